def matmul_kernel(
    a_ptr,
    b_ptr,
    c_ptr,
    M,
    N,
    K,
    stride_am,
    stride_ak,
    stride_bk,
    stride_bn,
    stride_cm,
    stride_cn,
    BLOCK_M: tl.constexpr,
    BLOCK_N: tl.constexpr,
    BLOCK_K: tl.constexpr,
    GROUP_M: tl.constexpr,
):
    pid = tl.program_id(axis=0)
    num_pid_m = tl.cdiv(M, BLOCK_M)
    num_pid_n = tl.cdiv(N, BLOCK_N)
    num_pid_in_group = GROUP_M * num_pid_n
    group_id = pid // num_pid_in_group
    first_pid_m = group_id * GROUP_M
    group_size_m = min(num_pid_m - first_pid_m, GROUP_M)
    pid_m = first_pid_m + ((pid % num_pid_in_group) % group_size_m)
    pid_n = (pid % num_pid_in_group) // group_size_m

    offs_am = (pid_m * BLOCK_M + tl.arange(0, BLOCK_M)) % M
    offs_bn = (pid_n * BLOCK_N + tl.arange(0, BLOCK_N)) % N
    offs_k = tl.arange(0, BLOCK_K)
    a_ptrs = a_ptr + offs_am[:, None] * stride_am + offs_k[None, :] * stride_ak
    b_ptrs = b_ptr + offs_k[:, None] * stride_bk + offs_bn[None, :] * stride_bn

    acc = tl.zeros((BLOCK_M, BLOCK_N), dtype=tl.float32)
    for kk in range(0, tl.cdiv(K, BLOCK_K)):
        a = tl.load(a_ptrs, mask=offs_k[None, :] < K - kk * BLOCK_K, other=0.0)
        b = tl.load(b_ptrs, mask=offs_k[:, None] < K - kk * BLOCK_K, other=0.0)
        acc = tl.dot(a, b, acc)
        a_ptrs += BLOCK_K * stride_ak
        b_ptrs += BLOCK_K * stride_bk

    c = acc.to(c_ptr.dtype.element_ty)
    offs_cm = pid_m * BLOCK_M + tl.arange(0, BLOCK_M)
    offs_cn = pid_n * BLOCK_N + tl.arange(0, BLOCK_N)
    c_ptrs = c_ptr + offs_cm[:, None] * stride_cm + offs_cn[None, :] * stride_cn
    mask = (offs_cm[:, None] < M) & (offs_cn[None, :] < N)
    tl.store(c_ptrs, c, mask=mask)

# config = {"BLOCK_K": 32, "BLOCK_M": 256, "BLOCK_N": 256, "GROUP_M": 4, "arch": "sm_100", "dtype": "fp8e4m3", "num_ctas": 1, "num_stages": 3, "num_warps": 4}
# arch = sm_100


// ===== COMPILED SASS (sm_100a) =====

	.target	sm_100a

	.elftype	@"ET_EXEC"


//--------------------- .note.nv.tkinfo           --------------------------
	.section	.note.nv.tkinfo,"",@"SHT_NOTE"
	.sectionflags	@"SHF_NOTE_NV_TKINFO"
	.tkinfo
        /*0018*/ 	.word	0x00000081
        /*0030*/ 	.string	""
        /*0030*/ 	.string	"ptxas-blackwell"
        /*0030*/ 	.string	"Cuda compilation tools, release 12.9, V12.9.86"
        /*0030*/ 	.string	"Build cuda_12.9.r12.9/compiler.36037853_0"
        /*0030*/ 	.string	"-v  -suppress-debug-info  -lineinfo  -arch sm_100a "



//--------------------- .note.nv.cuver            --------------------------
	.section	.note.nv.cuver,"",@"SHT_NOTE"
	.sectionflags	@"SHF_NOTE_NV_CUVER"
        /*0018*/ 	.short	0x0001
        /*001a*/ 	.short	0x0064
        /*001c*/ 	.short	0x0001
        /*001e*/ 	.short	0x0000
        /*0020*/ 	.short	0x0001
        /*0022*/ 	.short	0x0000


//--------------------- .nv.info                  --------------------------
	.section	.nv.info,"",@"SHT_CUDA_INFO"
	.align	4


	//----- nvinfo : EIATTR_REGCOUNT
	.align		4
        /*0000*/ 	.byte	0x04, 0x2f
        /*0002*/ 	.short	(.L_4 - .L_3)
	.align		4
.L_3:
        /*0004*/ 	.word	index@(matmul_kernel)
        /*0008*/ 	.word	0x000000ff


	//----- nvinfo : EIATTR_FRAME_SIZE
	.align		4
.L_4:
        /*000c*/ 	.byte	0x04, 0x11
        /*000e*/ 	.short	(.L_6 - .L_5)
	.align		4
.L_5:
        /*0010*/ 	.word	index@($__internal_2_$__cuda_sm10x_tcgen05_guardrail_trap_unallocated_columns_being_dealloced)
        /*0014*/ 	.word	0x00000d08


	//----- nvinfo : EIATTR_FRAME_SIZE
	.align		4
.L_6:
        /*0018*/ 	.byte	0x04, 0x11
        /*001a*/ 	.short	(.L_8 - .L_7)
	.align		4
.L_7:
        /*001c*/ 	.word	index@($__internal_1_$__cuda_sm10x_tcgen05_guardrail_trap_phase_invalid_during_alloc)
        /*0020*/ 	.word	0x00000d08


	//----- nvinfo : EIATTR_FRAME_SIZE
	.align		4
.L_8:
        /*0024*/ 	.byte	0x04, 0x11
        /*0026*/ 	.short	(.L_10 - .L_9)
	.align		4
.L_9:
        /*0028*/ 	.word	index@($__internal_0_$__cuda_sm10x_tcgen05_guardrail_trap_col_being_dealloced_not_returned_by_alloc)
        /*002c*/ 	.word	0x00000d08


	//----- nvinfo : EIATTR_FRAME_SIZE
	.align		4
.L_10:
        /*0030*/ 	.byte	0x04, 0x11
        /*0032*/ 	.short	(.L_12 - .L_11)
	.align		4
.L_11:
        /*0034*/ 	.word	index@(matmul_kernel)
        /*0038*/ 	.word	0x00000d08


	//----- nvinfo : EIATTR_MIN_STACK_SIZE
	.align		4
.L_12:
        /*003c*/ 	.byte	0x04, 0x12
        /*003e*/ 	.short	(.L_14 - .L_13)
	.align		4
.L_13:
        /*0040*/ 	.word	index@(matmul_kernel)
        /*0044*/ 	.word	0x00000d08
.L_14:


//--------------------- .nv.info.matmul_kernel    --------------------------
	.section	.nv.info.matmul_kernel,"",@"SHT_CUDA_INFO"
	.sectionflags	@""
	.align	4


	//----- nvinfo : EIATTR_CUDA_API_VERSION
	.align		4
        /*0000*/ 	.byte	0x04, 0x37
        /*0002*/ 	.short	(.L_16 - .L_15)
.L_15:
        /*0004*/ 	.word	0x00000081


	//----- nvinfo : EIATTR_KPARAM_INFO
	.align		4
.L_16:
        /*0008*/ 	.byte	0x04, 0x17
        /*000a*/ 	.short	(.L_18 - .L_17)
.L_17:
        /*000c*/ 	.word	0x00000000
        /*0010*/ 	.short	0x000d
        /*0012*/ 	.short	0x0048
        /*0014*/ 	.byte	0x00, 0xf4, 0x21, 0x00


	//----- nvinfo : EIATTR_KPARAM_INFO
	.align		4
.L_18:
        /*0018*/ 	.byte	0x04, 0x17
        /*001a*/ 	.short	(.L_20 - .L_19)
.L_19:
        /*001c*/ 	.word	0x00000000
        /*0020*/ 	.short	0x000c
        /*0022*/ 	.short	0x0040
        /*0024*/ 	.byte	0x00, 0xf4, 0x21, 0x00


	//----- nvinfo : EIATTR_KPARAM_INFO
	.align		4
.L_20:
        /*0028*/ 	.byte	0x04, 0x17
        /*002a*/ 	.short	(.L_22 - .L_21)
.L_21:
        /*002c*/ 	.word	0x00000000
        /*0030*/ 	.short	0x000b
        /*0032*/ 	.short	0x0038
        /*0034*/ 	.byte	0x00, 0xf0, 0x11, 0x00


	//----- nvinfo : EIATTR_KPARAM_INFO
	.align		4
.L_22:
        /*0038*/ 	.byte	0x04, 0x17
        /*003a*/ 	.short	(.L_24 - .L_23)
.L_23:
        /*003c*/ 	.word	0x00000000
        /*0040*/ 	.short	0x000a
        /*0042*/ 	.short	0x0034
        /*0044*/ 	.byte	0x00, 0xf0, 0x11, 0x00


	//----- nvinfo : EIATTR_KPARAM_INFO
	.align		4
.L_24:
        /*0048*/ 	.byte	0x04, 0x17
        /*004a*/ 	.short	(.L_26 - .L_25)
.L_25:
        /*004c*/ 	.word	0x00000000
        /*0050*/ 	.short	0x0009
        /*0052*/ 	.short	0x0030
        /*0054*/ 	.byte	0x00, 0xf0, 0x11, 0x00


	//----- nvinfo : EIATTR_KPARAM_INFO
	.align		4
.L_26:
        /*0058*/ 	.byte	0x04, 0x17
        /*005a*/ 	.short	(.L_28 - .L_27)
.L_27:
        /*005c*/ 	.word	0x00000000
        /*0060*/ 	.short	0x0008
        /*0062*/ 	.short	0x002c
        /*0064*/ 	.byte	0x00, 0xf0, 0x11, 0x00


	//----- nvinfo : EIATTR_KPARAM_INFO
	.align		4
.L_28:
        /*0068*/ 	.byte	0x04, 0x17
        /*006a*/ 	.short	(.L_30 - .L_29)
.L_29:
        /*006c*/ 	.word	0x00000000
        /*0070*/ 	.short	0x0007
        /*0072*/ 	.short	0x0028
        /*0074*/ 	.byte	0x00, 0xf0, 0x11, 0x00


	//----- nvinfo : EIATTR_KPARAM_INFO
	.align		4
.L_30:
        /*0078*/ 	.byte	0x04, 0x17
        /*007a*/ 	.short	(.L_32 - .L_31)
.L_31:
        /*007c*/ 	.word	0x00000000
        /*0080*/ 	.short	0x0006
        /*0082*/ 	.short	0x0024
        /*0084*/ 	.byte	0x00, 0xf0, 0x11, 0x00


	//----- nvinfo : EIATTR_KPARAM_INFO
	.align		4
.L_32:
        /*0088*/ 	.byte	0x04, 0x17
        /*008a*/ 	.short	(.L_34 - .L_33)
.L_33:
        /*008c*/ 	.word	0x00000000
        /*0090*/ 	.short	0x0005
        /*0092*/ 	.short	0x0020
        /*0094*/ 	.byte	0x00, 0xf0, 0x11, 0x00


	//----- nvinfo : EIATTR_KPARAM_INFO
	.align		4
.L_34:
        /*0098*/ 	.byte	0x04, 0x17
        /*009a*/ 	.short	(.L_36 - .L_35)
.L_35:
        /*009c*/ 	.word	0x00000000
        /*00a0*/ 	.short	0x0004
        /*00a2*/ 	.short	0x001c
        /*00a4*/ 	.byte	0x00, 0xf0, 0x11, 0x00


	//----- nvinfo : EIATTR_KPARAM_INFO
	.align		4
.L_36:
        /*00a8*/ 	.byte	0x04, 0x17
        /*00aa*/ 	.short	(.L_38 - .L_37)
.L_37:
        /*00ac*/ 	.word	0x00000000
        /*00b0*/ 	.short	0x0003
        /*00b2*/ 	.short	0x0018
        /*00b4*/ 	.byte	0x00, 0xf0, 0x11, 0x00


	//----- nvinfo : EIATTR_KPARAM_INFO
	.align		4
.L_38:
        /*00b8*/ 	.byte	0x04, 0x17
        /*00ba*/ 	.short	(.L_40 - .L_39)
.L_39:
        /*00bc*/ 	.word	0x00000000
        /*00c0*/ 	.short	0x0002
        /*00c2*/ 	.short	0x0010
        /*00c4*/ 	.byte	0x00, 0xf4, 0x21, 0x00


	//----- nvinfo : EIATTR_KPARAM_INFO
	.align		4
.L_40:
        /*00c8*/ 	.byte	0x04, 0x17
        /*00ca*/ 	.short	(.L_42 - .L_41)
.L_41:
        /*00cc*/ 	.word	0x00000000
        /*00d0*/ 	.short	0x0001
        /*00d2*/ 	.short	0x0008
        /*00d4*/ 	.byte	0x00, 0xf4, 0x21, 0x00


	//----- nvinfo : EIATTR_KPARAM_INFO
	.align		4
.L_42:
        /*00d8*/ 	.byte	0x04, 0x17
        /*00da*/ 	.short	(.L_44 - .L_43)
.L_43:
        /*00dc*/ 	.word	0x00000000
        /*00e0*/ 	.short	0x0000
        /*00e2*/ 	.short	0x0000
        /*00e4*/ 	.byte	0x00, 0xf4, 0x21, 0x00


	//----- nvinfo : EIATTR_AT_ENTRY_FRAGMENTS
	.align		4
.L_44:
        /*00e8*/ 	.byte	0x04, 0x4f
        /*00ea*/ 	.short	(.L_46 - .L_45)


	//   ....[0]....
.L_45:
        /*00ec*/ 	.word	0x00000004


	//----- nvinfo : EIATTR_RESERVED_SMEM_USED
	.align		4
.L_46:
        /*00f0*/ 	.byte	0x01, 0x41
	.zero		2


	//----- nvinfo : EIATTR_SPARSE_MMA_MASK
	.align		4
        /*00f4*/ 	.byte	0x03, 0x50
        /*00f6*/ 	.short	0x0000


	//----- nvinfo : EIATTR_TCGEN05_1CTA_USED
	.align		4
        /*00f8*/ 	.byte	0x01, 0x51
	.zero		2


	//----- nvinfo : EIATTR_MAXREG_COUNT
	.align		4
        /*00fc*/ 	.byte	0x03, 0x1b
        /*00fe*/ 	.short	0x00ff


	//----- nvinfo : EIATTR_NUM_BARRIERS
	.align		4
        /*0100*/ 	.byte	0x02, 0x4c
        /*0102*/ 	.byte	0x01
	.zero		1


	//----- nvinfo : EIATTR_ANNOTATIONS
	.align		4
        /*0104*/ 	.byte	0x04, 0x55
        /*0106*/ 	.short	(.L_48 - .L_47)


	//   ....[0]....
.L_47:
        /*0108*/ 	.word	0x00000001
        /*010c*/ 	.byte	0xb0, 0x2f, 0x00, 0x00, 0x01, 0x00, 0x00, 0x00, 0x30, 0x31, 0x00, 0x00, 0x01, 0x00, 0x00, 0x00
        /* <DEDUP_REMOVED lines=721> */
        /*2e2c*/ 	.byte	0xd0, 0x3e, 0x02, 0x00, 0x01, 0x00, 0x00, 0x00, 0xe0, 0x3e, 0x02, 0x00


	//----- nvinfo : EIATTR_INT_WARP_WIDE_INSTR_OFFSETS
	.align		4
.L_48:
        /*2e38*/ 	.byte	0x04, 0x31
        /*2e3a*/ 	.short	(.L_50 - .L_49)


	//   ....[0]....
.L_49:
        /*2e3c*/ 	.word	0x00002f00


	//   ....[1]....
        /*2e40*/ 	.word	0x00002f20


	//   ....[2]....
        /*2e44*/ 	.word	0x00006220


	//   ....[3]....
        /*2e48*/ 	.word	0x00025070


	//   ....[4]....
        /*2e4c*/ 	.word	0x000250c0


	//----- nvinfo : EIATTR_COOP_GROUP_MASK_REGIDS
	.align		4
.L_50:
        /*2e50*/ 	.byte	0x04, 0x29
        /*2e52*/ 	.short	(.L_52 - .L_51)


	//   ....[0]....
.L_51:
        /*2e54*/ 	.word	0xffffffff


	//   ....[1]....
        /*2e58*/ 	.word	0xffffffff


	//   ....[2]....
        /*2e5c*/ 	.word	0xffffffff


	//   ....[3]....
        /*2e60*/ 	.word	0xffffffff


	//----- nvinfo : EIATTR_COOP_GROUP_INSTR_OFFSETS
	.align		4
.L_52:
        /*2e64*/ 	.byte	0x04, 0x28
        /*2e66*/ 	.short	(.L_54 - .L_53)


	//   ....[0]....
.L_53:
        /*2e68*/ 	.word	0x00000080


	//   ....[1]....
        /*2e6c*/ 	.word	0x00000340


	//   ....[2]....
        /*2e70*/ 	.word	0x00024f00


	//   ....[3]....
        /*2e74*/ 	.word	0x00025170


	//----- nvinfo : EIATTR_VRC_CTA_INIT_COUNT
	.align		4
.L_54:
        /*2e78*/ 	.byte	0x02, 0x4a
        /*2e7a*/ 	.byte	0x80
	.zero		1


	//----- nvinfo : EIATTR_MBARRIER_INSTR_OFFSETS
	.align		4
        /*2e7c*/ 	.byte	0x04, 0x39
        /*2e7e*/ 	.short	(.L_56 - .L_55)


	//   ....[0]....
.L_55:
        /*2e80*/ 	.word	0x000030b0
        /*2e84*/ 	.word	0x000000ff
        /*2e88*/ 	.word	0x00000000
        /*2e8c*/ 	.short	0x0100
        /*2e8e*/ 	.byte	0x0d
	.zero		1


	//   ....[1]....
        /*2e90*/ 	.word	0x000062b0
        /*2e94*/ 	.word	0x000000ff
        /*2e98*/ 	.word	0x00008008
        /*2e9c*/ 	.short	0x0100
        /*2e9e*/ 	.byte	0x0c
	.zero		1


	//   ....[2]....
        /*2ea0*/ 	.word	0x0000aca0
        /*2ea4*/ 	.word	0x000000ff
        /*2ea8*/ 	.word	0x00000000
        /*2eac*/ 	.short	0x010a
        /*2eae*/ 	.byte	0x0d
	.zero		1


	//   ....[3]....
        /*2eb0*/ 	.word	0x0000e690
        /*2eb4*/ 	.word	0x000000ff
        /*2eb8*/ 	.word	0x00000000
        /*2ebc*/ 	.short	0x010a
        /*2ebe*/ 	.byte	0x0d
	.zero		1


	//   ....[4]....
        /*2ec0*/ 	.word	0x0000e810
        /*2ec4*/ 	.word	0x000000ff
        /*2ec8*/ 	.word	0x00008000
        /*2ecc*/ 	.short	0x0108
        /*2ece*/ 	.byte	0x0c
	.zero		1


	//   ....[5]....
        /*2ed0*/ 	.word	0x0000e980
        /*2ed4*/ 	.word	0x000000ff
        /*2ed8*/ 	.word	0x00008008
        /*2edc*/ 	.short	0x0108
        /*2ede*/ 	.byte	0x0c
	.zero		1


	//   ....[6]....
        /*2ee0*/ 	.word	0x00025190
        /*2ee4*/ 	.word	0x000000ff
        /*2ee8*/ 	.word	0x00000000
        /*2eec*/ 	.short	0x010a
        /*2eee*/ 	.byte	0x0d
	.zero		1


	//   ....[7]....
        /*2ef0*/ 	.word	0x000251c0
        /*2ef4*/ 	.word	0x000000ff
        /*2ef8*/ 	.word	0x00000000
        /*2efc*/ 	.short	0x010a
        /*2efe*/ 	.byte	0x0d
	.zero		1


	//----- nvinfo : EIATTR_NUM_MBARRIERS
	.align		4
.L_56:
        /*2f00*/ 	.byte	0x03, 0x38
        /*2f02*/ 	.short	0x0002


	//----- nvinfo : EIATTR_EXIT_INSTR_OFFSETS
	.align		4
        /*2f04*/ 	.byte	0x04, 0x1c
        /*2f06*/ 	.short	(.L_58 - .L_57)


	//   ....[0]....
.L_57:
        /*2f08*/ 	.word	0x00025180


	//----- nvinfo : EIATTR_REQNTID
	.align		4
.L_58:
        /*2f0c*/ 	.byte	0x04, 0x10
        /*2f0e*/ 	.short	(.L_60 - .L_59)
.L_59:
        /*2f10*/ 	.word	0x00000080
        /*2f14*/ 	.word	0x00000001
        /*2f18*/ 	.word	0x00000001


	//----- nvinfo : EIATTR_CRS_STACK_SIZE
	.align		4
.L_60:
        /*2f1c*/ 	.byte	0x04, 0x1e
        /*2f1e*/ 	.short	(.L_62 - .L_61)
.L_61:
        /*2f20*/ 	.word	0x00000000


	//----- nvinfo : EIATTR_CBANK_PARAM_SIZE
	.align		4
.L_62:
        /*2f24*/ 	.byte	0x03, 0x19
        /*2f26*/ 	.short	0x0050


	//----- nvinfo : EIATTR_PARAM_CBANK
	.align		4
        /*2f28*/ 	.byte	0x04, 0x0a
        /*2f2a*/ 	.short	(.L_64 - .L_63)
	.align		4
.L_63:
        /*2f2c*/ 	.word	index@(.nv.constant0.matmul_kernel)
        /*2f30*/ 	.short	0x0380
        /*2f32*/ 	.short	0x0050


	//----- nvinfo : EIATTR_SW_WAR
	.align		4
.L_64:
        /*2f34*/ 	.byte	0x04, 0x36
        /*2f36*/ 	.short	(.L_66 - .L_65)
.L_65:
        /*2f38*/ 	.word	0x00000008
.L_66:


//--------------------- .nv.compat                --------------------------
	.section	.nv.compat,"",@"SHT_CUDA_COMPAT_INFO"
	.align	4
        /*0000*/ 	.byte	0x02, 0x02, 0x02, 0x00, 0x02, 0x05, 0x05, 0x00, 0x02, 0x03, 0x00, 0x00, 0x02, 0x06, 0x01, 0x00


//--------------------- .nv.callgraph             --------------------------
	.section	.nv.callgraph,"",@"SHT_CUDA_CALLGRAPH"
	.align	4
	.sectionentsize	8
	.align		4
        /*0000*/ 	.word	0x00000000
	.align		4
        /*0004*/ 	.word	0xffffffff
	.align		4
        /*0008*/ 	.word	0x00000000
	.align		4
        /*000c*/ 	.word	0xfffffffe
	.align		4
        /*0010*/ 	.word	0x00000000
	.align		4
        /*0014*/ 	.word	0xfffffffd
	.align		4
        /*0018*/ 	.word	0x00000000
	.align		4
        /*001c*/ 	.word	0xfffffffc


//--------------------- .text.matmul_kernel       --------------------------
	.section	.text.matmul_kernel,"ax",@progbits
	.align	128
        .global         matmul_kernel
        .type           matmul_kernel,@function
        .size           matmul_kernel,(.L_x_20 - matmul_kernel)
        .other          matmul_kernel,@"STO_CUDA_ENTRY STV_DEFAULT"
matmul_kernel:
.text.matmul_kernel:
[----:B------:R-:W0:Y:S01]  /*0000*/  LDC R1, c[0x0][0x37c] ;  /* 0x0000df00ff017b82 */ /* 0x000e220000000800 */
[----:B------:R-:W1:Y:S01]  /*0010*/  S2R R0, SR_TID.X ;  /* 0x0000000000007919 */ /* 0x000e620000002100 */
[----:B0-----:R-:W-:Y:S01]  /*0020*/  VIADD R1, R1, 0xfffff2f8 ;  /* 0xfffff2f801017836 */ /* 0x001fe20000000000 */
[----:B------:R-:W0:Y:S01]  /*0030*/  LDCU.64 UR24, c[0x0][0x358] ;  /* 0x00006b00ff1877ac */ /* 0x000e220008000a00 */
[----:B-1----:R-:W-:-:S13]  /*0040*/  ISETP.GE.U32.AND P0, PT, R0, 0x20, PT ;  /* 0x000000200000780c */ /* 0x002fda0003f06070 */
[----:B------:R-:W-:Y:S02]  /*0050*/  VOTEU.ANY UP0, P0 ;  /* 0x0000000000ff7886 */ /* 0x000fe40000000100 */
[----:B------:R-:W-:Y:S05]  /*0060*/  BRA.U UP0, `(.L_x_0) ;  /* 0x0000000100b87547 */ /* 0x000fea000b800000 */
[----:B------:R-:W1:Y:S01]  /*0070*/  S2UR UR6, SR_CgaCtaId ;  /* 0x00000000000679c3 */ /* 0x000e620000008800 */
[----:B------:R-:W-:Y:S01]  /*0080*/  NOP ;  /* 0x0000000000007918 */ /* 0x000fe20000000000 */
[----:B------:R-:W-:Y:S02]  /*0090*/  UMOV UR4, 0x40 ;  /* 0x0000004000047882 */ /* 0x000fe40000000000 */
[----:B-1----:R-:W-:-:S09]  /*00a0*/  ULEA UR4, UR6, UR4, 0x18 ;  /* 0x0000000406047291 */ /* 0x002fd2000f8ec0ff */
[----:B------:R-:W1:Y:S01]  /*00b0*/  LDS.U8 R0, [UR4] ;  /* 0x00000004ff007984 */ /* 0x000e620008000000 */
[----:B------:R-:W-:Y:S02]  /*00c0*/  UMOV UR4, 0x400 ;  /* 0x0000040000047882 */ /* 0x000fe40000000000 */
[----:B------:R-:W-:Y:S01]  /*00d0*/  ULEA UR4, UR6, UR4, 0x18 ;  /* 0x0000000406047291 */ /* 0x000fe2000f8ec0ff */
[----:B-1----:R-:W-:-:S13]  /*00e0*/  ISETP.NE.AND P0, PT, R0, RZ, PT ;  /* 0x000000ff0000720c */ /* 0x002fda0003f05270 */
[----:B------:R-:W-:Y:S05]  /*00f0*/  @P0 BRA `(.L_x_1) ;  /* 0x00000000007c0947 */ /* 0x000fea0003800000 */
[----:B------:R-:W-:-:S13]  /*0100*/  ELECT P0, URZ, PT ;  /* 0x0000000000ff782f */ /* 0x000fda0003800000 */
[----:B------:R-:W-:Y:S05]  /*0110*/  @!P0 BRA `(.L_x_2) ;  /* 0x0000000000848947 */ /* 0x000fea0003800000 */
[----:B------:R-:W-:Y:S01]  /*0120*/  UMOV UR5, 0x10 ;  /* 0x0000001000057882 */ /* 0x000fe20000000000 */
[----:B------:R-:W-:Y:S02]  /*0130*/  IMAD.MOV.U32 R4, RZ, RZ, 0x1 ;  /* 0x00000001ff047424 */ /* 0x000fe400078e00ff */
[----:B------:R-:W-:Y:S02]  /*0140*/  IMAD.MOV.U32 R5, RZ, RZ, 0xffff ;  /* 0x0000ffffff057424 */ /* 0x000fe400078e00ff */
[----:B------:R-:W-:Y:S04]  /*0150*/  DEPBAR.LE SB1, 0x36 ;  /* 0x00009d800000791a */ /* 0x000fe80000000000 */
[----:B------:R-:W1:Y:S02]  /*0160*/  UTCATOMSWS.FIND_AND_SET.ALIGN UP1, UR5, UR5 ;  /* 0x00000005000575e3 */ /* 0x000e640008020800 */
[----:B-1----:R-:W-:-:S04]  /*0170*/  PLOP3.LUT P0, PT, PT, PT, UP1, 0x80, 0x8 ;  /* 0x000000000008781c */ /* 0x002fc80003f0f018 */
[----:B------:R-:W-:-:S04]  /*0180*/  SEL R0, RZ, 0xffffffff, !P0 ;  /* 0xffffffffff007807 */ /* 0x000fc80004000000 */
[----:B------:R-:W-:Y:S01]  /*0190*/  ISETP.NE.AND P0, PT, R0, RZ, PT ;  /* 0x000000ff0000720c */ /* 0x000fe20003f05270 */
[----:B------:R-:W-:-:S12]  /*01a0*/  IMAD.U32 R0, RZ, RZ, UR5 ;  /* 0x00000005ff007e24 */ /* 0x000fd8000f8e00ff */
[----:B------:R-:W-:Y:S05]  /*01b0*/  @P0 BRA `(.L_x_3) ;  /* 0x0000000000240947 */ /* 0x000fea0003800000 */
.L_x_4:
[----:B------:R-:W-:Y:S05]  /*01c0*/  NANOSLEEP 0x64 ;  /* 0x000000640000795d */ /* 0x000fea0003800000 */
[----:B------:R-:W-:-:S05]  /*01d0*/  UMOV UR5, 0x10 ;  /* 0x0000001000057882 */ /* 0x000fca0000000000 */
[----:B------:R-:W-:Y:S04]  /*01e0*/  DEPBAR.LE SB1, 0x36 ;  /* 0x00009d800000791a */ /* 0x000fe80000000000 */
[----:B------:R-:W1:Y:S02]  /*01f0*/  UTCATOMSWS.FIND_AND_SET.ALIGN UP1, UR5, UR5 ;  /* 0x00000005000575e3 */ /* 0x000e640008020800 */
[----:B-1----:R-:W-:-:S04]  /*0200*/  PLOP3.LUT P0, PT, PT, PT, UP1, 0x80, 0x8 ;  /* 0x000000000008781c */ /* 0x002fc80003f0f018 */
[----:B------:R-:W-:-:S04]  /*0210*/  SEL R0, RZ, 0xffffffff, !P0 ;  /* 0xffffffffff007807 */ /* 0x000fc80004000000 */
[----:B------:R-:W-:Y:S01]  /*0220*/  ISETP.NE.AND P0, PT, R0, RZ, PT ;  /* 0x000000ff0000720c */ /* 0x000fe20003f05270 */
[----:B------:R-:W-:-:S12]  /*0230*/  IMAD.U32 R0, RZ, RZ, UR5 ;  /* 0x00000005ff007e24 */ /* 0x000fd8000f8e00ff */
[----:B------:R-:W-:Y:S05]  /*0240*/  @!P0 BRA `(.L_x_4) ;  /* 0xfffffffc00dc8947 */ /* 0x000fea000383ffff */
.L_x_3:
[C---:B------:R-:W-:Y:S01]  /*0250*/  VIADD R3, R0.reuse, 0x10 ;  /* 0x0000001000037836 */ /* 0x040fe20000000000 */
[----:B------:R-:W-:Y:S01]  /*0260*/  UMOV UR5, 0x50 ;  /* 0x0000005000057882 */ /* 0x000fe20000000000 */
[----:B------:R-:W-:Y:S01]  /*0270*/  SHF.L.U32 R2, R5, R0, RZ ;  /* 0x0000000005027219 */ /* 0x000fe200000006ff */
[----:B------:R-:W-:Y:S01]  /*0280*/  ULEA UR5, UR6, UR5, 0x18 ;  /* 0x0000000506057291 */ /* 0x000fe2000f8ec0ff */
[----:B------:R-:W-:Y:S01]  /*0290*/  IMAD.SHL.U32 R0, R0, 0x20, RZ ;  /* 0x0000002000007824 */ /* 0x000fe200078e00ff */
[----:B------:R-:W-:-:S04]  /*02a0*/  SHF.L.U32 R3, R4, R3, RZ ;  /* 0x0000000304037219 */ /* 0x000fc800000006ff */
[----:B------:R-:W-:-:S05]  /*02b0*/  LOP3.LUT R2, R3, R2, RZ, 0xfc, !PT ;  /* 0x0000000203027212 */ /* 0x000fca00078efcff */
[----:B------:R1:W-:Y:S04]  /*02c0*/  ATOMS.OR RZ, [UR5], R2 ;  /* 0x00000002ffff798c */ /* 0x0003e8000b000005 */
[----:B------:R1:W-:Y:S01]  /*02d0*/  STS [UR4], R0 ;  /* 0x00000000ff007988 */ /* 0x0003e20008000804 */
[----:B------:R-:W-:Y:S05]  /*02e0*/  BRA `(.L_x_2) ;  /* 0x0000000000107947 */ /* 0x000fea0003800000 */
.L_x_1:
[----:B------:R-:W-:Y:S01]  /*02f0*/  IMAD.MOV.U32 R0, RZ, RZ, -0x1 ;  /* 0xffffffffff007424 */ /* 0x000fe200078e00ff */
[----:B------:R-:W-:-:S04]  /*0300*/  MOV R2, 0x330 ;  /* 0x0000033000027802 */ /* 0x000fc80000000f00 */
[----:B------:R1:W-:Y:S03]  /*0310*/  STS [UR4], R0 ;  /* 0x00000000ff007988 */ /* 0x0003e60008000804 */
[----:B01----:R-:W-:Y:S05]  /*0320*/  CALL.REL.NOINC `($__internal_1_$__cuda_sm10x_tcgen05_guardrail_trap_phase_invalid_during_alloc) ;  /* 0x0000024c00bc7944 */ /* 0x003fea0003c00000 */
.L_x_2:
[----:B------:R-:W-:Y:S05]  /*0330*/  WARPSYNC.ALL ;  /* 0x0000000000007948 */ /* 0x000fea0003800000 */
[----:B------:R-:W-:Y:S01]  /*0340*/  NOP ;  /* 0x0000000000007918 */ /* 0x000fe20000000000 */
.L_x_0:
[----:B------:R-:W2:Y:S01]  /*0350*/  LDC.64 R98, c[0x0][0x398] ;  /* 0x0000e600ff627b82 */ /* 0x000ea20000000a00 */
[----:B------:R-:W3:Y:S01]  /*0360*/  S2R R5, SR_CTAID.X ;  /* 0x0000000000057919 */ /* 0x000ee20000002500 */
[----:B------:R-:W-:Y:S01]  /*0370*/  UMOV UR12, 0x400 ;  /* 0x00000400000c7882 */ /* 0x000fe20000000000 */
[----:B------:R-:W4:Y:S01]  /*0380*/  LDCU UR20, c[0x0][0x3a4] ;  /* 0x00007480ff1477ac */ /* 0x000f220008000800 */
[----:B------:R-:W5:Y:S01]  /*0390*/  S2R R13, SR_TID.X ;  /* 0x00000000000d7919 */ /* 0x000f620000002100 */
[----:B------:R-:W1:Y:S03]  /*03a0*/  LDCU.64 UR8, c[0x0][0x3a8] ;  /* 0x00007500ff0877ac */ /* 0x000e660008000a00 */
[----:B------:R-:W0:Y:S01]  /*03b0*/  S2UR UR5, SR_CgaCtaId ;  /* 0x00000000000579c3 */ /* 0x000e220000008800 */
[----:B------:R-:W0:Y:S07]  /*03c0*/  LDCU.128 UR16, c[0x0][0x380] ;  /* 0x00007000ff1077ac */ /* 0x000e2e0008000c00 */
[----:B------:R-:W1:Y:S02]  /*03d0*/  LDC R21, c[0x0][0x3a0] ;  /* 0x0000e800ff157b82 */ /* 0x000e640000000800 */
[----:B-12---:R-:W-:Y:S01]  /*03e0*/  VIADD R0, R99, 0xff ;  /* 0x000000ff63007836 */ /* 0x006fe20000000000 */
[----:B------:R-:W-:-:S04]  /*03f0*/  IABS R77, R99 ;  /* 0x00000063004d7213 */ /* 0x000fc80000000000 */
[----:B------:R-:W-:Y:S01]  /*0400*/  SHF.R.S32.HI R3, RZ, 0x1f, R0 ;  /* 0x0000001fff037819 */ /* 0x000fe20000011400 */
[----:B0-----:R-:W-:-:S03]  /*0410*/  ULEA UR12, UR5, UR12, 0x18 ;  /* 0x0000000c050c7291 */ /* 0x001fc6000f8ec0ff */
[----:B------:R-:W-:Y:S02]  /*0420*/  LEA.HI R3, R3, R0, RZ, 0x8 ;  /* 0x0000000003037211 */ /* 0x000fe400078f40ff */
[----:B---3--:R-:W-:Y:S01]  /*0430*/  IABS R8, R5 ;  /* 0x0000000500087213 */ /* 0x008fe20000000000 */
[----:B------:R-:W-:Y:S01]  /*0440*/  UIADD3 UR13, UPT, UPT, UR12, 0x8000, URZ ;  /* 0x000080000c0d7890 */ /* 0x000fe2000fffe0ff */
[----:B------:R-:W-:Y:S02]  /*0450*/  SHF.R.S32.HI R3, RZ, 0x8, R3 ;  /* 0x00000008ff037819 */ /* 0x000fe40000011403 */
[----:B-----5:R-:W-:Y:S01]  /*0460*/  SHF.R.U32.HI R75, RZ, 0x5, R13 ;  /* 0x00000005ff4b7819 */ /* 0x020fe2000001160d */
[----:B------:R-:W-:Y:S01]  /*0470*/  VIADD R19, R21, 0xfffffffe ;  /* 0xfffffffe15137836 */ /* 0x000fe20000000000 */
[----:B------:R-:W-:Y:S01]  /*0480*/  LOP3.LUT R20, R13, 0x7f, RZ, 0xc0, !PT ;  /* 0x0000007f0d147812 */ /* 0x000fe200078ec0ff */
[----:B------:R-:W-:Y:S01]  /*0490*/  IMAD.SHL.U32 R4, R3, 0x4, RZ ;  /* 0x0000000403047824 */ /* 0x000fe200078e00ff */
[----:B------:R-:W-:-:S04]  /*04a0*/  SGXT.U32 R75, R75, 0x2 ;  /* 0x000000024b4b781a */ /* 0x000fc80000000000 */
[-C--:B------:R-:W-:Y:S02]  /*04b0*/  IABS R7, R4.reuse ;  /* 0x0000000400077213 */ /* 0x080fe40000000000 */
[----:B------:R-:W-:Y:S02]  /*04c0*/  IABS R10, R4 ;  /* 0x00000004000a7213 */ /* 0x000fe40000000000 */
[----:B------:R-:W0:Y:S08]  /*04d0*/  I2F.RP R0, R7 ;  /* 0x0000000700007306 */ /* 0x000e300000209400 */
[----:B0-----:R-:W0:Y:S02]  /*04e0*/  MUFU.RCP R0, R0 ;  /* 0x0000000000007308 */ /* 0x001e240000001000 */
[----:B0-----:R-:W-:-:S02]  /*04f0*/  VIADD R2, R0, 0xffffffe ;  /* 0x0ffffffe00027836 */ /* 0x001fc40000000000 */
[----:B------:R-:W-:Y:S01]  /*0500*/  IMAD.MOV R0, RZ, RZ, -R10 ;  /* 0x000000ffff007224 */ /* 0x000fe200078e0a0a */
[----:B------:R-:W-:Y:S06]  /*0510*/  BAR.SYNC.DEFER_BLOCKING 0x0 ;  /* 0x0000000000007b1d */ /* 0x000fec0000010000 */
[----:B------:R0:W1:Y:S02]  /*0520*/  F2I.FTZ.U32.TRUNC.NTZ R3, R2 ;  /* 0x0000000200037305 */ /* 0x000064000021f000 */
[----:B0-----:R-:W-:Y:S02]  /*0530*/  IMAD.MOV.U32 R2, RZ, RZ, RZ ;  /* 0x000000ffff027224 */ /* 0x001fe400078e00ff */
[----:B-1----:R-:W-:Y:S01]  /*0540*/  IMAD.MOV R6, RZ, RZ, -R3 ;  /* 0x000000ffff067224 */ /* 0x002fe200078e0a03 */
[----:B------:R-:W0:Y:S03]  /*0550*/  LDS R10, [UR12] ;  /* 0x0000000cff0a7984 */ /* 0x000e260008000800 */
[----:B------:R-:W-:-:S02]  /*0560*/  IMAD R9, R6, R7, RZ ;  /* 0x0000000706097224 */ /* 0x000fc400078e02ff */
[----:B------:R-:W-:Y:S02]  /*0570*/  IMAD.MOV.U32 R6, RZ, RZ, R8 ;  /* 0x000000ffff067224 */ /* 0x000fe400078e0008 */
[----:B------:R-:W-:-:S06]  /*0580*/  IMAD.HI.U32 R3, R3, R9, R2 ;  /* 0x0000000903037227 */ /* 0x000fcc00078e0002 */
[----:B------:R-:W-:-:S04]  /*0590*/  IMAD.HI.U32 R3, R3, R6, RZ ;  /* 0x0000000603037227 */ /* 0x000fc800078e00ff */
[----:B------:R-:W-:Y:S01]  /*05a0*/  IMAD R0, R3, R0, R6 ;  /* 0x0000000003007224 */ /* 0x000fe200078e0206 */
[----:B------:R-:W-:Y:S04]  /*05b0*/  BAR.SYNC.DEFER_BLOCKING 0x0 ;  /* 0x0000000000007b1d */ /* 0x000fe80000010000 */
[----:B------:R-:W-:-:S13]  /*05c0*/  ISETP.GT.U32.AND P1, PT, R7, R0, PT ;  /* 0x000000000700720c */ /* 0x000fda0003f24070 */
[----:B------:R-:W-:Y:S02]  /*05d0*/  @!P1 IMAD.IADD R0, R0, 0x1, -R7 ;  /* 0x0000000100009824 */ /* 0x000fe400078e0a07 */
[----:B------:R-:W-:Y:S01]  /*05e0*/  @!P1 VIADD R3, R3, 0x1 ;  /* 0x0000000103039836 */ /* 0x000fe20000000000 */
[----:B------:R-:W-:Y:S02]  /*05f0*/  ISETP.NE.AND P1, PT, R4, RZ, PT ;  /* 0x000000ff0400720c */ /* 0x000fe40003f25270 */
[----:B------:R-:W-:Y:S02]  /*0600*/  ISETP.GE.U32.AND P0, PT, R0, R7, PT ;  /* 0x000000070000720c */ /* 0x000fe40003f06070 */
[----:B------:R-:W-:Y:S02]  /*0610*/  LOP3.LUT R0, R5, R4, RZ, 0x3c, !PT ;  /* 0x0000000405007212 */ /* 0x000fe400078e3cff */
[----:B0-----:R-:W-:Y:S02]  /*0620*/  R2UR UR10, R10 ;  /* 0x000000000a0a72ca */ /* 0x001fe400000e0000 */
[----:B------:R-:W-:Y:S01]  /*0630*/  ISETP.GE.AND P2, PT, R0, RZ, PT ;  /* 0x000000ff0000720c */ /* 0x000fe20003f46270 */
[----:B------:R-:W-:-:S06]  /*0640*/  VIADD R0, R98, 0xff ;  /* 0x000000ff62007836 */ /* 0x000fcc0000000000 */
[----:B------:R-:W-:-:S04]  /*0650*/  @P0 VIADD R3, R3, 0x1 ;  /* 0x0000000103030836 */ /* 0x000fc80000000000 */
[----:B------:R-:W-:Y:S01]  /*0660*/  IMAD.MOV.U32 R2, RZ, RZ, R3 ;  /* 0x000000ffff027224 */ /* 0x000fe200078e0003 */
[----:B------:R-:W-:-:S03]  /*0670*/  SHF.R.S32.HI R3, RZ, 0x1f, R0 ;  /* 0x0000001fff037819 */ /* 0x000fc60000011400 */
[----:B------:R-:W-:Y:S01]  /*0680*/  @!P2 IMAD.MOV R2, RZ, RZ, -R2 ;  /* 0x000000ffff02a224 */ /* 0x000fe200078e0a02 */
[----:B------:R-:W-:Y:S02]  /*0690*/  @!P1 LOP3.LUT R2, RZ, R4, RZ, 0x33, !PT ;  /* 0x00000004ff029212 */ /* 0x000fe400078e33ff */
[----:B------:R-:W-:-:S03]  /*06a0*/  LEA.HI R3, R3, R0, RZ, 0x8 ;  /* 0x0000000003037211 */ /* 0x000fc600078f40ff */
[----:B------:R-:W-:Y:S02]  /*06b0*/  IMAD.SHL.U32 R9, R2, 0x4, RZ ;  /* 0x0000000402097824 */ /* 0x000fe400078e00ff */
[----:B------:R-:W-:-:S03]  /*06c0*/  IMAD.MOV R2, RZ, RZ, -R2 ;  /* 0x000000ffff027224 */ /* 0x000fc600078e0a02 */
[----:B------:R-:W-:Y:S01]  /*06d0*/  LEA.HI.SX32 R3, R3, -R9, 0x18 ;  /* 0x8000000903037211 */ /* 0x000fe200078fc2ff */
[----:B------:R-:W-:Y:S02]  /*06e0*/  IMAD R8, R4, R2, R5 ;  /* 0x0000000204087224 */ /* 0x000fe400078e0205 */
[----:B------:R-:W-:Y:S01]  /*06f0*/  IMAD.MOV.U32 R2, RZ, RZ, RZ ;  /* 0x000000ffff027224 */ /* 0x000fe200078e00ff */
[----:B------:R-:W-:Y:S02]  /*0700*/  VIMNMX R11, PT, PT, R3, 0x4, PT ;  /* 0x00000004030b7848 */ /* 0x000fe40003fe0100 */
[----:B------:R-:W-:Y:S02]  /*0710*/  IABS R4, R8 ;  /* 0x0000000800047213 */ /* 0x000fe40000000000 */
[----:B------:R-:W-:-:S04]  /*0720*/  IABS R7, R11 ;  /* 0x0000000b00077213 */ /* 0x000fc80000000000 */
[----:B------:R-:W0:Y:S08]  /*0730*/  I2F.RP R0, R7 ;  /* 0x0000000700007306 */ /* 0x000e300000209400 */
[----:B0-----:R-:W0:Y:S02]  /*0740*/  MUFU.RCP R0, R0 ;  /* 0x0000000000007308 */ /* 0x001e240000001000 */
[----:B0-----:R-:W-:Y:S01]  /*0750*/  VIADD R3, R0, 0xffffffe ;  /* 0x0ffffffe00037836 */ /* 0x001fe20000000000 */
[----:B------:R-:W-:-:S05]  /*0760*/  IABS R0, R11 ;  /* 0x0000000b00007213 */ /* 0x000fca0000000000 */
[----:B------:R-:W0:Y:S01]  /*0770*/  F2I.FTZ.U32.TRUNC.NTZ R3, R3 ;  /* 0x0000000300037305 */ /* 0x000e22000021f000 */
[----:B------:R-:W-:Y:S02]  /*0780*/  IMAD.MOV R0, RZ, RZ, -R0 ;  /* 0x000000ffff007224 */ /* 0x000fe400078e0a00 */
[----:B0-----:R-:W-:-:S04]  /*0790*/  IMAD.MOV R6, RZ, RZ, -R3 ;  /* 0x000000ffff067224 */ /* 0x001fc800078e0a03 */
[----:B------:R-:W-:Y:S02]  /*07a0*/  IMAD R5, R6, R7, RZ ;  /* 0x0000000706057224 */ /* 0x000fe400078e02ff */
[----:B------:R-:W0:Y:S02]  /*07b0*/  I2F.RP R6, R77 ;  /* 0x0000004d00067306 */ /* 0x000e240000209400 */
[----:B------:R-:W-:-:S04]  /*07c0*/  IMAD.HI.U32 R2, R3, R5, R2 ;  /* 0x0000000503027227 */ /* 0x000fc800078e0002 */
[----:B------:R-:W-:Y:S01]  /*07d0*/  IMAD.MOV.U32 R3, RZ, RZ, R4 ;  /* 0x000000ffff037224 */ /* 0x000fe200078e0004 */
[----:B------:R-:W-:-:S03]  /*07e0*/  IABS R4, R98 ;  /* 0x0000006200047213 */ /* 0x000fc60000000000 */
[----:B------:R-:W-:Y:S01]  /*07f0*/  IMAD.HI.U32 R2, R2, R3, RZ ;  /* 0x0000000302027227 */ /* 0x000fe200078e00ff */
[----:B------:R-:W1:Y:S03]  /*0800*/  I2F.RP R5, R4 ;  /* 0x0000000400057306 */ /* 0x000e660000209400 */
[----:B------:R-:W-:-:S05]  /*0810*/  IMAD R0, R2, R0, R3 ;  /* 0x0000000002007224 */ /* 0x000fca00078e0203 */
[----:B------:R-:W-:Y:S01]  /*0820*/  ISETP.GT.U32.AND P1, PT, R7, R0, PT ;  /* 0x000000000700720c */ /* 0x000fe20003f24070 */
[----:B0-----:R-:W0:Y:S08]  /*0830*/  MUFU.RCP R6, R6 ;  /* 0x0000000600067308 */ /* 0x001e300000001000 */
[----:B-1----:R-:W1:Y:S04]  /*0840*/  MUFU.RCP R5, R5 ;  /* 0x0000000500057308 */ /* 0x002e680000001000 */
[----:B------:R-:W-:-:S02]  /*0850*/  @!P1 IMAD.IADD R0, R0, 0x1, -R7 ;  /* 0x0000000100009824 */ /* 0x000fc400078e0a07 */
[----:B------:R-:W-:Y:S01]  /*0860*/  @!P1 VIADD R2, R2, 0x1 ;  /* 0x0000000102029836 */ /* 0x000fe20000000000 */
[----:B------:R-:W-:Y:S02]  /*0870*/  ISETP.NE.AND P1, PT, R11, RZ, PT ;  /* 0x000000ff0b00720c */ /* 0x000fe40003f25270 */
[----:B------:R-:W-:Y:S01]  /*0880*/  ISETP.GE.U32.AND P0, PT, R0, R7, PT ;  /* 0x000000070000720c */ /* 0x000fe20003f06070 */
[----:B0-----:R-:W-:Y:S01]  /*0890*/  VIADD R3, R6, 0xffffffe ;  /* 0x0ffffffe06037836 */ /* 0x001fe20000000000 */
[----:B------:R-:W-:-:S04]  /*08a0*/  LOP3.LUT R0, R8, R11, RZ, 0x3c, !PT ;  /* 0x0000000b08007212 */ /* 0x000fc800078e3cff */
[----:B------:R-:W-:Y:S01]  /*08b0*/  ISETP.GE.AND P2, PT, R0, RZ, PT ;  /* 0x000000ff0000720c */ /* 0x000fe20003f46270 */
[----:B------:R-:W0:Y:S01]  /*08c0*/  F2I.FTZ.U32.TRUNC.NTZ R3, R3 ;  /* 0x0000000300037305 */ /* 0x000e22000021f000 */
[----:B-1----:R-:W-:Y:S01]  /*08d0*/  VIADD R6, R5, 0xffffffe ;  /* 0x0ffffffe05067836 */ /* 0x002fe20000000000 */
[----:B------:R-:W-:Y:S01]  /*08e0*/  SHF.R.U32.HI R0, RZ, 0x5, R13 ;  /* 0x00000005ff007819 */ /* 0x000fe2000001160d */
[----:B------:R-:W-:-:S03]  /*08f0*/  VIADD R13, R21, 0xffffffe3 ;  /* 0xffffffe3150d7836 */ /* 0x000fc60000000000 */
[----:B------:R-:W-:Y:S01]  /*0900*/  @P0 VIADD R2, R2, 0x1 ;  /* 0x0000000102020836 */ /* 0x000fe20000000000 */
[----:B------:R-:W-:Y:S01]  /*0910*/  R2UR UR7, R0 ;  /* 0x00000000000772ca */ /* 0x000fe200000e0000 */
[----:B------:R-:W1:Y:S02]  /*0920*/  F2I.FTZ.U32.TRUNC.NTZ R7, R6 ;  /* 0x0000000600077305 */ /* 0x000e64000021f000 */
[----:B------:R-:W-:-:S04]  /*0930*/  IMAD.MOV.U32 R12, RZ, RZ, R2 ;  /* 0x000000ffff0c7224 */ /* 0x000fc800078e0002 */
[----:B------:R-:W-:Y:S01]  /*0940*/  @!P2 IMAD.MOV R12, RZ, RZ, -R12 ;  /* 0x000000ffff0ca224 */ /* 0x000fe200078e0a0c */
[----:B------:R-:W-:Y:S01]  /*0950*/  @!P1 LOP3.LUT R12, RZ, R11, RZ, 0x33, !PT ;  /* 0x0000000bff0c9212 */ /* 0x000fe200078e33ff */
[----:B0-----:R-:W-:-:S04]  /*0960*/  IMAD.MOV R2, RZ, RZ, -R3 ;  /* 0x000000ffff027224 */ /* 0x001fc800078e0a03 */
[----:B------:R-:W-:Y:S01]  /*0970*/  IMAD.SHL.U32 R0, R12, 0x100, RZ ;  /* 0x000001000c007824 */ /* 0x000fe200078e00ff */
[----:B------:R-:W-:Y:S01]  /*0980*/  USHF.L.U32 UR4, UR7, 0x15, URZ ;  /* 0x0000001507047899 */ /* 0x000fe200080006ff */
[----:B------:R-:W-:Y:S02]  /*0990*/  IMAD R5, R2, R77, RZ ;  /* 0x0000004d02057224 */ /* 0x000fe400078e02ff */
[----:B------:R-:W-:Y:S01]  /*09a0*/  IMAD.MOV.U32 R2, RZ, RZ, RZ ;  /* 0x000000ffff027224 */ /* 0x000fe200078e00ff */
[----:B------:R-:W-:Y:S01]  /*09b0*/  LOP3.LUT R75, R0, R75, RZ, 0xfc, !PT ;  /* 0x0000004b004b7212 */ /* 0x000fe200078efcff */
[----:B-1----:R-:W-:Y:S01]  /*09c0*/  IMAD.MOV R6, RZ, RZ, -R7 ;  /* 0x000000ffff067224 */ /* 0x002fe200078e0a07 */
[----:B------:R-:W-:Y:S01]  /*09d0*/  ULOP3.LUT UR4, UR4, 0x600000, URZ, 0xc0, !UPT ;  /* 0x0060000004047892 */ /* 0x000fe2000f8ec0ff */
[----:B------:R-:W-:Y:S01]  /*09e0*/  IMAD.HI.U32 R5, R3, R5, R2 ;  /* 0x0000000503057227 */ /* 0x000fe200078e0002 */
[C---:B------:R-:W-:Y:S02]  /*09f0*/  LOP3.LUT R74, R75.reuse, 0x4, RZ, 0xfc, !PT ;  /* 0x000000044b4a7812 */ /* 0x040fe400078efcff */
[----:B------:R-:W-:Y:S01]  /*0a00*/  IABS R116, R75 ;  /* 0x0000004b00747213 */ /* 0x000fe20000000000 */
[----:B------:R-:W-:Y:S01]  /*0a10*/  IMAD.MOV.U32 R3, RZ, RZ, R6 ;  /* 0x000000ffff037224 */ /* 0x000fe200078e0006 */
[----:B------:R-:W-:Y:S01]  /*0a20*/  IABS R10, R74 ;  /* 0x0000004a000a7213 */ /* 0x000fe20000000000 */
[----:B------:R-:W-:Y:S01]  /*0a30*/  IMAD.MOV.U32 R6, RZ, RZ, RZ ;  /* 0x000000ffff067224 */ /* 0x000fe200078e00ff */
[----:B------:R-:W-:Y:S01]  /*0a40*/  LOP3.LUT R76, R75, 0xc, RZ, 0xfc, !PT ;  /* 0x0000000c4b4c7812 */ /* 0x000fe200078efcff */
[----:B------:R-:W-:Y:S01]  /*0a50*/  IMAD R3, R3, R4, RZ ;  /* 0x0000000403037224 */ /* 0x000fe200078e02ff */
[C---:B------:R-:W-:Y:S01]  /*0a60*/  LOP3.LUT R79, R75.reuse, 0x10, RZ, 0xfc, !PT ;  /* 0x000000104b4f7812 */ /* 0x040fe200078efcff */
[----:B------:R-:W-:Y:S01]  /*0a70*/  IMAD.MOV R2, RZ, RZ, -R12 ;  /* 0x000000ffff027224 */ /* 0x000fe200078e0a0c */
[----:B------:R-:W-:Y:S01]  /*0a80*/  LOP3.LUT R106, R75, 0x8, RZ, 0xfc, !PT ;  /* 0x000000084b6a7812 */ /* 0x000fe200078efcff */
[----:B------:R-:W-:Y:S01]  /*0a90*/  IMAD.HI.U32 R6, R7, R3, R6 ;  /* 0x0000000307067227 */ /* 0x000fe200078e0006 */
[----:B------:R-:W-:Y:S01]  /*0aa0*/  IABS R120, R79 ;  /* 0x0000004f00787213 */ /* 0x000fe20000000000 */
[----:B------:R-:W-:Y:S01]  /*0ab0*/  UIADD3 UR11, UPT, UPT, UR10, UR4, URZ ;  /* 0x000000040a0b7290 */ /* 0x000fe2000fffe0ff */
[----:B------:R-:W-:Y:S01]  /*0ac0*/  IABS R118, R106 ;  /* 0x0000006a00767213 */ /* 0x000fe20000000000 */
[----:B------:R-:W-:Y:S01]  /*0ad0*/  IMAD R2, R11, R2, R8 ;  /* 0x000000020b027224 */ /* 0x000fe200078e0208 */
[----:B------:R-:W-:Y:S01]  /*0ae0*/  LOP3.LUT R78, R75, 0x18, RZ, 0xfc, !PT ;  /* 0x000000184b4e7812 */ /* 0x000fe200078efcff */
[----:B------:R-:W-:Y:S01]  /*0af0*/  IMAD.HI.U32 R7, R5, R10, RZ ;  /* 0x0000000a05077227 */ /* 0x000fe200078e00ff */
[----:B------:R-:W-:Y:S01]  /*0b00*/  LOP3.LUT R102, R75, 0x14, RZ, 0xfc, !PT ;  /* 0x000000144b667812 */ /* 0x000fe200078efcff */
[----:B------:R-:W-:Y:S01]  /*0b10*/  UMOV UR4, 0x1 ;  /* 0x0000000100047882 */ /* 0x000fe20000000000 */
[----:B------:R-:W-:Y:S01]  /*0b20*/  IABS R122, R78 ;  /* 0x0000004e007a7213 */ /* 0x000fe20000000000 */
[----:B------:R-:W-:Y:S01]  /*0b30*/  IMAD.IADD R2, R9, 0x1, R2 ;  /* 0x0000000109027824 */ /* 0x000fe200078e0202 */
[----:B------:R-:W-:Y:S01]  /*0b40*/  IABS R9, R76 ;  /* 0x0000004c00097213 */ /* 0x000fe20000000000 */
[----:B------:R-:W-:Y:S01]  /*0b50*/  IMAD.HI.U32 R3, R5, R116, RZ ;  /* 0x0000007405037227 */ /* 0x000fe200078e00ff */
[----:B------:R-:W-:-:S02]  /*0b60*/  IABS R12, R102 ;  /* 0x00000066000c7213 */ /* 0x000fc40000000000 */
[C---:B------:R-:W-:Y:S01]  /*0b70*/  LOP3.LUT R167, R75.reuse, 0x20, RZ, 0xfc, !PT ;  /* 0x000000204ba77812 */ /* 0x040fe200078efcff */
[----:B------:R-:W-:Y:S01]  /*0b80*/  IMAD.MOV R7, RZ, RZ, -R7 ;  /* 0x000000ffff077224 */ /* 0x000fe200078e0a07 */
[----:B------:R-:W-:Y:S01]  /*0b90*/  LOP3.LUT R103, R75, 0x24, RZ, 0xfc, !PT ;  /* 0x000000244b677812 */ /* 0x000fe200078efcff */
[----:B------:R-:W-:Y:S01]  /*0ba0*/  IMAD.MOV R3, RZ, RZ, -R3 ;  /* 0x000000ffff037224 */ /* 0x000fe200078e0a03 */
[----:B------:R-:W-:Y:S01]  /*0bb0*/  IABS R124, R167 ;  /* 0x000000a7007c7213 */ /* 0x000fe20000000000 */
[----:B------:R-:W-:Y:S01]  /*0bc0*/  IMAD R117, R77, R7, R10 ;  /* 0x000000074d757224 */ /* 0x000fe200078e020a */
[----:B------:R-:W-:Y:S01]  /*0bd0*/  IABS R80, R103 ;  /* 0x0000006700507213 */ /* 0x000fe20000000000 */
[----:B------:R-:W-:Y:S01]  /*0be0*/  IMAD.MOV.U32 R10, RZ, RZ, R9 ;  /* 0x000000ffff0a7224 */ /* 0x000fe200078e0009 */
[C---:B------:R-:W-:Y:S01]  /*0bf0*/  LOP3.LUT R165, R75.reuse, 0x28, RZ, 0xfc, !PT ;  /* 0x000000284ba57812 */ /* 0x040fe200078efcff */
[----:B------:R-:W-:Y:S01]  /*0c00*/  VIADD R227, R0, UR7 ;  /* 0x0000000700e37c36 */ /* 0x000fe20008000000 */
[----:B------:R-:W-:Y:S01]  /*0c10*/  LOP3.LUT R166, R75, 0x2c, RZ, 0xfc, !PT ;  /* 0x0000002c4ba67812 */ /* 0x000fe200078efcff */
[----:B------:R-:W-:Y:S01]  /*0c20*/  IMAD R116, R77, R3, R116 ;  /* 0x000000034d747224 */ /* 0x000fe200078e0274 */
[----:B------:R-:W-:Y:S01]  /*0c30*/  LOP3.LUT R162, R75, 0x34, RZ, 0xfc, !PT ;  /* 0x000000344ba27812 */ /* 0x000fe200078efcff */
[----:B------:R-:W-:Y:S01]  /*0c40*/  IMAD.HI.U32 R3, R5, R10, RZ ;  /* 0x0000000a05037227 */ /* 0x000fe200078e00ff */
[----:B------:R-:W-:-:S02]  /*0c50*/  LOP3.LUT R104, R75, 0x30, RZ, 0xfc, !PT ;  /* 0x000000304b687812 */ /* 0x000fc400078efcff */
[----:B------:R-:W-:Y:S01]  /*0c60*/  LOP3.LUT R105, R75, 0x38, RZ, 0xfc, !PT ;  /* 0x000000384b697812 */ /* 0x000fe200078efcff */
[----:B------:R-:W-:Y:S01]  /*0c70*/  VIADD R168, R227, 0x1c ;  /* 0x0000001ce3a87836 */ /* 0x000fe20000000000 */
[----:B------:R-:W-:Y:S01]  /*0c80*/  IABS R14, R104 ;  /* 0x00000068000e7213 */ /* 0x000fe20000000000 */
[----:B------:R-:W-:Y:S01]  /*0c90*/  IMAD.MOV R119, RZ, RZ, -R3 ;  /* 0x000000ffff777224 */ /* 0x000fe200078e0a03 */
[----:B------:R-:W-:Y:S01]  /*0ca0*/  LOP3.LUT R158, R75, 0x44, RZ, 0xfc, !PT ;  /* 0x000000444b9e7812 */ /* 0x000fe200078efcff */
[C---:B------:R-:W-:Y:S01]  /*0cb0*/  IMAD.HI.U32 R3, R5.reuse, R120, RZ ;  /* 0x0000007805037227 */ /* 0x040fe200078e00ff */
[----:B------:R-:W-:Y:S02]  /*0cc0*/  IABS R7, R168 ;  /* 0x000000a800077213 */ /* 0x000fe40000000000 */
[----:B------:R-:W-:Y:S01]  /*0cd0*/  IABS R160, R105 ;  /* 0x0000006900a07213 */ /* 0x000fe20000000000 */
[----:B------:R-:W-:Y:S01]  /*0ce0*/  IMAD.HI.U32 R8, R5, R118, RZ ;  /* 0x0000007605087227 */ /* 0x000fe200078e00ff */
[----:B------:R-:W-:-:S02]  /*0cf0*/  LOP3.LUT R83, R75, 0x40, RZ, 0xfc, !PT ;  /* 0x000000404b537812 */ /* 0x000fc400078efcff */
[----:B------:R-:W-:Y:S01]  /*0d00*/  LOP3.LUT R82, R75, 0x48, RZ, 0xfc, !PT ;  /* 0x000000484b527812 */ /* 0x000fe200078efcff */
[----:B------:R-:W-:Y:S01]  /*0d10*/  IMAD.MOV R9, RZ, RZ, -R3 ;  /* 0x000000ffff097224 */ /* 0x000fe200078e0a03 */
[----:B------:R-:W-:Y:S01]  /*0d20*/  IABS R154, R83 ;  /* 0x00000053009a7213 */ /* 0x000fe20000000000 */
[----:B------:R-:W-:Y:S01]  /*0d30*/  IMAD.MOV R8, RZ, RZ, -R8 ;  /* 0x000000ffff087224 */ /* 0x000fe200078e0a08 */
[----:B------:R-:W-:Y:S01]  /*0d40*/  IABS R156, R82 ;  /* 0x00000052009c7213 */ /* 0x000fe20000000000 */
[----:B------:R-:W-:Y:S01]  /*0d50*/  IMAD R119, R77, R119, R10 ;  /* 0x000000774d777224 */ /* 0x000fe200078e020a */
[----:B------:R-:W-:Y:S01]  /*0d60*/  LOP3.LUT R155, R75, 0x4c, RZ, 0xfc, !PT ;  /* 0x0000004c4b9b7812 */ /* 0x000fe200078efcff */
[----:B------:R-:W-:Y:S01]  /*0d70*/  IMAD.HI.U32 R3, R5, R122, RZ ;  /* 0x0000007a05037227 */ /* 0x000fe200078e00ff */
[C---:B------:R-:W-:Y:S02]  /*0d80*/  LOP3.LUT R157, R75.reuse, 0x54, RZ, 0xfc, !PT ;  /* 0x000000544b9d7812 */ /* 0x040fe400078efcff */
[----:B------:R-:W-:Y:S01]  /*0d90*/  LOP3.LUT R153, R75, 0x50, RZ, 0xfc, !PT ;  /* 0x000000504b997812 */ /* 0x000fe200078efcff */
[----:B------:R-:W-:Y:S01]  /*0da0*/  IMAD.MOV.U32 R10, RZ, RZ, R7 ;  /* 0x000000ffff0a7224 */ /* 0x000fe200078e0007 */
[----:B------:R-:W-:Y:S01]  /*0db0*/  IABS R88, R157 ;  /* 0x0000009d00587213 */ /* 0x000fe20000000000 */
[----:B------:R-:W-:Y:S01]  /*0dc0*/  IMAD R118, R77, R8, R118 ;  /* 0x000000084d767224 */ /* 0x000fe200078e0276 */
[----:B------:R-:W-:Y:S01]  /*0dd0*/  IABS R152, R153 ;  /* 0x0000009900987213 */ /* 0x000fe20000000000 */
[----:B------:R-:W-:Y:S01]  /*0de0*/  IMAD.HI.U32 R7, R5, R12, RZ ;  /* 0x0000000c05077227 */ /* 0x000fe200078e00ff */
[----:B------:R-:W-:-:S02]  /*0df0*/  LOP3.LUT R86, R75, 0x60, RZ, 0xfc, !PT ;  /* 0x000000604b567812 */ /* 0x000fc400078efcff */
[----:B------:R-:W-:Y:S01]  /*0e00*/  LOP3.LUT R145, R75, 0x68, RZ, 0xfc, !PT ;  /* 0x000000684b917812 */ /* 0x000fe200078efcff */
[----:B------:R-:W-:Y:S01]  /*0e10*/  IMAD.MOV R3, RZ, RZ, -R3 ;  /* 0x000000ffff037224 */ /* 0x000fe200078e0a03 */
[----:B------:R-:W-:Y:S01]  /*0e20*/  IABS R148, R86 ;  /* 0x0000005600947213 */ /* 0x000fe20000000000 */
[----:B------:R-:W-:Y:S01]  /*0e30*/  IMAD.HI.U32 R8, R5, R10, RZ ;  /* 0x0000000a05087227 */ /* 0x000fe200078e00ff */
[C---:B------:R-:W-:Y:S02]  /*0e40*/  LOP3.LUT R170, R75.reuse, 0x70, RZ, 0xfc, !PT ;  /* 0x000000704baa7812 */ /* 0x040fe400078efcff */
[C---:B------:R-:W-:Y:S01]  /*0e50*/  LOP3.LUT R147, R75.reuse, 0x64, RZ, 0xfc, !PT ;  /* 0x000000644b937812 */ /* 0x040fe200078efcff */
[----:B------:R-:W-:Y:S01]  /*0e60*/  IMAD.MOV R7, RZ, RZ, -R7 ;  /* 0x000000ffff077224 */ /* 0x000fe200078e0a07 */
[----:B------:R-:W-:Y:S01]  /*0e70*/  LOP3.LUT R169, R75, 0x74, RZ, 0xfc, !PT ;  /* 0x000000744ba97812 */ /* 0x000fe200078efcff */
[----:B------:R-:W-:Y:S01]  /*0e80*/  IMAD R122, R77, R3, R122 ;  /* 0x000000034d7a7224 */ /* 0x000fe200078e027a */
[----:B------:R-:W-:Y:S01]  /*0e90*/  LOP3.LUT R87, R75, 0x58, RZ, 0xfc, !PT ;  /* 0x000000584b577812 */ /* 0x000fe200078efcff */
[----:B------:R-:W-:Y:S01]  /*0ea0*/  IMAD.MOV R8, RZ, RZ, -R8 ;  /* 0x000000ffff087224 */ /* 0x000fe200078e0a08 */
[----:B------:R-:W-:Y:S01]  /*0eb0*/  IABS R90, R147 ;  /* 0x00000093005a7213 */ /* 0x000fe20000000000 */
[----:B------:R-:W-:Y:S01]  /*0ec0*/  IMAD.HI.U32 R3, R5, R124, RZ ;  /* 0x0000007c05037227 */ /* 0x000fe200078e00ff */
[----:B------:R-:W-:-:S02]  /*0ed0*/  IABS R142, R169 ;  /* 0x000000a9008e7213 */ /* 0x000fc40000000000 */
[----:B------:R-:W-:Y:S01]  /*0ee0*/  IABS R146, R87 ;  /* 0x0000005700927213 */ /* 0x000fe20000000000 */
[C---:B------:R-:W-:Y:S01]  /*0ef0*/  IMAD R121, R77.reuse, R7, R12 ;  /* 0x000000074d797224 */ /* 0x040fe200078e020c */
[----:B------:R-:W-:Y:S01]  /*0f00*/  IABS R12, R166 ;  /* 0x000000a6000c7213 */ /* 0x000fe20000000000 */
[----:B------:R-:W-:Y:S01]  /*0f10*/  IMAD R123, R77, R8, R10 ;  /* 0x000000084d7b7224 */ /* 0x000fe200078e020a */
[----:B------:R-:W-:Y:S01]  /*0f20*/  IABS R10, R165 ;  /* 0x000000a5000a7213 */ /* 0x000fe20000000000 */
[----:B------:R-:W-:Y:S01]  /*0f30*/  IMAD.MOV R7, RZ, RZ, -R3 ;  /* 0x000000ffff077224 */ /* 0x000fe200078e0a03 */
[----:B------:R-:W-:Y:S01]  /*0f40*/  LOP3.LUT R171, R75, 0x78, RZ, 0xfc, !PT ;  /* 0x000000784bab7812 */ /* 0x000fe200078efcff */
[----:B------:R-:W-:Y:S01]  /*0f50*/  IMAD.HI.U32 R3, R5, R80, RZ ;  /* 0x0000005005037227 */ /* 0x000fe200078e00ff */
[----:B------:R-:W-:Y:S02]  /*0f60*/  LOP3.LUT R149, R75, 0x6c, RZ, 0xfc, !PT ;  /* 0x0000006c4b957812 */ /* 0x000fe400078efcff */
[----:B------:R-:W-:Y:S01]  /*0f70*/  IABS R144, R171 ;  /* 0x000000ab00907213 */ /* 0x000fe20000000000 */
[----:B------:R-:W-:Y:S01]  /*0f80*/  IMAD R120, R77, R9, R120 ;  /* 0x000000094d787224 */ /* 0x000fe200078e0278 */
[----:B------:R-:W-:Y:S01]  /*0f90*/  LOP3.LUT R181, R75, 0x84, RZ, 0xfc, !PT ;  /* 0x000000844bb57812 */ /* 0x000fe200078efcff */
[----:B------:R-:W-:Y:S01]  /*0fa0*/  IMAD R124, R77, R7, R124 ;  /* 0x000000074d7c7224 */ /* 0x000fe200078e027c */
[----:B------:R-:W-:Y:S01]  /*0fb0*/  LOP3.LUT R200, R75, 0x88, RZ, 0xfc, !PT ;  /* 0x000000884bc87812 */ /* 0x000fe200078efcff */
[----:B------:R-:W-:Y:S01]  /*0fc0*/  IMAD.MOV R9, RZ, RZ, -R3 ;  /* 0x000000ffff097224 */ /* 0x000fe200078e0a03 */
[----:B------:R-:W-:Y:S01]  /*0fd0*/  IABS R138, R181 ;  /* 0x000000b5008a7213 */ /* 0x000fe20000000000 */
[----:B------:R-:W-:Y:S01]  /*0fe0*/  IMAD.HI.U32 R7, R5, R10, RZ ;  /* 0x0000000a05077227 */ /* 0x000fe200078e00ff */
[----:B------:R-:W-:-:S02]  /*0ff0*/  LOP3.LUT R201, R75, 0x90, RZ, 0xfc, !PT ;  /* 0x000000904bc97812 */ /* 0x000fc400078efcff */
[----:B------:R-:W-:Y:S01]  /*1000*/  LOP3.LUT R183, R75, 0x80, RZ, 0xfc, !PT ;  /* 0x000000804bb77812 */ /* 0x000fe200078efcff */
[----:B------:R-:W-:Y:S01]  /*1010*/  IMAD R80, R77, R9, R80 ;  /* 0x000000094d507224 */ /* 0x000fe200078e0250 */
[----:B------:R-:W-:Y:S01]  /*1020*/  IABS R9, R162 ;  /* 0x000000a200097213 */ /* 0x000fe20000000000 */
[----:B------:R-:W-:Y:S01]  /*1030*/  IMAD.HI.U32 R3, R5, R12, RZ ;  /* 0x0000000c05037227 */ /* 0x000fe200078e00ff */
[C---:B------:R-:W-:Y:S02]  /*1040*/  LOP3.LUT R190, R75.reuse, 0x8c, RZ, 0xfc, !PT ;  /* 0x0000008c4bbe7812 */ /* 0x040fe400078efcff */
[----:B------:R-:W-:Y:S01]  /*1050*/  IABS R140, R183 ;  /* 0x000000b7008c7213 */ /* 0x000fe20000000000 */
[----:B------:R-:W-:Y:S01]  /*1060*/  IMAD.MOV R7, RZ, RZ, -R7 ;  /* 0x000000ffff077224 */ /* 0x000fe200078e0a07 */
[----:B------:R-:W-:Y:S01]  /*1070*/  IABS R92, R190 ;  /* 0x000000be005c7213 */ /* 0x000fe20000000000 */
[----:B------:R-:W-:Y:S01]  /*1080*/  IMAD.MOV R3, RZ, RZ, -R3 ;  /* 0x000000ffff037224 */ /* 0x000fe200078e0a03 */
[----:B------:R-:W-:Y:S01]  /*1090*/  LOP3.LUT R203, R75, 0x98, RZ, 0xfc, !PT ;  /* 0x000000984bcb7812 */ /* 0x000fe200078efcff */
[----:B------:R-:W-:Y:S01]  /*10a0*/  IMAD R161, R77, R7, R10 ;  /* 0x000000074da17224 */ /* 0x000fe200078e020a */
[----:B------:R-:W-:Y:S01]  /*10b0*/  IABS R7, R158 ;  /* 0x0000009e00077213 */ /* 0x000fe20000000000 */
[----:B------:R-:W-:Y:S01]  /*10c0*/  IMAD.MOV.U32 R10, RZ, RZ, R9 ;  /* 0x000000ffff0a7224 */ /* 0x000fe200078e0009 */
[----:B------:R-:W-:Y:S01]  /*10d0*/  LOP3.LUT R204, R75, 0x94, RZ, 0xfc, !PT ;  /* 0x000000944bcc7812 */ /* 0x000fe200078efcff */
[----:B------:R-:W-:Y:S01]  /*10e0*/  IMAD R81, R77, R3, R12 ;  /* 0x000000034d517224 */ /* 0x000fe200078e020c */
[----:B------:R-:W-:Y:S01]  /*10f0*/  IABS R12, R149 ;  /* 0x00000095000c7213 */ /* 0x000fe20000000000 */
[----:B------:R-:W-:Y:S01]  /*1100*/  IMAD.HI.U32 R3, R5, R10, RZ ;  /* 0x0000000a05037227 */ /* 0x000fe200078e00ff */
[----:B------:R-:W-:-:S02]  /*1110*/  IABS R94, R204 ;  /* 0x000000cc005e7213 */ /* 0x000fc40000000000 */
[----:B------:R-:W-:Y:S01]  /*1120*/  LOP3.LUT R207, R75, 0xa8, RZ, 0xfc, !PT ;  /* 0x000000a84bcf7812 */ /* 0x000fe200078efcff */
[----:B------:R-:W-:Y:S01]  /*1130*/  IMAD.HI.U32 R8, R5, R14, RZ ;  /* 0x0000000e05087227 */ /* 0x000fe200078e00ff */
[C---:B------:R-:W-:Y:S02]  /*1140*/  LOP3.LUT R205, R75.reuse, 0xa4, RZ, 0xfc, !PT ;  /* 0x000000a44bcd7812 */ /* 0x040fe400078efcff */
[----:B------:R-:W-:Y:S01]  /*1150*/  LOP3.LUT R206, R75, 0xa0, RZ, 0xfc, !PT ;  /* 0x000000a04bce7812 */ /* 0x000fe200078efcff */
[----:B------:R-:W-:Y:S01]  /*1160*/  IMAD.MOV R159, RZ, RZ, -R3 ;  /* 0x000000ffff9f7224 */ /* 0x000fe200078e0a03 */
[----:B------:R-:W-:Y:S01]  /*1170*/  IABS R96, R205 ;  /* 0x000000cd00607213 */ /* 0x000fe20000000000 */
[----:B------:R-:W-:Y:S01]  /*1180*/  VIADD R164, R227, 0x3c ;  /* 0x0000003ce3a47836 */ /* 0x000fe20000000000 */
[C---:B------:R-:W-:Y:S01]  /*1190*/  LOP3.LUT R210, R75.reuse, 0xac, RZ, 0xfc, !PT ;  /* 0x000000ac4bd27812 */ /* 0x040fe200078efcff */
[----:B------:R-:W-:Y:S01]  /*11a0*/  IMAD.MOV R8, RZ, RZ, -R8 ;  /* 0x000000ffff087224 */ /* 0x000fe200078e0a08 */
[----:B------:R-:W-:Y:S01]  /*11b0*/  LOP3.LUT R209, R75, 0xb0, RZ, 0xfc, !PT ;  /* 0x000000b04bd17812 */ /* 0x000fe200078efcff */
[----:B------:R-:W-:Y:S01]  /*11c0*/  IMAD.HI.U32 R3, R5, R160, RZ ;  /* 0x000000a005037227 */ /* 0x000fe200078e00ff */
[----:B------:R-:W-:-:S02]  /*11d0*/  IABS R84, R164 ;  /* 0x000000a400547213 */ /* 0x000fc40000000000 */
[----:B------:R-:W-:Y:S01]  /*11e0*/  IABS R100, R210 ;  /* 0x000000d200647213 */ /* 0x000fe20000000000 */
[----:B------:R-:W-:Y:S01]  /*11f0*/  IMAD R159, R77, R159, R10 ;  /* 0x0000009f4d9f7224 */ /* 0x000fe200078e020a */
[C---:B------:R-:W-:Y:S01]  /*1200*/  LOP3.LUT R212, R75.reuse, 0xb8, RZ, 0xfc, !PT ;  /* 0x000000b84bd47812 */ /* 0x040fe200078efcff */
[----:B------:R-:W-:Y:S01]  /*1210*/  IMAD.MOV.U32 R10, RZ, RZ, R7 ;  /* 0x000000ffff0a7224 */ /* 0x000fe200078e0007 */
[----:B------:R-:W-:Y:S01]  /*1220*/  LOP3.LUT R208, R75, 0xb4, RZ, 0xfc, !PT ;  /* 0x000000b44bd07812 */ /* 0x000fe200078efcff */
[----:B------:R-:W-:Y:S01]  /*1230*/  IMAD R163, R77, R8, R14 ;  /* 0x000000084da37224 */ /* 0x000fe200078e020e */
[----:B------:R-:W-:Y:S01]  /*1240*/  IABS R14, R170 ;  /* 0x000000aa000e7213 */ /* 0x000fe20000000000 */
[----:B------:R-:W-:Y:S01]  /*1250*/  IMAD.MOV R9, RZ, RZ, -R3 ;  /* 0x000000ffff097224 */ /* 0x000fe200078e0a03 */
[----:B------:R-:W-:Y:S01]  /*1260*/  IABS R134, R208 ;  /* 0x000000d000867213 */ /* 0x000fe20000000000 */
[----:B------:R-:W-:Y:S01]  /*1270*/  IMAD.HI.U32 R3, R5, R154, RZ ;  /* 0x0000009a05037227 */ /* 0x000fe200078e00ff */
[----:B------:R-:W-:-:S02]  /*1280*/  LOP3.LUT R213, R75, 0xc0, RZ, 0xfc, !PT ;  /* 0x000000c04bd57812 */ /* 0x000fc400078efcff */
[----:B------:R-:W-:Y:S01]  /*1290*/  LOP3.LUT R215, R75, 0xc4, RZ, 0xfc, !PT ;  /* 0x000000c44bd77812 */ /* 0x000fe200078efcff */
[----:B------:R-:W-:Y:S01]  /*12a0*/  IMAD.HI.U32 R8, R5, R10, RZ ;  /* 0x0000000a05087227 */ /* 0x000fe200078e00ff */
[----:B------:R-:W-:Y:S02]  /*12b0*/  IABS R130, R213 ;  /* 0x000000d500827213 */ /* 0x000fe40000000000 */
[----:B------:R-:W-:Y:S01]  /*12c0*/  LOP3.LUT R217, R75, 0xcc, RZ, 0xfc, !PT ;  /* 0x000000cc4bd97812 */ /* 0x000fe200078efcff */
[----:B------:R-:W-:Y:S01]  /*12d0*/  IMAD.HI.U32 R7, R5, R84, RZ ;  /* 0x0000005405077227 */ /* 0x000fe200078e00ff */
[C---:B------:R-:W-:Y:S02]  /*12e0*/  LOP3.LUT R214, R75.reuse, 0xc8, RZ, 0xfc, !PT ;  /* 0x000000c84bd67812 */ /* 0x040fe400078efcff */
[----:B------:R-:W-:Y:S01]  /*12f0*/  IABS R128, R217 ;  /* 0x000000d900807213 */ /* 0x000fe20000000000 */
[----:B------:R-:W-:Y:S01]  /*1300*/  IMAD.MOV R3, RZ, RZ, -R3 ;  /* 0x000000ffff037224 */ /* 0x000fe200078e0a03 */
[C---:B------:R-:W-:Y:S01]  /*1310*/  LOP3.LUT R218, R75.reuse, 0xd4, RZ, 0xfc, !PT ;  /* 0x000000d44bda7812 */ /* 0x040fe200078efcff */
[----:B------:R-:W-:Y:S01]  /*1320*/  IMAD.MOV R8, RZ, RZ, -R8 ;  /* 0x000000ffff087224 */ /* 0x000fe200078e0a08 */
[C---:B------:R-:W-:Y:S01]  /*1330*/  LOP3.LUT R216, R75.reuse, 0xd0, RZ, 0xfc, !PT ;  /* 0x000000d04bd87812 */ /* 0x040fe200078efcff */
[----:B------:R-:W-:Y:S01]  /*1340*/  IMAD.MOV R7, RZ, RZ, -R7 ;  /* 0x000000ffff077224 */ /* 0x000fe200078e0a07 */
[----:B------:R-:W-:Y:S01]  /*1350*/  LOP3.LUT R221, R75, 0xd8, RZ, 0xfc, !PT ;  /* 0x000000d84bdd7812 */ /* 0x000fe200078efcff */
[C---:B------:R-:W-:Y:S01]  /*1360*/  IMAD R154, R77.reuse, R3, R154 ;  /* 0x000000034d9a7224 */ /* 0x040fe200078e029a */
[C---:B------:R-:W-:Y:S01]  /*1370*/  ISETP.GT.U32.AND P3, PT, R77.reuse, R117, PT ;  /* 0x000000754d00720c */ /* 0x040fe20003f64070 */
[----:B------:R-:W-:Y:S01]  /*1380*/  IMAD R85, R77, R8, R10 ;  /* 0x000000084d557224 */ /* 0x000fe200078e020a */
[----:B------:R-:W-:Y:S01]  /*1390*/  IABS R10, R155 ;  /* 0x0000009b000a7213 */ /* 0x000fe20000000000 */
[----:B------:R-:W-:Y:S01]  /*13a0*/  IMAD.HI.U32 R3, R5, R156, RZ ;  /* 0x0000009c05037227 */ /* 0x000fe200078e00ff */
[----:B------:R-:W-:-:S02]  /*13b0*/  ISETP.GT.U32.AND P1, PT, R77, R121, PT ;  /* 0x000000794d00720c */ /* 0x000fc40003f24070 */
[----:B------:R-:W-:Y:S01]  /*13c0*/  LOP3.LUT R223, R75, 0xe8, RZ, 0xfc, !PT ;  /* 0x000000e84bdf7812 */ /* 0x000fe200078efcff */
[C---:B------:R-:W-:Y:S01]  /*13d0*/  IMAD R84, R77.reuse, R7, R84 ;  /* 0x000000074d547224 */ /* 0x040fe200078e0254 */
[----:B------:R-:W-:Y:S01]  /*13e0*/  ISETP.GT.U32.AND P0, PT, R77, R118, PT ;  /* 0x000000764d00720c */ /* 0x000fe20003f04070 */
[----:B------:R-:W-:Y:S01]  /*13f0*/  IMAD.MOV R7, RZ, RZ, -R3 ;  /* 0x000000ffff077224 */ /* 0x000fe200078e0a03 */
[----:B------:R-:W-:Y:S01]  /*1400*/  IABS R126, R221 ;  /* 0x000000dd007e7213 */ /* 0x000fe20000000000 */
[----:B------:R-:W-:Y:S01]  /*1410*/  IMAD.HI.U32 R3, R5, R10, RZ ;  /* 0x0000000a05037227 */ /* 0x000fe200078e00ff */
[----:B------:R-:W-:Y:S02]  /*1420*/  ISETP.GT.U32.AND P5, PT, R77, R120, PT ;  /* 0x000000784d00720c */ /* 0x000fe40003fa4070 */
[----:B------:R-:W-:Y:S01]  /*1430*/  LOP3.LUT R219, R75, 0xe4, RZ, 0xfc, !PT ;  /* 0x000000e44bdb7812 */ /* 0x000fe200078efcff */
[----:B------:R-:W-:Y:S01]  /*1440*/  IMAD.MOV R151, RZ, RZ, -R3 ;  /* 0x000000ffff977224 */ /* 0x000fe200078e0a03 */
[----:B------:R-:W-:Y:S01]  /*1450*/  ISETP.GT.U32.AND P4, PT, R77, R123, PT ;  /* 0x0000007b4d00720c */ /* 0x000fe20003f84070 */
[----:B------:R-:W-:Y:S01]  /*1460*/  VIADD R150, R227, 0x5c ;  /* 0x0000005ce3967836 */ /* 0x000fe20000000000 */
[----:B------:R-:W-:Y:S01]  /*1470*/  ISETP.GT.U32.AND P2, PT, R77, R119, PT ;  /* 0x000000774d00720c */ /* 0x000fe20003f44070 */
[----:B------:R-:W-:Y:S01]  /*1480*/  IMAD.HI.U32 R3, R5, R88, RZ ;  /* 0x0000005805037227 */ /* 0x000fe200078e00ff */
[----:B------:R-:W-:-:S02]  /*1490*/  LOP3.LUT R220, R75, 0xe0, RZ, 0xfc, !PT ;  /* 0x000000e04bdc7812 */ /* 0x000fc400078efcff */
[----:B------:R-:W-:Y:S01]  /*14a0*/  IABS R108, R219 ;  /* 0x000000db006c7213 */ /* 0x000fe20000000000 */
[----:B------:R-:W-:Y:S01]  /*14b0*/  IMAD R156, R77, R7, R156 ;  /* 0x000000074d9c7224 */ /* 0x000fe200078e029c */
[----:B------:R-:W-:Y:S01]  /*14c0*/  LOP3.LUT R222, R75, 0xec, RZ, 0xfc, !PT ;  /* 0x000000ec4bde7812 */ /* 0x000fe200078efcff */
[----:B------:R-:W-:Y:S01]  /*14d0*/  IMAD R151, R77, R151, R10 ;  /* 0x000000974d977224 */ /* 0x000fe200078e020a */
[----:B------:R-:W-:Y:S01]  /*14e0*/  IABS R10, R150 ;  /* 0x00000096000a7213 */ /* 0x000fe20000000000 */
[----:B------:R-:W-:Y:S01]  /*14f0*/  IMAD.HI.U32 R7, R5, R152, RZ ;  /* 0x0000009805077227 */ /* 0x000fe200078e00ff */
[----:B------:R-:W-:Y:S02]  /*1500*/  IABS R110, R222 ;  /* 0x000000de006e7213 */ /* 0x000fe40000000000 */
[C---:B------:R-:W-:Y:S01]  /*1510*/  LOP3.LUT R224, R75.reuse, 0xf0, RZ, 0xfc, !PT ;  /* 0x000000f04be07812 */ /* 0x040fe200078efcff */
[----:B------:R-:W-:Y:S01]  /*1520*/  IMAD.MOV R3, RZ, RZ, -R3 ;  /* 0x000000ffff037224 */ /* 0x000fe200078e0a03 */
[----:B------:R-:W-:Y:S01]  /*1530*/  LOP3.LUT R225, R75, 0xf4, RZ, 0xfc, !PT ;  /* 0x000000f44be17812 */ /* 0x000fe200078efcff */
[----:B------:R-:W-:Y:S01]  /*1540*/  IMAD.MOV R7, RZ, RZ, -R7 ;  /* 0x000000ffff077224 */ /* 0x000fe200078e0a07 */
[C---:B------:R-:W-:Y:S01]  /*1550*/  ISETP.GT.U32.AND P6, PT, R77.reuse, R122, PT ;  /* 0x0000007a4d00720c */ /* 0x040fe20003fc4070 */
[----:B------:R-:W-:Y:S01]  /*1560*/  IMAD R88, R77, R3, R88 ;  /* 0x000000034d587224 */ /* 0x000fe200078e0258 */
[----:B------:R-:W-:Y:S01]  /*1570*/  IABS R112, R225 ;  /* 0x000000e100707213 */ /* 0x000fe20000000000 */
[----:B------:R-:W-:Y:S01]  /*1580*/  IMAD.HI.U32 R3, R5, R10, RZ ;  /* 0x0000000a05037227 */ /* 0x000fe200078e00ff */
[----:B------:R-:W-:-:S03]  /*1590*/  LOP3.LUT R228, R75, 0xf8, RZ, 0xfc, !PT ;  /* 0x000000f84be47812 */ /* 0x000fc600078efcff */
[----:B------:R-:W-:Y:S01]  /*15a0*/  IMAD R152, R77, R7, R152 ;  /* 0x000000074d987224 */ /* 0x000fe200078e0298 */
[----:B------:R-:W-:Y:S01]  /*15b0*/  IABS R7, R145 ;  /* 0x0000009100077213 */ /* 0x000fe20000000000 */
[----:B------:R-:W-:Y:S02]  /*15c0*/  IMAD.MOV R89, RZ, RZ, -R3 ;  /* 0x000000ffff597224 */ /* 0x000fe400078e0a03 */
[----:B------:R-:W-:-:S04]  /*15d0*/  IMAD.HI.U32 R3, R5, R148, RZ ;  /* 0x0000009405037227 */ /* 0x000fc800078e00ff */
[C---:B------:R-:W-:Y:S02]  /*15e0*/  IMAD R89, R77.reuse, R89, R10 ;  /* 0x000000594d597224 */ /* 0x040fe400078e020a */
[----:B------:R-:W-:Y:S02]  /*15f0*/  IMAD.MOV.U32 R10, RZ, RZ, R7 ;  /* 0x000000ffff0a7224 */ /* 0x000fe400078e0007 */
[----:B------:R-:W-:Y:S02]  /*1600*/  IMAD R160, R77, R9, R160 ;  /* 0x000000094da07224 */ /* 0x000fe400078e02a0 */
[----:B------:R-:W-:Y:S02]  /*1610*/  IMAD.MOV R9, RZ, RZ, -R3 ;  /* 0x000000ffff097224 */ /* 0x000fe400078e0a03 */
[----:B------:R-:W-:-:S04]  /*1620*/  IMAD.HI.U32 R3, R5, R10, RZ ;  /* 0x0000000a05037227 */ /* 0x000fc800078e00ff */
[----:B------:R-:W-:Y:S02]  /*1630*/  IMAD.MOV R3, RZ, RZ, -R3 ;  /* 0x000000ffff037224 */ /* 0x000fe400078e0a03 */
[----:B------:R-:W-:Y:S02]  /*1640*/  VIADD R189, R227, 0x7c ;  /* 0x0000007ce3bd7836 */ /* 0x000fe40000000000 */
[----:B------:R-:W-:Y:S02]  /*1650*/  IMAD R91, R77, R3, R10 ;  /* 0x000000034d5b7224 */ /* 0x000fe400078e020a */
[----:B------:R-:W-:Y:S01]  /*1660*/  IMAD.HI.U32 R3, R5, R14, RZ ;  /* 0x0000000e05037227 */ /* 0x000fe200078e00ff */
[----:B------:R-:W-:-:S03]  /*1670*/  IABS R10, R189 ;  /* 0x000000bd000a7213 */ /* 0x000fc60000000000 */
[----:B------:R-:W-:Y:S02]  /*1680*/  IMAD.MOV R143, RZ, RZ, -R3 ;  /* 0x000000ffff8f7224 */ /* 0x000fe400078e0a03 */
[----:B------:R-:W-:-:S04]  /*1690*/  IMAD.HI.U32 R7, R5, R90, RZ ;  /* 0x0000005a05077227 */ /* 0x000fc800078e00ff */
[----:B------:R-:W-:-:S04]  /*16a0*/  IMAD.HI.U32 R3, R5, R142, RZ ;  /* 0x0000008e05037227 */ /* 0x000fc800078e00ff */
[----:B------:R-:W-:-:S04]  /*16b0*/  IMAD.HI.U32 R8, R5, R146, RZ ;  /* 0x0000009205087227 */ /* 0x000fc800078e00ff */
[----:B------:R-:W-:Y:S02]  /*16c0*/  IMAD R148, R77, R9, R148 ;  /* 0x000000094d947224 */ /* 0x000fe400078e0294 */
[----:B------:R-:W-:Y:S02]  /*16d0*/  IMAD.MOV R7, RZ, RZ, -R7 ;  /* 0x000000ffff077224 */ /* 0x000fe400078e0a07 */
[----:B------:R-:W-:Y:S02]  /*16e0*/  IMAD.MOV R9, RZ, RZ, -R3 ;  /* 0x000000ffff097224 */ /* 0x000fe400078e0a03 */
[----:B------:R-:W-:Y:S02]  /*16f0*/  IMAD.MOV R8, RZ, RZ, -R8 ;  /* 0x000000ffff087224 */ /* 0x000fe400078e0a08 */
[----:B------:R-:W-:-:S04]  /*1700*/  IMAD.HI.U32 R3, R5, R10, RZ ;  /* 0x0000000a05037227 */ /* 0x000fc800078e00ff */
[C---:B------:R-:W-:Y:S02]  /*1710*/  IMAD R90, R77.reuse, R7, R90 ;  /* 0x000000074d5a7224 */ /* 0x040fe400078e025a */
[----:B------:R-:W-:Y:S02]  /*1720*/  IMAD R146, R77, R8, R146 ;  /* 0x000000084d927224 */ /* 0x000fe400078e0292 */
[----:B------:R-:W-:-:S04]  /*1730*/  IMAD.HI.U32 R7, R5, R144, RZ ;  /* 0x0000009005077227 */ /* 0x000fc800078e00ff */
[----:B------:R-:W-:Y:S02]  /*1740*/  IMAD.MOV R3, RZ, RZ, -R3 ;  /* 0x000000ffff037224 */ /* 0x000fe400078e0a03 */
[----:B------:R-:W-:-:S04]  /*1750*/  IMAD.HI.U32 R8, R5, R12, RZ ;  /* 0x0000000c05087227 */ /* 0x000fc800078e00ff */
[----:B------:R-:W-:Y:S02]  /*1760*/  IMAD.MOV R7, RZ, RZ, -R7 ;  /* 0x000000ffff077224 */ /* 0x000fe400078e0a07 */
[----:B------:R-:W-:Y:S01]  /*1770*/  IMAD R139, R77, R3, R10 ;  /* 0x000000034d8b7224 */ /* 0x000fe200078e020a */
[----:B------:R-:W-:Y:S01]  /*1780*/  IABS R10, R200 ;  /* 0x000000c8000a7213 */ /* 0x000fe20000000000 */
[----:B------:R-:W-:Y:S02]  /*1790*/  IMAD.MOV R8, RZ, RZ, -R8 ;  /* 0x000000ffff087224 */ /* 0x000fe400078e0a08 */
[----:B------:R-:W-:-:S04]  /*17a0*/  IMAD.HI.U32 R3, R5, R138, RZ ;  /* 0x0000008a05037227 */ /* 0x000fc800078e00ff */
[C---:B------:R-:W-:Y:S02]  /*17b0*/  IMAD R144, R77.reuse, R7, R144 ;  /* 0x000000074d907224 */ /* 0x040fe400078e0290 */
[----:B------:R-:W-:Y:S01]  /*17c0*/  IMAD R141, R77, R8, R12 ;  /* 0x000000084d8d7224 */ /* 0x000fe200078e020c */
[----:B------:R-:W-:Y:S01]  /*17d0*/  IABS R12, R201 ;  /* 0x000000c9000c7213 */ /* 0x000fe20000000000 */
[----:B------:R-:W-:Y:S02]  /*17e0*/  IMAD.MOV R7, RZ, RZ, -R3 ;  /* 0x000000ffff077224 */ /* 0x000fe400078e0a03 */
[----:B------:R-:W-:-:S04]  /*17f0*/  IMAD.HI.U32 R3, R5, R10, RZ ;  /* 0x0000000a05037227 */ /* 0x000fc800078e00ff */
[----:B------:R-:W-:Y:S02]  /*1800*/  IMAD.MOV R93, RZ, RZ, -R3 ;  /* 0x000000ffff5d7224 */ /* 0x000fe400078e0a03 */
[----:B------:R-:W-:-:S04]  /*1810*/  IMAD.HI.U32 R3, R5, R12, RZ ;  /* 0x0000000c05037227 */ /* 0x000fc800078e00ff */
[C---:B------:R-:W-:Y:S02]  /*1820*/  IMAD R138, R77.reuse, R7, R138 ;  /* 0x000000074d8a7224 */ /* 0x040fe400078e028a */
[----:B------:R-:W-:Y:S01]  /*1830*/  IMAD R93, R77, R93, R10 ;  /* 0x0000005d4d5d7224 */ /* 0x000fe200078e020a */
[----:B------:R-:W-:Y:S01]  /*1840*/  IABS R10, R203 ;  /* 0x000000cb000a7213 */ /* 0x000fe20000000000 */
[----:B------:R-:W-:-:S04]  /*1850*/  IMAD.HI.U32 R8, R5, R140, RZ ;  /* 0x0000008c05087227 */ /* 0x000fc800078e00ff */
[----:B------:R-:W-:-:S04]  /*1860*/  IMAD.HI.U32 R7, R5, R92, RZ ;  /* 0x0000005c05077227 */ /* 0x000fc800078e00ff */
[----:B------:R-:W-:Y:S02]  /*1870*/  IMAD.MOV R3, RZ, RZ, -R3 ;  /* 0x000000ffff037224 */ /* 0x000fe400078e0a03 */
[----:B------:R-:W-:Y:S02]  /*1880*/  VIADD R202, R227, 0x9c ;  /* 0x0000009ce3ca7836 */ /* 0x000fe40000000000 */
[----:B------:R-:W-:Y:S02]  /*1890*/  IMAD.MOV R8, RZ, RZ, -R8 ;  /* 0x000000ffff087224 */ /* 0x000fe400078e0a08 */
[----:B------:R-:W-:Y:S01]  /*18a0*/  IMAD.MOV R7, RZ, RZ, -R7 ;  /* 0x000000ffff077224 */ /* 0x000fe200078e0a07 */
[----:B------:R-:W-:Y:S01]  /*18b0*/  IABS R136, R202 ;  /* 0x000000ca00887213 */ /* 0x000fe20000000000 */
[----:B------:R-:W-:Y:S01]  /*18c0*/  IMAD R137, R77, R3, R12 ;  /* 0x000000034d897224 */ /* 0x000fe200078e020c */
[----:B------:R-:W-:Y:S01]  /*18d0*/  IABS R12, R206 ;  /* 0x000000ce000c7213 */ /* 0x000fe20000000000 */
[----:B------:R-:W-:-:S04]  /*18e0*/  IMAD.HI.U32 R3, R5, R10, RZ ;  /* 0x0000000a05037227 */ /* 0x000fc800078e00ff */
[C---:B------:R-:W-:Y:S02]  /*18f0*/  IMAD R140, R77.reuse, R8, R140 ;  /* 0x000000084d8c7224 */ /* 0x040fe400078e028c */
[----:B------:R-:W-:Y:S01]  /*1900*/  IMAD R92, R77, R7, R92 ;  /* 0x000000074d5c7224 */ /* 0x000fe200078e025c */
[----:B------:R-:W-:Y:S01]  /*1910*/  IABS R7, R207 ;  /* 0x000000cf00077213 */ /* 0x000fe20000000000 */
[----:B------:R-:W-:-:S04]  /*1920*/  IMAD.HI.U32 R8, R5, R94, RZ ;  /* 0x0000005e05087227 */ /* 0x000fc800078e00ff */
[----:B------:R-:W-:Y:S02]  /*1930*/  IMAD.MOV R95, RZ, RZ, -R3 ;  /* 0x000000ffff5f7224 */ /* 0x000fe400078e0a03 */
[----:B------:R-:W-:Y:S02]  /*1940*/  IMAD.MOV R8, RZ, RZ, -R8 ;  /* 0x000000ffff087224 */ /* 0x000fe400078e0a08 */
[----:B------:R-:W-:-:S04]  /*1950*/  IMAD.HI.U32 R3, R5, R136, RZ ;  /* 0x0000008805037227 */ /* 0x000fc800078e00ff */
[C---:B------:R-:W-:Y:S02]  /*1960*/  IMAD R95, R77.reuse, R95, R10 ;  /* 0x0000005f4d5f7224 */ /* 0x040fe400078e020a */
[----:B------:R-:W-:Y:S02]  /*1970*/  IMAD.MOV.U32 R10, RZ, RZ, R7 ;  /* 0x000000ffff0a7224 */ /* 0x000fe400078e0007 */
[C---:B------:R-:W-:Y:S02]  /*1980*/  IMAD R142, R77.reuse, R9, R142 ;  /* 0x000000094d8e7224 */ /* 0x040fe400078e028e */
[----:B------:R-:W-:Y:S02]  /*1990*/  IMAD R94, R77, R8, R94 ;  /* 0x000000084d5e7224 */ /* 0x000fe400078e025e */
[----:B------:R-:W-:Y:S02]  /*19a0*/  IMAD.MOV R9, RZ, RZ, -R3 ;  /* 0x000000ffff097224 */ /* 0x000fe400078e0a03 */
[----:B------:R-:W-:-:S04]  /*19b0*/  IMAD.HI.U32 R3, R5, R96, RZ ;  /* 0x0000006005037227 */ /* 0x000fc800078e00ff */
[----:B------:R-:W-:-:S04]  /*19c0*/  IMAD.HI.U32 R8, R5, R10, RZ ;  /* 0x0000000a05087227 */ /* 0x000fc800078e00ff */
[----:B------:R-:W-:-:S04]  /*19d0*/  IMAD.HI.U32 R7, R5, R12, RZ ;  /* 0x0000000c05077227 */ /* 0x000fc800078e00ff */
[----:B------:R-:W-:Y:S02]  /*19e0*/  IMAD.MOV R3, RZ, RZ, -R3 ;  /* 0x000000ffff037224 */ /* 0x000fe400078e0a03 */
[----:B------:R-:W-:Y:S02]  /*19f0*/  IMAD.MOV R8, RZ, RZ, -R8 ;  /* 0x000000ffff087224 */ /* 0x000fe400078e0a08 */
[----:B------:R-:W-:Y:S02]  /*1a00*/  IMAD.MOV R7, RZ, RZ, -R7 ;  /* 0x000000ffff077224 */ /* 0x000fe400078e0a07 */
[C---:B------:R-:W-:Y:S02]  /*1a10*/  IMAD R96, R77.reuse, R3, R96 ;  /* 0x000000034d607224 */ /* 0x040fe400078e0260 */
[----:B------:R-:W-:Y:S01]  /*1a20*/  IMAD R135, R77, R8, R10 ;  /* 0x000000084d877224 */ /* 0x000fe200078e020a */
[----:B------:R-:W-:Y:S01]  /*1a30*/  IABS R10, R209 ;  /* 0x000000d1000a7213 */ /* 0x000fe20000000000 */
[----:B------:R-:W-:-:S04]  /*1a40*/  IMAD.HI.U32 R3, R5, R100, RZ ;  /* 0x0000006405037227 */ /* 0x000fc800078e00ff */
[----:B------:R-:W-:Y:S01]  /*1a50*/  IMAD R97, R77, R7, R12 ;  /* 0x000000074d617224 */ /* 0x000fe200078e020c */
[----:B------:R-:W-:Y:S01]  /*1a60*/  IABS R12, R212 ;  /* 0x000000d4000c7213 */ /* 0x000fe20000000000 */
[----:B------:R-:W-:Y:S02]  /*1a70*/  IMAD.MOV R7, RZ, RZ, -R3 ;  /* 0x000000ffff077224 */ /* 0x000fe400078e0a03 */
[----:B------:R-:W-:-:S04]  /*1a80*/  IMAD.HI.U32 R3, R5, R10, RZ ;  /* 0x0000000a05037227 */ /* 0x000fc800078e00ff */
[----:B------:R-:W-:Y:S02]  /*1a90*/  IMAD.MOV R101, RZ, RZ, -R3 ;  /* 0x000000ffff657224 */ /* 0x000fe400078e0a03 */
[----:B------:R-:W-:-:S04]  /*1aa0*/  IMAD.HI.U32 R3, R5, R12, RZ ;  /* 0x0000000c05037227 */ /* 0x000fc800078e00ff */
[----:B------:R-:W-:Y:S02]  /*1ab0*/  IMAD R100, R77, R7, R100 ;  /* 0x000000074d647224 */ /* 0x000fe400078e0264 */
[----:B------:R-:W-:-:S04]  /*1ac0*/  IMAD.HI.U32 R7, R5, R134, RZ ;  /* 0x0000008605077227 */ /* 0x000fc800078e00ff */
[----:B------:R-:W-:Y:S02]  /*1ad0*/  IMAD.MOV R3, RZ, RZ, -R3 ;  /* 0x000000ffff037224 */ /* 0x000fe400078e0a03 */
[----:B------:R-:W-:Y:S02]  /*1ae0*/  IMAD.MOV R7, RZ, RZ, -R7 ;  /* 0x000000ffff077224 */ /* 0x000fe400078e0a07 */
[C---:B------:R-:W-:Y:S01]  /*1af0*/  IMAD R101, R77.reuse, R101, R10 ;  /* 0x000000654d657224 */ /* 0x040fe200078e020a */
[----:B------:R-:W-:Y:S01]  /*1b00*/  IABS R10, R215 ;  /* 0x000000d7000a7213 */ /* 0x000fe20000000000 */
[----:B------:R-:W-:Y:S01]  /*1b10*/  IMAD R133, R77, R3, R12 ;  /* 0x000000034d857224 */ /* 0x000fe200078e020c */
[----:B------:R-:W-:Y:S01]  /*1b20*/  IABS R12, R214 ;  /* 0x000000d6000c7213 */ /* 0x000fe20000000000 */
[----:B------:R-:W-:-:S04]  /*1b30*/  IMAD.HI.U32 R3, R5, R130, RZ ;  /* 0x0000008205037227 */ /* 0x000fc800078e00ff */
[----:B------:R-:W-:Y:S02]  /*1b40*/  IMAD R134, R77, R7, R134 ;  /* 0x000000074d867224 */ /* 0x000fe400078e0286 */
[----:B------:R-:W-:Y:S02]  /*1b50*/  VIADD R211, R227, 0xbc ;  /* 0x000000bce3d37836 */ /* 0x000fe40000000000 */
[----:B------:R-:W-:Y:S02]  /*1b60*/  IMAD.MOV R7, RZ, RZ, -R3 ;  /* 0x000000ffff077224 */ /* 0x000fe400078e0a03 */
[----:B------:R-:W-:Y:S01]  /*1b70*/  IMAD.HI.U32 R3, R5, R10, RZ ;  /* 0x0000000a05037227 */ /* 0x000fe200078e00ff */
[----:B------:R-:W-:-:S03]  /*1b80*/  IABS R132, R211 ;  /* 0x000000d300847213 */ /* 0x000fc60000000000 */
        /* <DEDUP_REMOVED lines=8> */
[C---:B------:R-:W-:Y:S01]  /*1c10*/  IMAD R143, R77.reuse, R143, R14 ;  /* 0x0000008f4d8f7224 */ /* 0x040fe200078e020e */
[----:B------:R-:W-:Y:S01]  /*1c20*/  IABS R14, R216 ;  /* 0x000000d8000e7213 */ /* 0x000fe20000000000 */
[----:B------:R-:W-:Y:S02]  /*1c30*/  IMAD.MOV R8, RZ, RZ, -R8 ;  /* 0x000000ffff087224 */ /* 0x000fe400078e0a08 */
[----:B------:R-:W-:Y:S02]  /*1c40*/  IMAD.MOV R7, RZ, RZ, -R7 ;  /* 0x000000ffff077224 */ /* 0x000fe400078e0a07 */
[----:B------:R-:W-:Y:S02]  /*1c50*/  IMAD R128, R77, R3, R128 ;  /* 0x000000034d807224 */ /* 0x000fe400078e0280 */
[----:B------:R-:W-:-:S04]  /*1c60*/  IMAD.HI.U32 R3, R5, R10, RZ ;  /* 0x0000000a05037227 */ /* 0x000fc800078e00ff */
[C---:B------:R-:W-:Y:S02]  /*1c70*/  IMAD R132, R77.reuse, R8, R132 ;  /* 0x000000084d847224 */ /* 0x040fe400078e0284 */
[----:B------:R-:W-:Y:S01]  /*1c80*/  IMAD R129, R77, R7, R12 ;  /* 0x000000074d817224 */ /* 0x000fe200078e020c */
[----:B------:R-:W-:Y:S01]  /*1c90*/  IABS R7, R223 ;  /* 0x000000df00077213 */ /* 0x000fe20000000000 */
[----:B------:R-:W-:Y:S01]  /*1ca0*/  IMAD.HI.U32 R8, R5, R14, RZ ;  /* 0x0000000e05087227 */ /* 0x000fe200078e00ff */
[----:B------:R-:W-:-:S03]  /*1cb0*/  IABS R12, R220 ;  /* 0x000000dc000c7213 */ /* 0x000fc60000000000 */
        /* <DEDUP_REMOVED lines=8> */
[--C-:B------:R-:W-:Y:S01]  /*1d40*/  @!P3 IMAD.IADD R117, R117, 0x1, -R77.reuse ;  /* 0x000000017575b824 */ /* 0x100fe200078e0a4d */
[----:B------:R-:W-:Y:S01]  /*1d50*/  ISETP.GT.U32.AND P3, PT, R77, R124, PT ;  /* 0x0000007c4d00720c */ /* 0x000fe20003f64070 */
[----:B------:R-:W-:Y:S01]  /*1d60*/  @!P1 IMAD.IADD R121, R121, 0x1, -R77 ;  /* 0x0000000179799824 */ /* 0x000fe200078e0a4d */
[----:B------:R-:W-:Y:S01]  /*1d70*/  ISETP.GT.U32.AND P1, PT, R77, R163, PT ;  /* 0x000000a34d00720c */ /* 0x000fe20003f24070 */
[----:B------:R-:W-:-:S04]  /*1d80*/  IMAD.HI.U32 R3, R5, R108, RZ ;  /* 0x0000006c05037227 */ /* 0x000fc800078e00ff */
[----:B------:R-:W-:-:S04]  /*1d90*/  IMAD.HI.U32 R8, R5, R10, RZ ;  /* 0x0000000a05087227 */ /* 0x000fc800078e00ff */
[--C-:B------:R-:W-:Y:S01]  /*1da0*/  @!P0 IMAD.IADD R118, R118, 0x1, -R77.reuse ;  /* 0x0000000176768824 */ /* 0x100fe200078e0a4d */
[C---:B------:R-:W-:Y:S01]  /*1db0*/  ISETP.GT.U32.AND P0, PT, R77.reuse, R80, PT ;  /* 0x000000504d00720c */ /* 0x040fe20003f04070 */
[----:B------:R-:W-:Y:S01]  /*1dc0*/  @!P5 IMAD.IADD R120, R120, 0x1, -R77 ;  /* 0x000000017878d824 */ /* 0x000fe200078e0a4d */
[----:B------:R-:W-:Y:S01]  /*1dd0*/  ISETP.GT.U32.AND P5, PT, R77, R81, PT ;  /* 0x000000514d00720c */ /* 0x000fe20003fa4070 */
[----:B------:R-:W-:-:S04]  /*1de0*/  IMAD.HI.U32 R7, R5, R12, RZ ;  /* 0x0000000c05077227 */ /* 0x000fc800078e00ff */
[----:B------:R-:W-:Y:S02]  /*1df0*/  IMAD.MOV R3, RZ, RZ, -R3 ;  /* 0x000000ffff037224 */ /* 0x000fe400078e0a03 */
[----:B------:R-:W-:Y:S02]  /*1e00*/  IMAD.MOV R8, RZ, RZ, -R8 ;  /* 0x000000ffff087224 */ /* 0x000fe400078e0a08 */
[--C-:B------:R-:W-:Y:S01]  /*1e10*/  @!P4 IMAD.IADD R123, R123, 0x1, -R77.reuse ;  /* 0x000000017b7bc824 */ /* 0x100fe200078e0a4d */
[----:B------:R-:W-:Y:S01]  /*1e20*/  ISETP.GT.U32.AND P4, PT, R77, R160, PT ;  /* 0x000000a04d00720c */ /* 0x000fe20003f84070 */
[----:B------:R-:W-:Y:S01]  /*1e30*/  @!P2 IMAD.IADD R119, R119, 0x1, -R77 ;  /* 0x000000017777a824 */ /* 0x000fe200078e0a4d */
[C---:B------:R-:W-:Y:S01]  /*1e40*/  ISETP.GT.U32.AND P2, PT, R77.reuse, R161, PT ;  /* 0x000000a14d00720c */ /* 0x040fe20003f44070 */
[----:B------:R-:W-:Y:S02]  /*1e50*/  IMAD.MOV R7, RZ, RZ, -R7 ;  /* 0x000000ffff077224 */ /* 0x000fe400078e0a07 */
[----:B------:R-:W-:-:S02]  /*1e60*/  IMAD R108, R77, R3, R108 ;  /* 0x000000034d6c7224 */ /* 0x000fc400078e026c */
[----:B------:R-:W-:Y:S01]  /*1e70*/  IMAD R109, R77, R8, R10 ;  /* 0x000000084d6d7224 */ /* 0x000fe200078e020a */
[----:B------:R-:W-:Y:S01]  /*1e80*/  IABS R10, R224 ;  /* 0x000000e0000a7213 */ /* 0x000fe20000000000 */
[----:B------:R-:W-:-:S04]  /*1e90*/  IMAD.HI.U32 R3, R5, R110, RZ ;  /* 0x0000006e05037227 */ /* 0x000fc800078e00ff */
[C---:B------:R-:W-:Y:S01]  /*1ea0*/  IMAD R107, R77.reuse, R7, R12 ;  /* 0x000000074d6b7224 */ /* 0x040fe200078e020c */
[----:B------:R-:W-:Y:S01]  /*1eb0*/  IABS R12, R228 ;  /* 0x000000e4000c7213 */ /* 0x000fe20000000000 */
[----:B------:R-:W-:Y:S02]  /*1ec0*/  IMAD.MOV R7, RZ, RZ, -R3 ;  /* 0x000000ffff077224 */ /* 0x000fe400078e0a03 */
[--C-:B------:R-:W-:Y:S01]  /*1ed0*/  @!P3 IMAD.IADD R124, R124, 0x1, -R77.reuse ;  /* 0x000000017c7cb824 */ /* 0x100fe200078e0a4d */
[----:B------:R-:W-:Y:S01]  /*1ee0*/  ISETP.GT.U32.AND P3, PT, R77, R84, PT ;  /* 0x000000544d00720c */ /* 0x000fe20003f64070 */
[----:B------:R-:W-:Y:S01]  /*1ef0*/  @!P1 IMAD.IADD R163, R163, 0x1, -R77 ;  /* 0x00000001a3a39824 */ /* 0x000fe200078e0a4d */
[----:B------:R-:W-:Y:S01]  /*1f00*/  ISETP.GT.U32.AND P1, PT, R77, R151, PT ;  /* 0x000000974d00720c */ /* 0x000fe20003f24070 */
[----:B------:R-:W-:-:S04]  /*1f10*/  IMAD.HI.U32 R3, R5, R10, RZ ;  /* 0x0000000a05037227 */ /* 0x000fc800078e00ff */
[----:B------:R-:W-:Y:S02]  /*1f20*/  IMAD R2, R2, 0x100, R20 ;  /* 0x0000010002027824 */ /* 0x000fe400078e0214 */
[--C-:B------:R-:W-:Y:S01]  /*1f30*/  @!P0 IMAD.IADD R80, R80, 0x1, -R77.reuse ;  /* 0x0000000150508824 */ /* 0x100fe200078e0a4d */
[----:B------:R-:W-:Y:S01]  /*1f40*/  ISETP.GT.U32.AND P0, PT, R77, R154, PT ;  /* 0x0000009a4d00720c */ /* 0x000fe20003f04070 */
[----:B------:R-:W-:Y:S01]  /*1f50*/  @!P5 IMAD.IADD R81, R81, 0x1, -R77 ;  /* 0x000000015151d824 */ /* 0x000fe200078e0a4d */
[C---:B------:R-:W-:Y:S01]  /*1f60*/  ISETP.GT.U32.AND P5, PT, R77.reuse, R156, PT ;  /* 0x0000009c4d00720c */ /* 0x040fe20003fa4070 */
[C---:B------:R-:W-:Y:S02]  /*1f70*/  IMAD R110, R77.reuse, R7, R110 ;  /* 0x000000074d6e7224 */ /* 0x040fe400078e026e */
[----:B------:R-:W-:Y:S02]  /*1f80*/  IMAD.MOV R111, RZ, RZ, -R3 ;  /* 0x000000ffff6f7224 */ /* 0x000fe400078e0a03 */
[----:B------:R-:W-:Y:S01]  /*1f90*/  @!P4 IMAD.IADD R160, R160, 0x1, -R77 ;  /* 0x00000001a0a0c824 */ /* 0x000fe200078e0a4d */
[----:B------:R-:W-:Y:S01]  /*1fa0*/  ISETP.GT.U32.AND P4, PT, R77, R88, PT ;  /* 0x000000584d00720c */ /* 0x000fe20003f84070 */
[----:B------:R-:W-:-:S02]  /*1fb0*/  VIADD R3, R2, 0x80 ;  /* 0x0000008002037836 */ /* 0x000fc40000000000 */
[----:B------:R-:W-:-:S03]  /*1fc0*/  IMAD.HI.U32 R7, R5, R112, RZ ;  /* 0x0000007005077227 */ /* 0x000fc600078e00ff */
[----:B------:R-:W-:Y:S01]  /*1fd0*/  IABS R11, R3 ;  /* 0x00000003000b7213 */ /* 0x000fe20000000000 */
[----:B------:R-:W-:Y:S01]  /*1fe0*/  @!P2 IMAD.IADD R161, R161, 0x1, -R77 ;  /* 0x00000001a1a1a824 */ /* 0x000fe200078e0a4d */
[C---:B------:R-:W-:Y:S01]  /*1ff0*/  ISETP.GT.U32.AND P2, PT, R77.reuse, R85, PT ;  /* 0x000000554d00720c */ /* 0x040fe20003f44070 */
[C---:B------:R-:W-:Y:S01]  /*2000*/  IMAD R126, R77.reuse, R9, R126 ;  /* 0x000000094d7e7224 */ /* 0x040fe200078e027e */
[----:B------:R-:W-:Y:S01]  /*2010*/  IABS R9, R2 ;  /* 0x0000000200097213 */ /* 0x000fe20000000000 */
[----:B------:R-:W-:Y:S02]  /*2020*/  IMAD.MOV R7, RZ, RZ, -R7 ;  /* 0x000000ffff077224 */ /* 0x000fe400078e0a07 */
[--C-:B------:R-:W-:Y:S01]  /*2030*/  @!P3 IMAD.IADD R84, R84, 0x1, -R77.reuse ;  /* 0x000000015454b824 */ /* 0x100fe200078e0a4d */
[C---:B------:R-:W-:Y:S01]  /*2040*/  ISETP.GT.U32.AND P3, PT, R77.reuse, R146, PT ;  /* 0x000000924d00720c */ /* 0x040fe20003f64070 */
[----:B------:R-:W-:Y:S02]  /*2050*/  IMAD R112, R77, R7, R112 ;  /* 0x000000074d707224 */ /* 0x000fe400078e0270 */
[----:B------:R-:W-:Y:S01]  /*2060*/  @!P1 IMAD.IADD R151, R151, 0x1, -R77 ;  /* 0x0000000197979824 */ /* 0x000fe200078e0a4d */
[----:B------:R-:W-:Y:S01]  /*2070*/  ISETP.GT.U32.AND P1, PT, R77, R91, PT ;  /* 0x0000005b4d00720c */ /* 0x000fe20003f24070 */
[----:B------:R-:W-:-:S04]  /*2080*/  IMAD.HI.U32 R7, R6, R9, RZ ;  /* 0x0000000906077227 */ /* 0x000fc800078e00ff */
[----:B------:R-:W-:-:S04]  /*2090*/  IMAD.HI.U32 R6, R6, R11, RZ ;  /* 0x0000000b06067227 */ /* 0x000fc800078e00ff */
[--C-:B------:R-:W-:Y:S01]  /*20a0*/  @!P0 IMAD.IADD R154, R154, 0x1, -R77.reuse ;  /* 0x000000019a9a8824 */ /* 0x100fe200078e0a4d */
[C---:B------:R-:W-:Y:S01]  /*20b0*/  ISETP.GT.U32.AND P0, PT, R77.reuse, R89, PT ;  /* 0x000000594d00720c */ /* 0x040fe20003f04070 */
[----:B------:R-:W-:Y:S01]  /*20c0*/  @!P5 IMAD.IADD R156, R156, 0x1, -R77 ;  /* 0x000000019c9cd824 */ /* 0x000fe200078e0a4d */
[C---:B------:R-:W-:Y:S01]  /*20d0*/  ISETP.GT.U32.AND P5, PT, R77.reuse, R90, PT ;  /* 0x0000005a4d00720c */ /* 0x040fe20003fa4070 */
[----:B------:R-:W-:Y:S02]  /*20e0*/  IMAD.MOV R7, RZ, RZ, -R7 ;  /* 0x000000ffff077224 */ /* 0x000fe400078e0a07 */
[--C-:B------:R-:W-:Y:S01]  /*20f0*/  @!P4 IMAD.IADD R88, R88, 0x1, -R77.reuse ;  /* 0x000000015858c824 */ /* 0x100fe200078e0a4d */
[----:B------:R-:W-:Y:S01]  /*2100*/  ISETP.GT.U32.AND P4, PT, R77, R143, PT ;  /* 0x0000008f4d00720c */ /* 0x000fe20003f84070 */
[----:B------:R-:W-:Y:S02]  /*2110*/  IMAD.MOV R6, RZ, RZ, -R6 ;  /* 0x000000ffff067224 */ /* 0x000fe400078e0a06 */
[----:B------:R-:W-:Y:S01]  /*2120*/  @!P2 IMAD.IADD R85, R85, 0x1, -R77 ;  /* 0x000000015555a824 */ /* 0x000fe200078e0a4d */
[----:B------:R-:W-:Y:S01]  /*2130*/  ISETP.GT.U32.AND P2, PT, R77, R148, PT ;  /* 0x000000944d00720c */ /* 0x000fe20003f44070 */
[----:B------:R-:W-:-:S02]  /*2140*/  IMAD R7, R4, R7, R9 ;  /* 0x0000000704077224 */ /* 0x000fc400078e0209 */
[----:B------:R-:W-:Y:S02]  /*2150*/  IMAD R9, R4, R6, R11 ;  /* 0x0000000604097224 */ /* 0x000fe400078e020b */
[--C-:B------:R-:W-:Y:S01]  /*2160*/  @!P3 IMAD.IADD R146, R146, 0x1, -R77.reuse ;  /* 0x000000019292b824 */ /* 0x100fe200078e0a4d */
[----:B------:R-:W-:Y:S01]  /*2170*/  ISETP.GT.U32.AND P3, PT, R77, R142, PT ;  /* 0x0000008e4d00720c */ /* 0x000fe20003f64070 */
[--C-:B------:R-:W-:Y:S01]  /*2180*/  @!P1 IMAD.IADD R91, R91, 0x1, -R77.reuse ;  /* 0x000000015b5b9824 */ /* 0x100fe200078e0a4d */
[----:B------:R-:W-:Y:S01]  /*2190*/  ISETP.GT.U32.AND P1, PT, R4, R9, PT ;  /* 0x000000090400720c */ /* 0x000fe20003f24070 */
[--C-:B------:R-:W-:Y:S01]  /*21a0*/  @!P0 IMAD.IADD R89, R89, 0x1, -R77.reuse ;  /* 0x0000000159598824 */ /* 0x100fe200078e0a4d */
[C---:B------:R-:W-:Y:S01]  /*21b0*/  ISETP.GT.U32.AND P0, PT, R77.reuse, R144, PT ;  /* 0x000000904d00720c */ /* 0x040fe20003f04070 */
        /* <DEDUP_REMOVED lines=8> */
[----:B------:R-:W-:Y:S01]  /*2240*/  @!P3 IMAD.IADD R142, R142, 0x1, -R77 ;  /* 0x000000018e8eb824 */ /* 0x000fe200078e0a4d */
[----:B------:R-:W-:Y:S01]  /*2250*/  ISETP.GT.U32.AND P3, PT, R77, R93, PT ;  /* 0x0000005d4d00720c */ /* 0x000fe20003f64070 */
[----:B------:R-:W-:-:S02]  /*2260*/  @!P1 IMAD.IADD R9, R9, 0x1, -R4 ;  /* 0x0000000109099824 */ /* 0x000fc400078e0a04 */
[--C-:B------:R-:W-:Y:S01]  /*2270*/  @!P0 IMAD.IADD R144, R144, 0x1, -R77.reuse ;  /* 0x0000000190908824 */ /* 0x100fe200078e0a4d */
[----:B------:R-:W-:Y:S01]  /*2280*/  ISETP.GT.U32.AND P0, PT, R77, R92, PT ;  /* 0x0000005c4d00720c */ /* 0x000fe20003f04070 */
        /* <DEDUP_REMOVED lines=10> */
[----:B------:R-:W-:Y:S01]  /*2330*/  VIADD R229, R227, 0xdc ;  /* 0x000000dce3e57836 */ /* 0x000fe20000000000 */
[----:B------:R-:W-:Y:S01]  /*2340*/  ISETP.GT.U32.AND P1, PT, R4, R7, PT ;  /* 0x000000070400720c */ /* 0x000fe20003f24070 */
[--C-:B------:R-:W-:Y:S01]  /*2350*/  @!P0 IMAD.IADD R92, R92, 0x1, -R77.reuse ;  /* 0x000000015c5c8824 */ /* 0x100fe200078e0a4d */
[----:B------:R-:W-:Y:S01]  /*2360*/  ISETP.GT.U32.AND P0, PT, R77, R136, PT ;  /* 0x000000884d00720c */ /* 0x000fe20003f04070 */
[--C-:B------:R-:W-:Y:S01]  /*2370*/  @!P5 IMAD.IADD R9, R9, 0x1, -R4.reuse ;  /* 0x000000010909d824 */ /* 0x100fe200078e0a04 */
[C---:B------:R-:W-:Y:S01]  /*2380*/  ISETP.GT.U32.AND P5, PT, R77.reuse, R135, PT ;  /* 0x000000874d00720c */ /* 0x040fe20003fa4070 */
[--C-:B------:R-:W-:Y:S01]  /*2390*/  @!P4 IMAD.IADD R94, R94, 0x1, -R77.reuse ;  /* 0x000000015e5ec824 */ /* 0x100fe200078e0a4d */
[C---:B------:R-:W-:Y:S01]  /*23a0*/  ISETP.GT.U32.AND P4, PT, R77.reuse, R100, PT ;  /* 0x000000644d00720c */ /* 0x040fe20003f84070 */
[--C-:B------:R-:W-:Y:S01]  /*23b0*/  @!P2 IMAD.IADD R116, R116, 0x1, -R77.reuse ;  /* 0x000000017474a824 */ /* 0x100fe200078e0a4d */
[C---:B------:R-:W-:Y:S01]  /*23c0*/  ISETP.GT.U32.AND P2, PT, R77.reuse, R97, PT ;  /* 0x000000614d00720c */ /* 0x040fe20003f44070 */
[--C-:B------:R-:W-:Y:S01]  /*23d0*/  @!P6 IMAD.IADD R152, R152, 0x1, -R77.reuse ;  /* 0x000000019898e824 */ /* 0x100fe200078e0a4d */
[----:B------:R-:W-:Y:S01]  /*23e0*/  ISETP.GT.U32.AND P6, PT, R77, R141, PT ;  /* 0x0000008d4d00720c */ /* 0x000fe20003fc4070 */
[--C-:B------:R-:W-:Y:S01]  /*23f0*/  @!P3 IMAD.IADD R95, R95, 0x1, -R77.reuse ;  /* 0x000000015f5fb824 */ /* 0x100fe200078e0a4d */
[----:B------:R-:W-:Y:S01]  /*2400*/  ISETP.GT.U32.AND P3, PT, R77, R101, PT ;  /* 0x000000654d00720c */ /* 0x000fe20003f64070 */
[----:B------:R-:W-:Y:S01]  /*2410*/  @!P1 IMAD.IADD R7, R7, 0x1, -R4 ;  /* 0x0000000107079824 */ /* 0x000fe200078e0a04 */
        /* <DEDUP_REMOVED lines=16> */
[----:B------:R-:W-:Y:S01]  /*2520*/  ISETP.GT.U32.AND P0, PT, R77, R128, PT ;  /* 0x000000804d00720c */ /* 0x000fe20003f04070 */
[--C-:B------:R-:W-:Y:S01]  /*2530*/  @!P5 IMAD.IADD R130, R130, 0x1, -R77.reuse ;  /* 0x000000018282d824 */ /* 0x100fe200078e0a4d */
[----:B------:R-:W-:Y:S01]  /*2540*/  ISETP.GE.AND P5, PT, R2, RZ, PT ;  /* 0x000000ff0200720c */ /* 0x000fe20003fa6270 */
[--C-:B------:R-:W-:Y:S01]  /*2550*/  @!P4 IMAD.IADD R131, R131, 0x1, -R77.reuse ;  /* 0x000000018383c824 */ /* 0x100fe200078e0a4d */
[----:B------:R-:W-:Y:S01]  /*2560*/  ISETP.GE.AND P4, PT, R3, RZ, PT ;  /* 0x000000ff0300720c */ /* 0x000fe20003f86270 */
[--C-:B------:R-:W-:Y:S01]  /*2570*/  @!P2 IMAD.IADD R133, R133, 0x1, -R77.reuse ;  /* 0x000000018585a824 */ /* 0x100fe200078e0a4d */
[----:B------:R-:W-:Y:S01]  /*2580*/  ISETP.GT.U32.AND P2, PT, R77, R127, PT ;  /* 0x0000007f4d00720c */ /* 0x000fe20003f44070 */
[----:B------:R-:W-:Y:S01]  /*2590*/  VIADD R227, R227, 0xfc ;  /* 0x000000fce3e37836 */ /* 0x000fe20000000000 */
[----:B------:R-:W-:Y:S01]  /*25a0*/  IABS R114, R229 ;  /* 0x000000e500727213 */ /* 0x000fe20000000000 */
[----:B------:R-:W-:Y:S01]  /*25b0*/  @!P3 IMAD.IADD R129, R129, 0x1, -R77 ;  /* 0x000000018181b824 */ /* 0x000fe200078e0a4d */
[----:B------:R-:W-:Y:S01]  /*25c0*/  ISETP.GT.U32.AND P3, PT, R77, R107, PT ;  /* 0x0000006b4d00720c */ /* 0x000fe20003f64070 */
[----:B------:R-:W-:Y:S01]  /*25d0*/  IMAD.HI.U32 R8, R5, R12, RZ ;  /* 0x0000000c05087227 */ /* 0x000fe200078e00ff */
[----:B------:R-:W-:-:S03]  /*25e0*/  IABS R4, R227 ;  /* 0x000000e300047213 */ /* 0x000fc60000000000 */
[--C-:B------:R-:W-:Y:S01]  /*25f0*/  @!P0 IMAD.IADD R128, R128, 0x1, -R77.reuse ;  /* 0x0000000180808824 */ /* 0x100fe200078e0a4d */
[C---:B------:R-:W-:Y:S01]  /*2600*/  ISETP.GT.U32.AND P0, PT, R77.reuse, R126, PT ;  /* 0x0000007e4d00720c */ /* 0x040fe20003f04070 */
[----:B------:R-:W-:Y:S01]  /*2610*/  @!P1 IMAD.IADD R132, R132, 0x1, -R77 ;  /* 0x0000000184849824 */ /* 0x000fe200078e0a4d */
[----:B------:R-:W-:Y:S01]  /*2620*/  ISETP.NE.AND P1, PT, R98, RZ, PT ;  /* 0x000000ff6200720c */ /* 0x000fe20003f25270 */
[----:B------:R-:W-:Y:S01]  /*2630*/  @!P5 IMAD.MOV R7, RZ, RZ, -R7 ;  /* 0x000000ffff07d224 */ /* 0x000fe200078e0a07 */
[C---:B------:R-:W-:Y:S01]  /*2640*/  ISETP.GT.U32.AND P5, PT, R77.reuse, R109, PT ;  /* 0x0000006d4d00720c */ /* 0x040fe20003fa4070 */
[----:B------:R-:W-:Y:S01]  /*2650*/  @!P4 IMAD.MOV R9, RZ, RZ, -R9 ;  /* 0x000000ffff09c224 */ /* 0x000fe200078e0a09 */
[----:B------:R-:W-:Y:S01]  /*2660*/  LOP3.LUT R98, RZ, R98, RZ, 0x33, !PT ;  /* 0x00000062ff627212 */ /* 0x000fe200078e33ff */
[C---:B------:R-:W-:Y:S01]  /*2670*/  IMAD R111, R77.reuse, R111, R10 ;  /* 0x0000006f4d6f7224 */ /* 0x040fe200078e020a */
[C---:B------:R-:W-:Y:S01]  /*2680*/  ISETP.GT.U32.AND P4, PT, R77.reuse, R110, PT ;  /* 0x0000006e4d00720c */ /* 0x040fe20003f84070 */
[----:B------:R-:W-:Y:S01]  /*2690*/  IMAD.MOV R8, RZ, RZ, -R8 ;  /* 0x000000ffff087224 */ /* 0x000fe200078e0a08 */
[----:B------:R-:W-:Y:S01]  /*26a0*/  SEL R17, R98, R7, !P1 ;  /* 0x0000000762117207 */ /* 0x000fe20004800000 */
[----:B------:R-:W-:Y:S01]  /*26b0*/  @!P6 IMAD.IADD R140, R140, 0x1, -R77 ;  /* 0x000000018c8ce824 */ /* 0x000fe200078e0a4d */
[----:B------:R-:W-:Y:S01]  /*26c0*/  ISETP.GT.U32.AND P6, PT, R77, R137, PT ;  /* 0x000000894d00720c */ /* 0x000fe20003fc4070 */
[----:B------:R-:W-:Y:S01]  /*26d0*/  IMAD.HI.U32 R6, R5, R114, RZ ;  /* 0x0000007205067227 */ /* 0x000fe200078e00ff */
[----:B------:R-:W-:-:S02]  /*26e0*/  SEL R18, R98, R9, !P1 ;  /* 0x0000000962127207 */ /* 0x000fc40004800000 */
[----:B------:R-:W-:Y:S01]  /*26f0*/  ISETP.GT.U32.AND P1, PT, R77, R111, PT ;  /* 0x0000006f4d00720c */ /* 0x000fe20003f24070 */
[----:B------:R-:W-:Y:S01]  /*2700*/  @!P2 IMAD.IADD R127, R127, 0x1, -R77 ;  /* 0x000000017f7fa824 */ /* 0x000fe200078e0a4d */
[----:B------:R-:W-:Y:S01]  /*2710*/  ISETP.GT.U32.AND P2, PT, R77, R108, PT ;  /* 0x0000006c4d00720c */ /* 0x000fe20003f44070 */
[----:B------:R-:W-:-:S04]  /*2720*/  IMAD.HI.U32 R5, R5, R4, RZ ;  /* 0x0000000405057227 */ /* 0x000fc800078e00ff */
[----:B------:R-:W-:Y:S02]  /*2730*/  IMAD R113, R77, R8, R12 ;  /* 0x000000084d717224 */ /* 0x000fe400078e020c */
[----:B------:R-:W-:Y:S02]  /*2740*/  IMAD.MOV R5, RZ, RZ, -R5 ;  /* 0x000000ffff057224 */ /* 0x000fe400078e0a05 */
[--C-:B------:R-:W-:Y:S01]  /*2750*/  @!P3 IMAD.IADD R107, R107, 0x1, -R77.reuse ;  /* 0x000000016b6bb824 */ /* 0x100fe200078e0a4d */
[C---:B------:R-:W-:Y:S01]  /*2760*/  ISETP.GT.U32.AND P3, PT, R77.reuse, R113, PT ;  /* 0x000000714d00720c */ /* 0x040fe20003f64070 */
[----:B------:R-:W-:Y:S01]  /*2770*/  @!P0 IMAD.IADD R126, R126, 0x1, -R77 ;  /* 0x000000017e7e8824 */ /* 0x000fe200078e0a4d */
[C---:B------:R-:W-:Y:S01]  /*2780*/  ISETP.GT.U32.AND P0, PT, R77.reuse, R112, PT ;  /* 0x000000704d00720c */ /* 0x040fe20003f04070 */
[----:B------:R-:W-:Y:S02]  /*2790*/  IMAD R115, R77, R5, R4 ;  /* 0x000000054d737224 */ /* 0x000fe400078e0204 */
[----:B------:R-:W-:-:S02]  /*27a0*/  VIADD R4, R21, 0xffffffff ;  /* 0xffffffff15047836 */ /* 0x000fc40000000000 */
[--C-:B------:R-:W-:Y:S01]  /*27b0*/  @!P5 IMAD.IADD R109, R109, 0x1, -R77.reuse ;  /* 0x000000016d6dd824 */ /* 0x100fe200078e0a4d */
[----:B------:R-:W-:Y:S01]  /*27c0*/  ISETP.GT.U32.AND P5, PT, R77, R116, PT ;  /* 0x000000744d00720c */ /* 0x000fe20003fa4070 */
[--C-:B------:R-:W-:Y:S01]  /*27d0*/  @!P6 IMAD.IADD R137, R137, 0x1, -R77.reuse ;  /* 0x000000018989e824 */ /* 0x100fe200078e0a4d */
[----:B------:R-:W-:Y:S01]  /*27e0*/  ISETP.GT.U32.AND P6, PT, R77, R125, PT ;  /* 0x0000007d4d00720c */ /* 0x000fe20003fc4070 */
[--C-:B------:R-:W-:Y:S01]  /*27f0*/  @!P2 IMAD.IADD R108, R108, 0x1, -R77.reuse ;  /* 0x000000016c6ca824 */ /* 0x100fe200078e0a4d */
[----:B------:R-:W-:Y:S01]  /*2800*/  ISETP.GE.U32.AND P2, PT, R4, 0x7fffffe0, PT ;  /* 0x7fffffe00400780c */ /* 0x000fe20003f46070 */
[----:B------:R-:W-:Y:S02]  /*2810*/  VIADD R4, R21, 0xfffffff7 ;  /* 0xfffffff715047836 */ /* 0x000fe40000000000 */
[--C-:B------:R-:W-:Y:S01]  /*2820*/  @!P1 IMAD.IADD R111, R111, 0x1, -R77.reuse ;  /* 0x000000016f6f9824 */ /* 0x100fe200078e0a4d */
[C---:B------:R-:W-:Y:S01]  /*2830*/  ISETP.GT.U32.AND P1, PT, R77.reuse, R118, PT ;  /* 0x000000764d00720c */ /* 0x040fe20003f24070 */
[----:B------:R-:W-:Y:S01]  /*2840*/  @!P4 IMAD.IADD R110, R110, 0x1, -R77 ;  /* 0x000000016e6ec824 */ /* 0x000fe200078e0a4d */
[----:B------:R-:W-:Y:S01]  /*2850*/  ISETP.GT.U32.AND P4, PT, R77, R117, PT ;  /* 0x000000754d00720c */ /* 0x000fe20003f84070 */
[----:B------:R-:W-:-:S02]  /*2860*/  VIADD R5, R21, 0xffffffec ;  /* 0xffffffec15057836 */ /* 0x000fc40000000000 */
[--C-:B------:R-:W-:Y:S01]  /*2870*/  @!P3 IMAD.IADD R113, R113, 0x1, -R77.reuse ;  /* 0x000000017171b824 */ /* 0x100fe200078e0a4d */
[----:B------:R-:W-:Y:S01]  /*2880*/  ISETP.GE.U32.AND P3, PT, R4, 0x7fffffd8, PT ;  /* 0x7fffffd80400780c */ /* 0x000fe20003f66070 */
[--C-:B------:R-:W-:Y:S01]  /*2890*/  @!P0 IMAD.IADD R112, R112, 0x1, -R77.reuse ;  /* 0x0000000170708824 */ /* 0x100fe200078e0a4d */
[----:B------:R-:W-:Y:S01]  /*28a0*/  ISETP.GT.U32.AND P0, PT, R77, R119, PT ;  /* 0x000000774d00720c */ /* 0x000fe20003f04070 */
[----:B------:R-:W-:Y:S02]  /*28b0*/  VIADD R4, R21, 0xffffffed ;  /* 0xffffffed15047836 */ /* 0x000fe40000000000 */
[--C-:B------:R-:W-:Y:S01]  /*28c0*/  @!P5 IMAD.IADD R116, R116, 0x1, -R77.reuse ;  /* 0x000000017474d824 */ /* 0x100fe200078e0a4d */
[----:B------:R-:W-:Y:S01]  /*28d0*/  ISETP.GE.U32.AND P5, PT, R5, 0x7fffffcd, PT ;  /* 0x7fffffcd0500780c */ /* 0x000fe20003fa6070 */
[----:B------:R-:W-:Y:S01]  /*28e0*/  @!P6 IMAD.IADD R125, R125, 0x1, -R77 ;  /* 0x000000017d7de824 */ /* 0x000fe200078e0a4d */
[----:B------:R-:W-:Y:S01]  /*28f0*/  ISETP.GE.U32.AND P6, PT, R4, 0x7fffffce, PT ;  /* 0x7fffffce0400780c */ /* 0x000fe20003fc6070 */
[----:B------:R-:W-:-:S02]  /*2900*/  VIADD R5, R21, 0xffffffee ;  /* 0xffffffee15057836 */ /* 0x000fc40000000000 */
[----:B------:R-:W-:Y:S01]  /*2910*/  VIADD R4, R21, 0xffffffef ;  /* 0xffffffef15047836 */ /* 0x000fe20000000000 */
[----:B------:R-:W-:Y:S01]  /*2920*/  SEL R7, RZ, 0x1fffe, P6 ;  /* 0x0001fffeff077807 */ /* 0x000fe20003000000 */
[--C-:B------:R-:W-:Y:S01]  /*2930*/  @!P1 IMAD.IADD R118, R118, 0x1, -R77.reuse ;  /* 0x0000000176769824 */ /* 0x100fe200078e0a4d */
[----:B------:R-:W-:Y:S01]  /*2940*/  ISETP.GE.U32.AND P1, PT, R5, 0x7fffffcf, PT ;  /* 0x7fffffcf0500780c */ /* 0x000fe20003f26070 */
[----:B------:R-:W-:Y:S01]  /*2950*/  @!P4 IMAD.IADD R117, R117, 0x1, -R77 ;  /* 0x000000017575c824 */ /* 0x000fe200078e0a4d */
[----:B------:R-:W-:Y:S01]  /*2960*/  ISETP.GE.U32.AND P4, PT, R4, 0x7fffffd0, PT ;  /* 0x7fffffd00400780c */ /* 0x000fe20003f86070 */
[C---:B------:R-:W-:Y:S02]  /*2970*/  VIADD R5, R21.reuse, 0xffffffe8 ;  /* 0xffffffe815057836 */ /* 0x040fe40000000000 */
[----:B------:R-:W-:Y:S02]  /*2980*/  IMAD.MOV R6, RZ, RZ, -R6 ;  /* 0x000000ffff067224 */ /* 0x000fe400078e0a06 */
[----:B------:R-:W-:-:S02]  /*2990*/  VIADD R4, R21, 0xffffffe9 ;  /* 0xffffffe915047836 */ /* 0x000fc40000000000 */
[----:B------:R-:W-:Y:S01]  /*29a0*/  @!P0 IMAD.IADD R119, R119, 0x1, -R77 ;  /* 0x0000000177778824 */ /* 0x000fe200078e0a4d */
[----:B------:R-:W-:Y:S01]  /*29b0*/  ISETP.GE.U32.AND P0, PT, R5, 0x7fffffc9, PT ;  /* 0x7fffffc90500780c */ /* 0x000fe20003f06070 */
[----:B------:R-:W-:Y:S01]  /*29c0*/  IMAD R114, R77, R6, R114 ;  /* 0x000000064d727224 */ /* 0x000fe200078e0272 */
[----:B------:R-:W-:Y:S01]  /*29d0*/  SEL R6, RZ, 0x1, P5 ;  /* 0x00000001ff067807 */ /* 0x000fe20002800000 */
[C---:B------:R-:W-:Y:S01]  /*29e0*/  VIADD R5, R21.reuse, 0xffffffea ;  /* 0xffffffea15057836 */ /* 0x040fe20000000000 */
[----:B------:R-:W-:Y:S01]  /*29f0*/  ISETP.GE.U32.AND P5, PT, R4, 0x7fffffca, PT ;  /* 0x7fffffca0400780c */ /* 0x000fe20003fa6070 */
[C---:B------:R-:W-:Y:S01]  /*2a00*/  VIADD R4, R21.reuse, 0xffffffeb ;  /* 0xffffffeb15047836 */ /* 0x040fe20000000000 */
[----:B------:R-:W-:Y:S01]  /*2a10*/  SEL R10, RZ, 0x1, P0 ;  /* 0x00000001ff0a7807 */ /* 0x000fe20000000000 */
[----:B------:R-:W-:Y:S01]  /*2a20*/  VIADD R8, R21, 0xffffffe4 ;  /* 0xffffffe415087836 */ /* 0x000fe20000000000 */
[----:B------:R-:W-:Y:S01]  /*2a30*/  ISETP.GE.U32.AND P6, PT, R5, 0x7fffffcb, PT ;  /* 0x7fffffcb0500780c */ /* 0x000fe20003fc6070 */
[C---:B------:R-:W-:Y:S01]  /*2a40*/  VIADD R9, R21.reuse, 0xffffffe6 ;  /* 0xffffffe615097836 */ /* 0x040fe20000000000 */
[----:B------:R-:W-:Y:S01]  /*2a50*/  SEL R5, RZ, 0x4, P1 ;  /* 0x00000004ff057807 */ /* 0x000fe20000800000 */
[C---:B------:R-:W-:Y:S01]  /*2a60*/  VIADD R12, R21.reuse, 0xffffffe7 ;  /* 0xffffffe7150c7836 */ /* 0x040fe20000000000 */
[----:B------:R-:W-:Y:S01]  /*2a70*/  ISETP.GE.U32.AND P1, PT, R4, 0x7fffffcc, PT ;  /* 0x7fffffcc0400780c */ /* 0x000fe20003f26070 */
[----:B------:R-:W-:Y:S01]  /*2a80*/  VIADD R4, R21, 0xffffffe5 ;  /* 0xffffffe515047836 */ /* 0x000fe20000000000 */
[----:B------:R-:W-:Y:S01]  /*2a90*/  ISETP.GE.U32.AND P0, PT, R8, 0x7fffffc5, PT ;  /* 0x7fffffc50800780c */ /* 0x000fe20003f06070 */
[----:B------:R-:W-:Y:S01]  /*2aa0*/  IMAD.IADD R7, R6, 0x1, R7 ;  /* 0x0000000106077824 */ /* 0x000fe200078e0207 */
[----:B------:R-:W-:-:S02]  /*2ab0*/  SEL R11, RZ, 0x1fffe, P5 ;  /* 0x0001fffeff0b7807 */ /* 0x000fc40002800000 */
[----:B------:R-:W-:Y:S02]  /*2ac0*/  SEL R8, RZ, 0x4, P6 ;  /* 0x00000004ff087807 */ /* 0x000fe40003000000 */
[----:B------:R-:W-:Y:S01]  /*2ad0*/  ISETP.GE.U32.AND P5, PT, R4, 0x7fffffc6, PT ;  /* 0x7fffffc60400780c */ /* 0x000fe20003fa6070 */
[----:B------:R-:W-:Y:S01]  /*2ae0*/  VIADD R4, R21, 0xffffffe1 ;  /* 0xffffffe115047836 */ /* 0x000fe20000000000 */
[----:B------:R-:W-:Y:S01]  /*2af0*/  ISETP.GE.U32.AND P6, PT, R9, 0x7fffffc7, PT ;  /* 0x7fffffc70900780c */ /* 0x000fe20003fc6070 */
[----:B------:R-:W-:Y:S01]  /*2b00*/  IMAD.IADD R10, R10, 0x1, R11 ;  /* 0x000000010a0a7824 */ /* 0x000fe200078e020b */
[----:B------:R-:W-:Y:S02]  /*2b10*/  SEL R9, RZ, 0x7fff8, P1 ;  /* 0x0007fff8ff097807 */ /* 0x000fe40000800000 */
[----:B------:R-:W-:Y:S01]  /*2b20*/  ISETP.GE.U32.AND P1, PT, R12, 0x7fffffc8, PT ;  /* 0x7fffffc80c00780c */ /* 0x000fe20003f26070 */
[----:B------:R-:W-:Y:S01]  /*2b30*/  VIADD R12, R21, 0xffffffe2 ;  /* 0xffffffe2150c7836 */ /* 0x000fe20000000000 */
[----:B------:R-:W-:-:S02]  /*2b40*/  SEL R14, RZ, 0x1, P0 ;  /* 0x00000001ff0e7807 */ /* 0x000fc40000000000 */
[----:B------:R-:W-:Y:S01]  /*2b50*/  ISETP.GE.U32.AND P0, PT, R4, 0x7fffffc2, PT ;  /* 0x7fffffc20400780c */ /* 0x000fe20003f06070 */
[----:B------:R-:W-:Y:S01]  /*2b60*/  VIADD R4, R21, 0xffffffe0 ;  /* 0xffffffe015047836 */ /* 0x000fe20000000000 */
[----:B------:R-:W-:Y:S02]  /*2b70*/  SEL R15, RZ, 0x1fffe, P5 ;  /* 0x0001fffeff0f7807 */ /* 0x000fe40002800000 */
[----:B------:R-:W-:Y:S02]  /*2b80*/  ISETP.GE.U32.AND P5, PT, R12, 0x7fffffc3, PT ;  /* 0x7fffffc30c00780c */ /* 0x000fe40003fa6070 */
[----:B------:R-:W-:Y:S01]  /*2b90*/  SEL R12, RZ, 0x4, P6 ;  /* 0x00000004ff0c7807 */ /* 0x000fe20003000000 */
[----:B------:R-:W-:Y:S01]  /*2ba0*/  IMAD.IADD R14, R14, 0x1, R15 ;  /* 0x000000010e0e7824 */ /* 0x000fe200078e020f */
[----:B------:R-:W-:Y:S02]  /*2bb0*/  ISETP.GE.U32.AND P6, PT, R13, 0x7fffffc4, PT ;  /* 0x7fffffc40d00780c */ /* 0x000fe40003fc6070 */
[----:B------:R-:W-:-:S02]  /*2bc0*/  SEL R13, RZ, 0x7fff8, P1 ;  /* 0x0007fff8ff0d7807 */ /* 0x000fc40000800000 */
[----:B------:R-:W-:Y:S02]  /*2bd0*/  ISETP.GE.U32.AND P1, PT, R4, 0x7fffffc1, PT ;  /* 0x7fffffc10400780c */ /* 0x000fe40003f26070 */
[----:B------:R-:W-:Y:S02]  /*2be0*/  SEL R16, RZ, 0x1fffe, P0 ;  /* 0x0001fffeff107807 */ /* 0x000fe40000000000 */
[----:B------:R-:W-:Y:S02]  /*2bf0*/  SEL R11, RZ, 0x1, P1 ;  /* 0x00000001ff0b7807 */ /* 0x000fe40000800000 */
[----:B------:R-:W-:Y:S02]  /*2c00*/  LOP3.LUT R10, R10, 0x3, RZ, 0xc0, !PT ;  /* 0x000000030a0a7812 */ /* 0x000fe400078ec0ff */
[----:B------:R-:W-:Y:S01]  /*2c10*/  SEL R6, RZ, 0x4, P5 ;  /* 0x00000004ff067807 */ /* 0x000fe20002800000 */
[----:B------:R-:W-:Y:S01]  /*2c20*/  IMAD.IADD R16, R11, 0x1, R16 ;  /* 0x000000010b107824 */ /* 0x000fe200078e0210 */
[----:B------:R-:W-:-:S02]  /*2c30*/  SEL R11, RZ, 0x7fff8, P6 ;  /* 0x0007fff8ff0b7807 */ /* 0x000fc40003000000 */
[----:B------:R-:W-:Y:S02]  /*2c40*/  ISETP.GT.U32.AND P6, PT, R77, R121, PT ;  /* 0x000000794d00720c */ /* 0x000fe40003fc4070 */
[----:B------:R-:W-:Y:S02]  /*2c50*/  LOP3.LUT R16, R16, 0x3, RZ, 0xc0, !PT ;  /* 0x0000000310107812 */ /* 0x000fe400078ec0ff */
[----:B------:R-:W-:Y:S02]  /*2c60*/  IADD3 R8, PT, PT, R10, R9, R8 ;  /* 0x000000090a087210 */ /* 0x000fe40007ffe008 */
[----:B------:R-:W-:Y:S02]  /*2c70*/  LOP3.LUT R14, R14, 0x3, RZ, 0xc0, !PT ;  /* 0x000000030e0e7812 */ /* 0x000fe400078ec0ff */
[----:B------:R-:W-:Y:S01]  /*2c80*/  IADD3 R11, PT, PT, R16, R11, R6 ;  /* 0x0000000b100b7210 */ /* 0x000fe20007ffe006 */
[----:B------:R-:W-:Y:S01]  /*2c90*/  IMAD.SHL.U32 R8, R8, 0x100, RZ ;  /* 0x0000010008087824 */ /* 0x000fe200078e00ff */
[----:B------:R-:W-:-:S02]  /*2ca0*/  SEL R6, RZ, 0x7fff8, P4 ;  /* 0x0007fff8ff067807 */ /* 0x000fc40002000000 */
[----:B------:R-:W-:Y:S01]  /*2cb0*/  LOP3.LUT R7, R7, 0x3, RZ, 0xc0, !PT ;  /* 0x0000000307077812 */ /* 0x000fe200078ec0ff */
[----:B------:R-:W-:Y:S01]  /*2cc0*/  @!P6 IMAD.IADD R121, R121, 0x1, -R77 ;  /* 0x000000017979e824 */ /* 0x000fe200078e0a4d */
[----:B------:R-:W-:Y:S02]  /*2cd0*/  IADD3 R12, PT, PT, R14, R13, R12 ;  /* 0x0000000d0e0c7210 */ /* 0x000fe40007ffe00c */
[----:B------:R-:W-:Y:S02]  /*2ce0*/  LOP3.LUT R11, R11, 0xf, RZ, 0xc0, !PT ;  /* 0x0000000f0b0b7812 */ /* 0x000fe400078ec0ff */
[C---:B------:R-:W-:Y:S02]  /*2cf0*/  ISETP.GT.U32.AND P5, PT, R77.reuse, R120, PT ;  /* 0x000000784d00720c */ /* 0x040fe40003fa4070 */
[C---:B------:R-:W-:Y:S01]  /*2d00*/  ISETP.GT.U32.AND P6, PT, R77.reuse, R123, PT ;  /* 0x0000007b4d00720c */ /* 0x040fe20003fc4070 */
[----:B------:R-:W-:Y:S01]  /*2d10*/  IMAD R11, R12, 0x10, R11 ;  /* 0x000000100c0b7824 */ /* 0x000fe200078e020b */
[----:B------:R-:W-:-:S02]  /*2d20*/  ISETP.GT.U32.AND P4, PT, R77, R122, PT ;  /* 0x0000007a4d00720c */ /* 0x000fc40003f84070 */
[----:B------:R-:W-:Y:S02]  /*2d30*/  IADD3 R5, PT, PT, R7, R6, R5 ;  /* 0x0000000607057210 */ /* 0x000fe40007ffe005 */
[----:B------:R-:W-:Y:S02]  /*2d40*/  LOP3.LUT R6, R8, 0xf00, RZ, 0xe2, !PT ;  /* 0x00000f0008067812 */ /* 0x000fe400078ee2ff */
[----:B------:R-:W-:Y:S02]  /*2d50*/  ISETP.GE.U32.AND P0, PT, R19, 0x7fffffdf, PT ;  /* 0x7fffffdf1300780c */ /* 0x000fe40003f06070 */
[----:B------:R-:W-:Y:S01]  /*2d60*/  PRMT R8, RZ, 0x7610, R8 ;  /* 0x00007610ff087816 */ /* 0x000fe20000000008 */
[----:B------:R-:W-:Y:S01]  /*2d70*/  IMAD R5, R5, 0x1000, R6 ;  /* 0x0000100005057824 */ /* 0x000fe200078e0206 */
[----:B------:R-:W-:Y:S01]  /*2d80*/  LOP3.LUT R6, R11, 0xff, RZ, 0xc0, !PT ;  /* 0x000000ff0b067812 */ /* 0x000fe200078ec0ff */
[--C-:B------:R-:W-:Y:S01]  /*2d90*/  @!P5 IMAD.IADD R120, R120, 0x1, -R77.reuse ;  /* 0x000000017878d824 */ /* 0x100fe200078e0a4d */
[----:B------:R-:W-:Y:S01]  /*2da0*/  ISETP.NE.U32.AND P5, PT, R20, RZ, PT ;  /* 0x000000ff1400720c */ /* 0x000fe20003fa5070 */
[--C-:B------:R-:W-:Y:S01]  /*2db0*/  @!P6 IMAD.IADD R123, R123, 0x1, -R77.reuse ;  /* 0x000000017b7be824 */ /* 0x100fe200078e0a4d */
[----:B------:R-:W-:Y:S01]  /*2dc0*/  ISETP.GT.U32.AND P6, PT, R77, R124, PT ;  /* 0x0000007c4d00720c */ /* 0x000fe20003fc4070 */
[----:B------:R-:W-:Y:S01]  /*2dd0*/  @!P4 IMAD.IADD R122, R122, 0x1, -R77 ;  /* 0x000000017a7ac824 */ /* 0x000fe200078e0a4d */
[----:B------:R-:W-:Y:S01]  /*2de0*/  PRMT R7, RZ, 0x7610, R7 ;  /* 0x00007610ff077816 */ /* 0x000fe20000000007 */
[----:B------:R-:W-:Y:S01]  /*2df0*/  IMAD.IADD R98, R5, 0x1, R6 ;  /* 0x0000000105627824 */ /* 0x000fe200078e0206 */
[----:B----4-:R-:W-:Y:S09]  /*2e00*/  BRA.U UP0, `(.L_x_5) ;  /* 0x0000000100187547 */ /* 0x010ff2000b800000 */
[----:B------:R-:W-:Y:S01]  /*2e10*/  ELECT P4, URZ, PT ;  /* 0x0000000000ff782f */ /* 0x000fe20003880000 */
[----:B------:R-:W-:Y:S01]  /*2e20*/  IMAD.MOV.U32 R5, RZ, RZ, 0x1 ;  /* 0x00000001ff057424 */ /* 0x000fe200078e00ff */
[----:B------:R-:W-:Y:S01]  /*2e30*/  UMOV UR6, 0x40 ;  /* 0x0000004000067882 */ /* 0x000fe20000000000 */
[----:B------:R-:W-:Y:S01]  /*2e40*/  UVIRTCOUNT.DEALLOC.SMPOOL 0x80 ;  /* 0x000000800000784c */ /* 0x000fe20000000000 */
[----:B------:R-:W-:-:S09]  /*2e50*/  ULEA UR6, UR5, UR6, 0x18 ;  /* 0x0000000605067291 */ /* 0x000fd2000f8ec0ff */
[----:B------:R0:W-:Y:S03]  /*2e60*/  @P4 STS.U8 [UR6], R5 ;  /* 0x00000005ff004988 */ /* 0x0001e60008000006 */
.L_x_5:
[----:B------:R-:W-:Y:S01]  /*2e70*/  STTM.x64 tmem[UR11], RZ ;  /* 0x000000ff000079ed */ /* 0x000fe2000834000b */
[----:B------:R-:W-:Y:S01]  /*2e80*/  STTM.x64 tmem[UR11+0x40], RZ ;  /* 0x000040ff000079ed */ /* 0x000fe2000834000b */
[----:B------:R-:W-:Y:S01]  /*2e90*/  STTM.x64 tmem[UR11+0x80], RZ ;  /* 0x000080ff000079ed */ /* 0x000fe2000834000b */
[----:B------:R-:W-:Y:S01]  /*2ea0*/  STTM.x64 tmem[UR11+0xc0], RZ ;  /* 0x0000c0ff000079ed */ /* 0x000fe2000834000b */
[----:B------:R-:W-:Y:S01]  /*2eb0*/  STTM.x64 tmem[UR11+0x100], RZ ;  /* 0x000100ff000079ed */ /* 0x000fe2000834000b */
[----:B------:R-:W-:Y:S01]  /*2ec0*/  STTM.x64 tmem[UR11+0x140], RZ ;  /* 0x000140ff000079ed */ /* 0x000fe2000834000b */
[----:B------:R-:W-:Y:S01]  /*2ed0*/  STTM.x64 tmem[UR11+0x180], RZ ;  /* 0x000180ff000079ed */ /* 0x000fe2000834000b */
[----:B------:R-:W-:Y:S01]  /*2ee0*/  STTM.x64 tmem[UR11+0x1c0], RZ ;  /* 0x0001c0ff000079ed */ /* 0x000fe2000834000b */
[----:B------:R-:W1:Y:S02]  /*2ef0*/  FENCE.VIEW.ASYNC.T ;  /* 0x00000000000073c6 */ /* 0x000e640000000200 */
[----:B-1----:R-:W-:Y:S01]  /*2f00*/  VOTEU.ALL UP1, P5 ;  /* 0x0000000000ff7886 */ /* 0x002fe20002820000 */
[----:B------:R-:W-:Y:S01]  /*2f10*/  @!P6 IMAD.IADD R124, R124, 0x1, -R77 ;  /* 0x000000017c7ce824 */ /* 0x000fe200078e0a4d */
[----:B------:R-:W-:Y:S01]  /*2f20*/  VOTEU.ALL UP2, P5 ;  /* 0x0000000000ff7886 */ /* 0x000fe20002840000 */
[----:B------:R-:W-:Y:S01]  /*2f30*/  ISETP.GT.U32.AND P6, PT, R77, R115, PT ;  /* 0x000000734d00720c */ /* 0x000fe20003fc4070 */
[----:B------:R-:W-:Y:S01]  /*2f40*/  IMAD.MOV.U32 R20, RZ, RZ, R7 ;  /* 0x000000ffff147224 */ /* 0x000fe200078e0007 */
[----:B------:R-:W-:-:S04]  /*2f50*/  @!UP1 UIADD3 UR14, UPT, UPT, -UR4, 0x100000, URZ ;  /* 0x00100000040e9890 */ /* 0x000fc8000fffe1ff */
[----:B------:R-:W-:Y:S02]  /*2f60*/  @!UP1 USHF.L.U32 UR15, UR14, 0xb, URZ ;  /* 0x0000000b0e0f9899 */ /* 0x000fe400080006ff */
[----:B------:R-:W-:Y:S01]  /*2f70*/  @!UP1 USHF.L.U32 UR14, UR14, 0x1, URZ ;  /* 0x000000010e0e9899 */ /* 0x000fe200080006ff */
[----:B------:R-:W-:Y:S01]  /*2f80*/  BAR.SYNC.DEFER_BLOCKING 0x0 ;  /* 0x0000000000007b1d */ /* 0x000fe20000010000 */
[----:B------:R-:W-:Y:S01]  /*2f90*/  ISETP.GT.U32.AND P4, PT, R77, R114, PT ;  /* 0x000000724d00720c */ /* 0x000fe20003f84070 */
[----:B------:R-:W-:-:S04]  /*2fa0*/  IMAD R7, R17, UR20, RZ ;  /* 0x0000001411077c24 */ /* 0x000fc8000f8e02ff */
[----:B------:R1:W-:Y:S01]  /*2fb0*/  STL [R1+0xa80], R4 ;  /* 0x000a800401007387 */ /* 0x0003e20000100800 */
[----:B------:R-:W-:Y:S01]  /*2fc0*/  @!P6 IMAD.IADD R115, R115, 0x1, -R77 ;  /* 0x000000017373e824 */ /* 0x000fe200078e0a4d */
[----:B0-----:R-:W-:Y:S01]  /*2fd0*/  IADD3 R5, P6, PT, R7, UR16, RZ ;  /* 0x0000001007057c10 */ /* 0x001fe2000ffde0ff */
[----:B------:R-:W-:Y:S01]  /*2fe0*/  USHF.L.U32 UR5, UR8, 0x3, URZ ;  /* 0x0000000308057899 */ /* 0x000fe200080006ff */
[----:B------:R-:W-:-:S04]  /*2ff0*/  LOP3.LUT R98, R98, 0xffff, RZ, 0xc0, !PT ;  /* 0x0000ffff62627812 */ /* 0x000fc800078ec0ff */
[----:B------:R-:W-:Y:S01]  /*3000*/  @!P4 IMAD.IADD R114, R114, 0x1, -R77 ;  /* 0x000000017272c824 */ /* 0x000fe200078e0a4d */
[----:B------:R-:W-:Y:S01]  /*3010*/  LEA.HI.X.SX32 R7, R7, UR17, 0x1, P6 ;  /* 0x0000001107077c11 */ /* 0x000fe2000b0f0eff */
[----:B------:R-:W-:Y:S01]  /*3020*/  @!P2 IMAD.MOV.U32 R10, RZ, RZ, R5 ;  /* 0x000000ffff0aa224 */ /* 0x000fe200078e0005 */
[----:B------:R-:W-:Y:S01]  /*3030*/  ISETP.GT.U32.AND P6, PT, R77, R80, PT ;  /* 0x000000504d00720c */ /* 0x000fe20003fc4070 */
[----:B-1----:R-:W-:Y:S01]  /*3040*/  IMAD.MOV.U32 R4, RZ, RZ, R8 ;  /* 0x000000ffff047224 */ /* 0x002fe200078e0008 */
[----:B------:R-:W-:Y:S01]  /*3050*/  PRMT R28, RZ, 0x7610, R28 ;  /* 0x00007610ff1c7816 */ /* 0x000fe2000000001c */
[----:B------:R-:W-:Y:S01]  /*3060*/  IMAD R8, R18, UR20, RZ ;  /* 0x0000001412087c24 */ /* 0x000fe2000f8e02ff */
[----:B------:R-:W-:Y:S01]  /*3070*/  PRMT R27, RZ, 0x7610, R27 ;  /* 0x00007610ff1b7816 */ /* 0x000fe2000000001b */
[----:B------:R-:W-:Y:S01]  /*3080*/  @!P2 IMAD.MOV.U32 R11, RZ, RZ, R7 ;  /* 0x000000ffff0ba224 */ /* 0x000fe200078e0007 */
[----:B------:R-:W-:Y:S01]  /*3090*/  PRMT R26, RZ, 0x7610, R26 ;  /* 0x00007610ff1a7816 */ /* 0x000fe2000000001a */
[----:B------:R-:W0:Y:S02]  /*30a0*/  FENCE.VIEW.ASYNC.S ;  /* 0x00000000000073c6 */ /* 0x000e240000000000 */
[----:B0-----:R0:W1:Y:S02]  /*30b0*/  @!UP2 SYNCS.EXCH.64 URZ, [UR13], UR14 ;  /* 0x0000000e0dffa5b2 */ /* 0x0010640008000100 */
[----:B-1----:R-:W-:Y:S01]  /*30c0*/  BAR.SYNC.DEFER_BLOCKING 0x0 ;  /* 0x0000000000007b1d */ /* 0x002fe20000010000 */
[----:B------:R-:W-:-:S04]  /*30d0*/  IADD3 R6, P4, PT, R8, UR16, RZ ;  /* 0x0000001008067c10 */ /* 0x000fc8000ff9e0ff */
[----:B------:R-:W-:Y:S02]  /*30e0*/  LEA.HI.X.SX32 R8, R8, UR17, 0x1, P4 ;  /* 0x0000001108087c11 */ /* 0x000fe4000a0f0eff */
[----:B------:R-:W-:Y:S01]  /*30f0*/  ISETP.GT.U32.AND P4, PT, R77, R161, PT ;  /* 0x000000a14d00720c */ /* 0x000fe20003f84070 */
[----:B------:R-:W-:Y:S01]  /*3100*/  USHF.R.S32.HI UR6, URZ, 0x1f, UR5 ;  /* 0x0000001fff067899 */ /* 0x000fe20008011405 */
[----:B------:R-:W-:Y:S01]  /*3110*/  @!P6 IMAD.IADD R80, R80, 0x1, -R77 ;  /* 0x000000015050e824 */ /* 0x000fe200078e0a4d */
[----:B------:R-:W-:Y:S01]  /*3120*/  IADD3 R9, P6, PT, R5, UR5, RZ ;  /* 0x0000000505097c10 */ /* 0x000fe2000ffde0ff */
[----:B------:R-:W-:Y:S01]  /*3130*/  STL [R1+0xa7c], R3 ;  /* 0x000a7c0301007387 */ /* 0x000fe20000100800 */
[----:B------:R-:W-:-:S03]  /*3140*/  SHF.R.U32.HI R13, RZ, 0xf, R98 ;  /* 0x0000000fff0d7819 */ /* 0x000fc60000011662 */
[----:B------:R1:W2:Y:S05]  /*3150*/  @!P2 LDG.E.U8 R4, desc[UR24][R10.64] ;  /* 0x000000180a04a981 */ /* 0x0002aa000c1e1100 */
[----:B------:R-:W-:Y:S01]  /*3160*/  @!P4 IMAD.IADD R161, R161, 0x1, -R77 ;  /* 0x00000001a1a1c824 */ /* 0x000fe200078e0a4d */
[----:B------:R-:W-:Y:S01]  /*3170*/  ISETP.GT.U32.AND P4, PT, R77, R81, PT ;  /* 0x000000514d00720c */ /* 0x000fe20003f84070 */
[----:B------:R-:W-:Y:S01]  /*3180*/  @!P3 IMAD.MOV.U32 R14, RZ, RZ, R9 ;  /* 0x000000ffff0eb224 */ /* 0x000fe200078e0009 */
[----:B------:R-:W-:Y:S01]  /*3190*/  SHF.R.U32.HI R17, RZ, 0x7, R98 ;  /* 0x00000007ff117819 */ /* 0x000fe20000011662 */
[----:B------:R-:W-:Y:S01]  /*31a0*/  STL [R1+0xa78], R2 ;  /* 0x000a780201007387 */ /* 0x000fe20000100800 */
[----:B------:R-:W-:-:S02]  /*31b0*/  PRMT R25, RZ, 0x7610, R25 ;  /* 0x00007610ff197816 */ /* 0x000fc40000000019 */
[----:B------:R-:W-:Y:S01]  /*31c0*/  PRMT R24, RZ, 0x7610, R24 ;  /* 0x00007610ff187816 */ /* 0x000fe20000000018 */
[----:B------:R-:W-:Y:S01]  /*31d0*/  STL [R1+0xa74], R0 ;  /* 0x000a740001007387 */ /* 0x000fe20000100800 */
[----:B-1----:R-:W-:Y:S02]  /*31e0*/  @!P2 IMAD.MOV.U32 R10, RZ, RZ, R6 ;  /* 0x000000ffff0aa224 */ /* 0x002fe400078e0006 */
[----:B------:R-:W-:-:S05]  /*31f0*/  @!P2 IMAD.MOV.U32 R11, RZ, RZ, R8 ;  /* 0x000000ffff0ba224 */ /* 0x000fca00078e0008 */
[----:B------:R1:W3:Y:S02]  /*3200*/  @!P2 LDG.E.U8 R20, desc[UR24][R10.64] ;  /* 0x000000180a14a981 */ /* 0x0002e4000c1e1100 */
[----:B-1----:R-:W-:Y:S02]  /*3210*/  IADD3.X R11, PT, PT, R7, UR6, RZ, P6, !PT ;  /* 0x00000006070b7c10 */ /* 0x002fe4000b7fe4ff */
[----:B------:R-:W-:Y:S01]  /*3220*/  IADD3 R10, P2, PT, R6, UR5, RZ ;  /* 0x00000005060a7c10 */ /* 0x000fe2000ff5e0ff */
[----:B------:R-:W-:Y:S02]  /*3230*/  USHF.L.U32 UR5, UR8, 0x4, URZ ;  /* 0x0000000408057899 */ /* 0x000fe400080006ff */
[----:B------:R-:W-:Y:S01]  /*3240*/  @!P3 IMAD.MOV.U32 R15, RZ, RZ, R11 ;  /* 0x000000ffff0fb224 */ /* 0x000fe200078e000b */
[----:B------:R-:W-:Y:S02]  /*3250*/  IADD3.X R12, PT, PT, R8, UR6, RZ, P2, !PT ;  /* 0x00000006080c7c10 */ /* 0x000fe400097fe4ff */
[----:B------:R-:W-:Y:S01]  /*3260*/  LOP3.LUT P2, RZ, R13, 0x1, RZ, 0xc0, !PT ;  /* 0x000000010dff7812 */ /* 0x000fe2000784c0ff */
[----:B------:R-:W-:Y:S01]  /*3270*/  USHF.R.S32.HI UR6, URZ, 0x1f, UR5 ;  /* 0x0000001fff067899 */ /* 0x000fe20008011405 */
[----:B------:R1:W4:Y:S01]  /*3280*/  @!P3 LDG.E.U8 R28, desc[UR24][R14.64] ;  /* 0x000000180e1cb981 */ /* 0x000322000c1e1100 */
[----:B------:R-:W-:Y:S01]  /*3290*/  @!P4 IMAD.IADD R81, R81, 0x1, -R77 ;  /* 0x000000015151c824 */ /* 0x000fe200078e0a4d */
[----:B------:R-:W-:Y:S01]  /*32a0*/  IADD3 R13, P4, PT, R5, UR5, RZ ;  /* 0x00000005050d7c10 */ /* 0x000fe2000ff9e0ff */
[----:B-1----:R-:W-:-:S02]  /*32b0*/  @!P3 IMAD.MOV.U32 R14, RZ, RZ, R10 ;  /* 0x000000ffff0eb224 */ /* 0x002fc400078e000a */
[----:B------:R-:W-:-:S05]  /*32c0*/  @!P3 IMAD.MOV.U32 R15, RZ, RZ, R12 ;  /* 0x000000ffff0fb224 */ /* 0x000fca00078e000c */
[----:B------:R1:W2:Y:S01]  /*32d0*/  @!P3 LDG.E.U8 R27, desc[UR24][R14.64] ;  /* 0x000000180e1bb981 */ /* 0x0002a2000c1e1100 */
[----:B------:R-:W-:Y:S01]  /*32e0*/  @P2 IMAD.MOV.U32 R18, RZ, RZ, R13 ;  /* 0x000000ffff122224 */ /* 0x000fe200078e000d */
[----:B-1----:R-:W-:Y:S02]  /*32f0*/  IADD3.X R15, PT, PT, R7, UR6, RZ, P4, !PT ;  /* 0x00000006070f7c10 */ /* 0x002fe4000a7fe4ff */
[----:B------:R-:W-:-:S03]  /*3300*/  IADD3 R14, P3, PT, R6, UR5, RZ ;  /* 0x00000005060e7c10 */ /* 0x000fc6000ff7e0ff */
[----:B------:R-:W-:Y:S01]  /*3310*/  @P2 IMAD.MOV.U32 R19, RZ, RZ, R15 ;  /* 0x000000ffff132224 */ /* 0x000fe200078e000f */
[----:B------:R-:W-:Y:S01]  /*3320*/  IADD3.X R16, PT, PT, R8, UR6, RZ, P3, !PT ;  /* 0x0000000608107c10 */ /* 0x000fe20009ffe4ff */
[----:B------:R-:W-:-:S03]  /*3330*/  UIMAD UR5, UR8, 0x18, URZ ;  /* 0x00000018080578a4 */ /* 0x000fc6000f8e02ff */
[----:B------:R1:W4:Y:S01]  /*3340*/  @P2 LDG.E.U8 R26, desc[UR24][R18.64] ;  /* 0x00000018121a2981 */ /* 0x000322000c1e1100 */
[----:B------:R-:W-:Y:S01]  /*3350*/  LOP3.LUT P3, RZ, R17, 0x1, RZ, 0xc0, !PT ;  /* 0x0000000111ff7812 */ /* 0x000fe2000786c0ff */
[----:B------:R-:W-:Y:S01]  /*3360*/  USHF.R.S32.HI UR6, URZ, 0x1f, UR5 ;  /* 0x0000001fff067899 */ /* 0x000fe20008011405 */
[----:B-1----:R-:W-:Y:S02]  /*3370*/  @P2 IMAD.MOV.U32 R18, RZ, RZ, R14 ;  /* 0x000000ffff122224 */ /* 0x002fe400078e000e */
[----:B------:R-:W-:-:S05]  /*3380*/  @P2 IMAD.MOV.U32 R19, RZ, RZ, R16 ;  /* 0x000000ffff132224 */ /* 0x000fca00078e0010 */
[----:B------:R1:W4:Y:S01]  /*3390*/  @P2 LDG.E.U8 R25, desc[UR24][R18.64] ;  /* 0x0000001812192981 */ /* 0x000322000c1e1100 */
[----:B------:R-:W-:-:S04]  /*33a0*/  IADD3 R173, P2, PT, R5, UR5, RZ ;  /* 0x0000000505ad7c10 */ /* 0x000fc8000ff5e0ff */
[----:B------:R-:W-:Y:S01]  /*33b0*/  IADD3.X R172, PT, PT, R7, UR6, RZ, P2, !PT ;  /* 0x0000000607ac7c10 */ /* 0x000fe200097fe4ff */
[----:B-1----:R-:W-:-:S04]  /*33c0*/  @P3 IMAD.MOV.U32 R18, RZ, RZ, R173 ;  /* 0x000000ffff123224 */ /* 0x002fc800078e00ad */
[----:B------:R-:W-:-:S05]  /*33d0*/  @P3 IMAD.MOV.U32 R19, RZ, RZ, R172 ;  /* 0x000000ffff133224 */ /* 0x000fca00078e00ac */
[----:B------:R1:W4:Y:S01]  /*33e0*/  @P3 LDG.E.U8 R24, desc[UR24][R18.64] ;  /* 0x0000001812183981 */ /* 0x000322000c1e1100 */
[C---:B------:R-:W-:Y:S02]  /*33f0*/  ISETP.GT.U32.AND P6, PT, R77.reuse, R163, PT ;  /* 0x000000a34d00720c */ /* 0x040fe40003fc4070 */
[----:B------:R-:W-:Y:S01]  /*3400*/  ISETP.GT.U32.AND P4, PT, R77, R160, PT ;  /* 0x000000a04d00720c */ /* 0x000fe20003f84070 */
[----:B------:R-:W-:Y:S10]  /*3410*/  STL [R1+0xa88], R9 ;  /* 0x000a880901007387 */ /* 0x000ff40000100800 */
[--C-:B------:R-:W-:Y:S01]  /*3420*/  @!P6 IMAD.IADD R163, R163, 0x1, -R77.reuse ;  /* 0x00000001a3a3e824 */ /* 0x100fe200078e0a4d */
[----:B------:R-:W-:Y:S01]  /*3430*/  ISETP.GT.U32.AND P6, PT, R77, R159, PT ;  /* 0x0000009f4d00720c */ /* 0x000fe20003fc4070 */
[----:B------:R-:W-:Y:S01]  /*3440*/  STL [R1+0xa84], R11 ;  /* 0x000a840b01007387 */ /* 0x000fe20000100800 */
[----:B------:R-:W-:Y:S01]  /*3450*/  @!P4 IMAD.IADD R160, R160, 0x1, -R77 ;  /* 0x00000001a0a0c824 */ /* 0x000fe200078e0a4d */
[----:B------:R-:W-:-:S02]  /*3460*/  IADD3 R175, P4, PT, R6, UR5, RZ ;  /* 0x0000000506af7c10 */ /* 0x000fc4000ff9e0ff */
[----:B------:R-:W-:Y:S01]  /*3470*/  STL [R1+0xa90], R10 ;  /* 0x000a900a01007387 */ /* 0x000fe20000100800 */
[----:B------:R-:W-:-:S03]  /*3480*/  PRMT R22, RZ, 0x7610, R22 ;  /* 0x00007610ff167816 */ /* 0x000fc60000000016 */
[----:B------:R-:W-:Y:S01]  /*3490*/  STL [R1+0xa8c], R12 ;  /* 0x000a8c0c01007387 */ /* 0x000fe20000100800 */
[----:B------:R-:W-:-:S03]  /*34a0*/  IADD3.X R174, PT, PT, R8, UR6, RZ, P4, !PT ;  /* 0x0000000608ae7c10 */ /* 0x000fc6000a7fe4ff */
[----:B------:R-:W-:Y:S01]  /*34b0*/  STL [R1+0xa98], R13 ;  /* 0x000a980d01007387 */ /* 0x000fe20000100800 */
[----:B------:R-:W-:-:S03]  /*34c0*/  @!P6 IMAD.IADD R159, R159, 0x1, -R77 ;  /* 0x000000019f9fe824 */ /* 0x000fc600078e0a4d */
[----:B------:R-:W-:Y:S01]  /*34d0*/  STL [R1+0xa94], R15 ;  /* 0x000a940f01007387 */ /* 0x000fe20000100800 */
[----:B------:R-:W-:-:S03]  /*34e0*/  ISETP.GT.U32.AND P6, PT, R77, R84, PT ;  /* 0x000000544d00720c */ /* 0x000fc60003fc4070 */
[----:B------:R-:W-:Y:S01]  /*34f0*/  STL [R1+0xaa0], R14 ;  /* 0x000aa00e01007387 */ /* 0x000fe20000100800 */
[----:B------:R-:W-:-:S03]  /*3500*/  ISETP.GT.U32.AND P2, PT, R77, R154, PT ;  /* 0x0000009a4d00720c */ /* 0x000fc60003f44070 */
[----:B------:R-:W-:Y:S01]  /*3510*/  STL [R1+0xa9c], R16 ;  /* 0x000a9c1001007387 */ /* 0x000fe20000100800 */
[----:B-1----:R-:W-:-:S03]  /*3520*/  @P3 IMAD.MOV.U32 R18, RZ, RZ, R175 ;  /* 0x000000ffff123224 */ /* 0x002fc600078e00af */
[----:B------:R-:W-:Y:S01]  /*3530*/  STL [R1+0xaa8], R173 ;  /* 0x000aa8ad01007387 */ /* 0x000fe20000100800 */
[----:B------:R-:W-:-:S03]  /*3540*/  VIADD R17, R21, 0xfffffff6 ;  /* 0xfffffff615117836 */ /* 0x000fc60000000000 */
[----:B------:R-:W-:Y:S01]  /*3550*/  STL [R1+0xaa4], R172 ;  /* 0x000aa4ac01007387 */ /* 0x000fe20000100800 */
[----:B------:R-:W-:-:S03]  /*3560*/  @P3 IMAD.MOV.U32 R19, RZ, RZ, R174 ;  /* 0x000000ffff133224 */ /* 0x000fc600078e00ae */
[----:B------:R1:W-:Y:S01]  /*3570*/  STL [R1+0xab0], R175 ;  /* 0x000ab0af01007387 */ /* 0x0003e20000100800 */
[----:B------:R-:W-:Y:S01]  /*3580*/  USHF.R.S32.HI UR5, URZ, 0x1f, UR8 ;  /* 0x0000001fff057899 */ /* 0x000fe20008011408 */
[----:B------:R-:W-:Y:S01]  /*3590*/  ISETP.GE.U32.AND P4, PT, R17, 0x7fffffd7, PT ;  /* 0x7fffffd71100780c */ /* 0x000fe20003f86070 */
[----:B-1----:R-:W-:Y:S02]  /*35a0*/  IMAD.MOV.U32 R175, RZ, RZ, R22 ;  /* 0x000000ffffaf7224 */ /* 0x002fe400078e0016 */
[----:B------:R-:W-:-:S04]  /*35b0*/  @!P6 IMAD.IADD R84, R84, 0x1, -R77 ;  /* 0x000000015454e824 */ /* 0x000fc800078e0a4d */
[----:B------:R1:W4:Y:S01]  /*35c0*/  @P3 LDG.E.U8 R175, desc[UR24][R18.64] ;  /* 0x0000001812af3981 */ /* 0x000322000c1e1100 */
[----:B------:R-:W-:Y:S01]  /*35d0*/  IADD3 R17, P3, PT, R5, UR8, RZ ;  /* 0x0000000805117c10 */ /* 0x000fe2000ff7e0ff */
[----:B------:R-:W-:Y:S01]  /*35e0*/  @!P2 IMAD.IADD R154, R154, 0x1, -R77 ;  /* 0x000000019a9aa824 */ /* 0x000fe200078e0a4d */
[----:B------:R-:W-:Y:S02]  /*35f0*/  ISETP.GT.U32.AND P6, PT, R77, R85, PT ;  /* 0x000000554d00720c */ /* 0x000fe40003fc4070 */
[----:B------:R-:W-:Y:S02]  /*3600*/  PRMT R172, RZ, 0x7610, R172 ;  /* 0x00007610ffac7816 */ /* 0x000fe400000000ac */
[----:B-1----:R-:W-:Y:S02]  /*3610*/  IADD3.X R19, PT, PT, R7, UR5, RZ, P3, !PT ;  /* 0x0000000507137c10 */ /* 0x002fe40009ffe4ff */
[----:B------:R-:W-:Y:S01]  /*3620*/  IADD3 R18, P2, PT, R6, UR8, RZ ;  /* 0x0000000806127c10 */ /* 0x000fe2000ff5e0ff */
[----:B------:R-:W-:Y:S01]  /*3630*/  @!P0 IMAD.MOV.U32 R22, RZ, RZ, R17 ;  /* 0x000000ffff168224 */ /* 0x000fe200078e0011 */
[----:B------:R-:W-:Y:S01]  /*3640*/  ISETP.GT.U32.AND P3, PT, R77, R156, PT ;  /* 0x0000009c4d00720c */ /* 0x000fe20003f64070 */
[----:B------:R-:W-:-:S02]  /*3650*/  @!P0 IMAD.MOV.U32 R23, RZ, RZ, R19 ;  /* 0x000000ffff178224 */ /* 0x000fc400078e0013 */
[----:B------:R-:W-:Y:S01]  /*3660*/  VIADD R21, R21, 0xfffffffd ;  /* 0xfffffffd15157836 */ /* 0x000fe20000000000 */
[----:B------:R-:W-:Y:S02]  /*3670*/  PRMT R173, RZ, 0x7610, R173 ;  /* 0x00007610ffad7816 */ /* 0x000fe400000000ad */
[----:B------:R1:W4:Y:S01]  /*3680*/  @!P0 LDG.E.U8 R172, desc[UR24][R22.64] ;  /* 0x0000001816ac8981 */ /* 0x000322000c1e1100 */
[--C-:B------:R-:W-:Y:S02]  /*3690*/  @!P6 IMAD.IADD R85, R85, 0x1, -R77.reuse ;  /* 0x000000015555e824 */ /* 0x100fe400078e0a4d */
[----:B-1----:R-:W-:Y:S01]  /*36a0*/  @!P0 IMAD.MOV.U32 R22, RZ, RZ, R18 ;  /* 0x000000ffff168224 */ /* 0x002fe200078e0012 */
[----:B------:R-:W-:Y:S03]  /*36b0*/  STL [R1+0xaac], R174 ;  /* 0x000aacae01007387 */ /* 0x000fe60000100800 */
[----:B------:R-:W-:Y:S01]  /*36c0*/  @!P3 IMAD.IADD R156, R156, 0x1, -R77 ;  /* 0x000000019c9cb824 */ /* 0x000fe200078e0a4d */
[----:B------:R-:W-:Y:S01]  /*36d0*/  STL [R1+0xab8], R17 ;  /* 0x000ab81101007387 */ /* 0x000fe20000100800 */
[----:B------:R-:W-:-:S03]  /*36e0*/  PRMT R16, RZ, 0x7610, R16 ;  /* 0x00007610ff107816 */ /* 0x000fc60000000010 */
[----:B------:R-:W-:Y:S04]  /*36f0*/  STL [R1+0xab4], R19 ;  /* 0x000ab41301007387 */ /* 0x000fe80000100800 */
[----:B------:R2:W-:Y:S01]  /*3700*/  STL [R1+0xac0], R18 ;  /* 0x000ac01201007387 */ /* 0x0005e20000100800 */
[----:B------:R-:W-:Y:S02]  /*3710*/  PRMT R15, RZ, 0x7610, R15 ;  /* 0x00007610ff0f7816 */ /* 0x000fe4000000000f */
[----:B------:R-:W-:Y:S02]  /*3720*/  PRMT R13, RZ, 0x7610, R13 ;  /* 0x00007610ff0d7816 */ /* 0x000fe4000000000d */
[----:B------:R-:W-:Y:S02]  /*3730*/  SHF.R.U32.HI R29, RZ, 0x6, R98 ;  /* 0x00000006ff1d7819 */ /* 0x000fe40000011662 */
[----:B------:R-:W-:-:S02]  /*3740*/  PRMT R2, RZ, 0x7610, R2 ;  /* 0x00007610ff027816 */ /* 0x000fc40000000002 */
[----:B------:R-:W-:Y:S02]  /*3750*/  PRMT R12, RZ, 0x7610, R12 ;  /* 0x00007610ff0c7816 */ /* 0x000fe4000000000c */
[----:B------:R-:W-:Y:S02]  /*3760*/  PRMT R10, RZ, 0x7610, R10 ;  /* 0x00007610ff0a7816 */ /* 0x000fe4000000000a */
[----:B------:R-:W-:Y:S02]  /*3770*/  PRMT R11, RZ, 0x7610, R11 ;  /* 0x00007610ff0b7816 */ /* 0x000fe4000000000b */
[----:B------:R-:W-:Y:S01]  /*3780*/  PRMT R9, RZ, 0x7610, R9 ;  /* 0x00007610ff097816 */ /* 0x000fe20000000009 */
[----:B---3--:R-:W-:Y:S01]  /*3790*/  IMAD.MOV.U32 R14, RZ, RZ, R20 ;  /* 0x000000ffff0e7224 */ /* 0x008fe200078e0014 */
[----:B------:R-:W-:Y:S01]  /*37a0*/  IADD3.X R20, PT, PT, R8, UR5, RZ, P2, !PT ;  /* 0x0000000508147c10 */ /* 0x000fe200097fe4ff */
[----:B------:R-:W-:Y:S01]  /*37b0*/  UIMAD UR5, UR8, 0x9, URZ ;  /* 0x00000009080578a4 */ /* 0x000fe2000f8e02ff */
[----:B------:R-:W-:-:S03]  /*37c0*/  ISETP.GE.U32.AND P2, PT, R21, 0x7fffffde, PT ;  /* 0x7fffffde1500780c */ /* 0x000fc60003f46070 */
[----:B------:R-:W-:Y:S01]  /*37d0*/  @!P0 IMAD.MOV.U32 R23, RZ, RZ, R20 ;  /* 0x000000ffff178224 */ /* 0x000fe200078e0014 */
[----:B------:R-:W-:Y:S02]  /*37e0*/  USHF.R.S32.HI UR6, URZ, 0x1f, UR5 ;  /* 0x0000001fff067899 */ /* 0x000fe40008011405 */
[----:B------:R-:W-:Y:S02]  /*37f0*/  IADD3 R21, P6, PT, R5, UR5, RZ ;  /* 0x0000000505157c10 */ /* 0x000fe4000ffde0ff */
[----:B------:R1:W3:Y:S01]  /*3800*/  @!P0 LDG.E.U8 R173, desc[UR24][R22.64] ;  /* 0x0000001816ad8981 */ /* 0x0002e2000c1e1100 */
[----:B------:R-:W-:Y:S02]  /*3810*/  ISETP.GT.U32.AND P0, PT, R77, R151, PT ;  /* 0x000000974d00720c */ /* 0x000fe40003f04070 */
[----:B-1----:R-:W-:Y:S02]  /*3820*/  IADD3.X R23, PT, PT, R7, UR6, RZ, P6, !PT ;  /* 0x0000000607177c10 */ /* 0x002fe4000b7fe4ff */
[----:B------:R-:W-:Y:S01]  /*3830*/  IADD3 R22, P3, PT, R6, UR5, RZ ;  /* 0x0000000506167c10 */ /* 0x000fe2000ff7e0ff */
[----:B------:R-:W-:-:S08]  /*3840*/  UIMAD UR5, UR8, 0x11, URZ ;  /* 0x00000011080578a4 */ /* 0x000fd0000f8e02ff */
[----:B------:R-:W-:Y:S02]  /*3850*/  @!P0 IMAD.IADD R151, R151, 0x1, -R77 ;  /* 0x0000000197978824 */ /* 0x000fe400078e0a4d */
[----:B--2---:R-:W-:Y:S02]  /*3860*/  IMAD.MOV.U32 R18, RZ, RZ, R27 ;  /* 0x000000ffff127224 */ /* 0x004fe400078e001b */
[----:B------:R-:W-:Y:S01]  /*3870*/  @!P4 IMAD.MOV.U32 R27, RZ, RZ, R23 ;  /* 0x000000ffff1bc224 */ /* 0x000fe200078e0017 */
[----:B------:R-:W-:Y:S01]  /*3880*/  ISETP.GT.U32.AND P6, PT, R77, R152, PT ;  /* 0x000000984d00720c */ /* 0x000fe20003fc4070 */
[----:B----4-:R-:W-:Y:S02]  /*3890*/  IMAD.MOV.U32 R19, RZ, RZ, R26 ;  /* 0x000000ffff137224 */ /* 0x010fe400078e001a */
[----:B------:R-:W-:-:S05]  /*38a0*/  @!P4 IMAD.MOV.U32 R26, RZ, RZ, R21 ;  /* 0x000000ffff1ac224 */ /* 0x000fca00078e0015 */
[----:B------:R1:W2:Y:S01]  /*38b0*/  @!P4 LDG.E.U8 R16, desc[UR24][R26.64] ;  /* 0x000000181a10c981 */ /* 0x0002a2000c1e1100 */
[----:B------:R-:W-:Y:S01]  /*38c0*/  IMAD.MOV.U32 R17, RZ, RZ, R25 ;  /* 0x000000ffff117224 */ /* 0x000fe200078e0019 */
[----:B------:R-:W-:Y:S01]  /*38d0*/  SHF.R.U32.HI R25, RZ, 0xe, R98 ;  /* 0x0000000eff197819 */ /* 0x000fe20000011662 */
[----:B-1----:R-:W-:Y:S02]  /*38e0*/  @!P4 IMAD.MOV.U32 R26, RZ, RZ, R22 ;  /* 0x000000ffff1ac224 */ /* 0x002fe400078e0016 */
[----:B------:R-:W-:Y:S01]  /*38f0*/  IMAD.MOV.U32 R174, RZ, RZ, R24 ;  /* 0x000000ffffae7224 */ /* 0x000fe200078e0018 */
[----:B------:R-:W-:Y:S02]  /*3900*/  IADD3.X R24, PT, PT, R8, UR6, RZ, P3, !PT ;  /* 0x0000000608187c10 */ /* 0x000fe40009ffe4ff */
[----:B------:R-:W-:Y:S01]  /*3910*/  LOP3.LUT P3, RZ, R25, 0x1, RZ, 0xc0, !PT ;  /* 0x0000000119ff7812 */ /* 0x000fe2000786c0ff */
[----:B------:R-:W-:Y:S02]  /*3920*/  USHF.R.S32.HI UR6, URZ, 0x1f, UR5 ;  /* 0x0000001fff067899 */ /* 0x000fe40008011405 */
[----:B------:R-:W-:Y:S01]  /*3930*/  @!P4 IMAD.MOV.U32 R27, RZ, RZ, R24 ;  /* 0x000000ffff1bc224 */ /* 0x000fe200078e0018 */
[----:B------:R-:W-:-:S04]  /*3940*/  IADD3 R25, P0, PT, R5, UR5, RZ ;  /* 0x0000000505197c10 */ /* 0x000fc8000ff1e0ff */
[----:B------:R1:W4:Y:S04]  /*3950*/  @!P4 LDG.E.U8 R15, desc[UR24][R26.64] ;  /* 0x000000181a0fc981 */ /* 0x000328000c1e1100 */
[----:B------:R0:W-:Y:S01]  /*3960*/  STL [R1+0xabc], R20 ;  /* 0x000abc1401007387 */ /* 0x0001e20000100800 */
[----:B------:R-:W-:Y:S01]  /*3970*/  @P3 IMAD.MOV.U32 R30, RZ, RZ, R25 ;  /* 0x000000ffff1e3224 */ /* 0x000fe200078e0019 */
[----:B-1----:R-:W-:Y:S02]  /*3980*/  IADD3.X R27, PT, PT, R7, UR6, RZ, P0, !PT ;  /* 0x00000006071b7c10 */ /* 0x002fe400087fe4ff */
[----:B------:R-:W-:Y:S01]  /*3990*/  IADD3 R26, P4, PT, R6, UR5, RZ ;  /* 0x00000005061a7c10 */ /* 0x000fe2000ff9e0ff */
[----:B0-----:R-:W-:Y:S02]  /*39a0*/  IMAD.MOV.U32 R20, RZ, RZ, R28 ;  /* 0x000000ffff147224 */ /* 0x001fe400078e001c */
[----:B------:R-:W-:Y:S01]  /*39b0*/  @P3 IMAD.MOV.U32 R31, RZ, RZ, R27 ;  /* 0x000000ffff1f3224 */ /* 0x000fe200078e001b */
[----:B------:R-:W-:Y:S01]  /*39c0*/  IADD3.X R28, PT, PT, R8, UR6, RZ, P4, !PT ;  /* 0x00000006081c7c10 */ /* 0x000fe2000a7fe4ff */
[----:B------:R0:W-:Y:S01]  /*39d0*/  STL [R1+0xac8], R21 ;  /* 0x000ac81501007387 */ /* 0x0001e20000100800 */
[----:B------:R-:W-:Y:S01]  /*39e0*/  ISETP.GT.U32.AND P0, PT, R77, R146, PT ;  /* 0x000000924d00720c */ /* 0x000fe20003f04070 */
[----:B------:R-:W-:-:S02]  /*39f0*/  UIMAD UR5, UR8, 0x19, URZ ;  /* 0x00000019080578a4 */ /* 0x000fc4000f8e02ff */
[----:B------:R1:W2:Y:S01]  /*3a00*/  @P3 LDG.E.U8 R13, desc[UR24][R30.64] ;  /* 0x000000181e0d3981 */ /* 0x0002a2000c1e1100 */
[----:B------:R-:W-:Y:S01]  /*3a10*/  LOP3.LUT P4, RZ, R29, 0x1, RZ, 0xc0, !PT ;  /* 0x000000011dff7812 */ /* 0x000fe2000788c0ff */
[----:B0-----:R-:W0:Y:S01]  /*3a20*/  LDC R21, c[0x0][0x3a0] ;  /* 0x0000e800ff157b82 */ /* 0x001e220000000800 */
[----:B-1----:R-:W-:Y:S02]  /*3a30*/  @P3 IMAD.MOV.U32 R30, RZ, RZ, R26 ;  /* 0x000000ffff1e3224 */ /* 0x002fe400078e001a */
[----:B------:R-:W-:Y:S01]  /*3a40*/  @P3 IMAD.MOV.U32 R31, RZ, RZ, R28 ;  /* 0x000000ffff1f3224 */ /* 0x000fe200078e001c */
[----:B------:R-:W-:Y:S01]  /*3a50*/  USHF.R.S32.HI UR6, URZ, 0x1f, UR5 ;  /* 0x0000001fff067899 */ /* 0x000fe20008011405 */
[--C-:B------:R-:W-:Y:S01]  /*3a60*/  @!P6 IMAD.IADD R152, R152, 0x1, -R77.reuse ;  /* 0x000000019898e824 */ /* 0x100fe200078e0a4d */
[----:B------:R-:W-:Y:S02]  /*3a70*/  ISETP.GT.U32.AND P6, PT, R77, R88, PT ;  /* 0x000000584d00720c */ /* 0x000fe40003fc4070 */
[----:B------:R1:W2:Y:S01]  /*3a80*/  @P3 LDG.E.U8 R2, desc[UR24][R30.64] ;  /* 0x000000181e023981 */ /* 0x0002a2000c1e1100 */
[----:B------:R-:W-:Y:S01]  /*3a90*/  IADD3 R177, P3, PT, R5, UR5, RZ ;  /* 0x0000000505b17c10 */ /* 0x000fe2000ff7e0ff */
[----:B------:R-:W-:Y:S01]  /*3aa0*/  @!P0 IMAD.IADD R146, R146, 0x1, -R77 ;  /* 0x0000000192928824 */ /* 0x000fe200078e0a4d */
[----:B------:R-:W-:-:S02]  /*3ab0*/  IADD3 R179, P0, PT, R6, UR5, RZ ;  /* 0x0000000506b37c10 */ /* 0x000fc4000ff1e0ff */
[----:B------:R-:W-:Y:S02]  /*3ac0*/  IADD3.X R176, PT, PT, R7, UR6, RZ, P3, !PT ;  /* 0x0000000607b07c10 */ /* 0x000fe40009ffe4ff */
[----:B------:R-:W-:Y:S01]  /*3ad0*/  IADD3.X R178, PT, PT, R8, UR6, RZ, P0, !PT ;  /* 0x0000000608b27c10 */ /* 0x000fe200087fe4ff */
[----:B-1----:R-:W-:Y:S02]  /*3ae0*/  @P4 IMAD.MOV.U32 R30, RZ, RZ, R177 ;  /* 0x000000ffff1e4224 */ /* 0x002fe400078e00b1 */
[----:B------:R-:W-:Y:S02]  /*3af0*/  @P4 IMAD.MOV.U32 R31, RZ, RZ, R176 ;  /* 0x000000ffff1f4224 */ /* 0x000fe400078e00b0 */
[----:B------:R-:W-:Y:S01]  /*3b00*/  @!P6 IMAD.IADD R88, R88, 0x1, -R77 ;  /* 0x000000015858e824 */ /* 0x000fe200078e0a4d */
[----:B------:R-:W-:Y:S01]  /*3b10*/  ISETP.GT.U32.AND P6, PT, R77, R89, PT ;  /* 0x000000594d00720c */ /* 0x000fe20003fc4070 */
[----:B0-----:R-:W-:Y:S01]  /*3b20*/  VIADD R29, R21, 0xfffffff5 ;  /* 0xfffffff5151d7836 */ /* 0x001fe20000000000 */
[----:B------:R0:W2:Y:S01]  /*3b30*/  @P4 LDG.E.U8 R12, desc[UR24][R30.64] ;  /* 0x000000181e0c4981 */ /* 0x0000a2000c1e1100 */
[----:B------:R-:W-:-:S03]  /*3b40*/  USHF.L.U32 UR5, UR8, 0x1, URZ ;  /* 0x0000000108057899 */ /* 0x000fc600080006ff */
[----:B------:R-:W-:Y:S01]  /*3b50*/  ISETP.GE.U32.AND P0, PT, R29, 0x7fffffd6, PT ;  /* 0x7fffffd61d00780c */ /* 0x000fe20003f06070 */
[----:B------:R-:W-:Y:S01]  /*3b60*/  USHF.R.S32.HI UR6, URZ, 0x1f, UR5 ;  /* 0x0000001fff067899 */ /* 0x000fe20008011405 */
[----:B0-----:R-:W-:Y:S02]  /*3b70*/  @P4 IMAD.MOV.U32 R30, RZ, RZ, R179 ;  /* 0x000000ffff1e4224 */ /* 0x001fe400078e00b3 */
[----:B------:R-:W-:-:S05]  /*3b80*/  @P4 IMAD.MOV.U32 R31, RZ, RZ, R178 ;  /* 0x000000ffff1f4224 */ /* 0x000fca00078e00b2 */
[----:B------:R0:W2:Y:S01]  /*3b90*/  @P4 LDG.E.U8 R10, desc[UR24][R30.64] ;  /* 0x000000181e0a4981 */ /* 0x0000a2000c1e1100 */
[----:B------:R-:W-:Y:S01]  /*3ba0*/  IADD3 R29, P4, PT, R5, UR5, RZ ;  /* 0x00000005051d7c10 */ /* 0x000fe2000ff9e0ff */
[----:B------:R-:W-:Y:S01]  /*3bb0*/  @!P6 IMAD.IADD R89, R89, 0x1, -R77 ;  /* 0x000000015959e824 */ /* 0x000fe200078e0a4d */
[----:B------:R-:W-:Y:S02]  /*3bc0*/  ISETP.GT.U32.AND P3, PT, R77, R148, PT ;  /* 0x000000944d00720c */ /* 0x000fe40003f64070 */
[----:B0-----:R-:W-:Y:S02]  /*3bd0*/  IADD3.X R31, PT, PT, R7, UR6, RZ, P4, !PT ;  /* 0x00000006071f7c10 */ /* 0x001fe4000a7fe4ff */
[----:B------:R-:W-:Y:S01]  /*3be0*/  IADD3 R30, P6, PT, R6, UR5, RZ ;  /* 0x00000005061e7c10 */ /* 0x000fe2000ffde0ff */
[----:B------:R-:W-:Y:S02]  /*3bf0*/  @!P2 IMAD.MOV.U32 R34, RZ, RZ, R29 ;  /* 0x000000ffff22a224 */ /* 0x000fe400078e001d */
[----:B------:R-:W-:Y:S01]  /*3c00*/  @!P2 IMAD.MOV.U32 R35, RZ, RZ, R31 ;  /* 0x000000ffff23a224 */ /* 0x000fe200078e001f */
[----:B------:R-:W-:-:S02]  /*3c10*/  IADD3.X R32, PT, PT, R8, UR6, RZ, P6, !PT ;  /* 0x0000000608207c10 */ /* 0x000fc4000b7fe4ff */
[----:B------:R-:W-:Y:S01]  /*3c20*/  ISETP.GT.U32.AND P4, PT, R77, R91, PT ;  /* 0x0000005b4d00720c */ /* 0x000fe20003f84070 */
[----:B------:R-:W-:Y:S01]  /*3c30*/  VIADD R33, R21, 0xfffffffc ;  /* 0xfffffffc15217836 */ /* 0x000fe20000000000 */
[----:B------:R0:W2:Y:S01]  /*3c40*/  @!P2 LDG.E.U8 R11, desc[UR24][R34.64] ;  /* 0x00000018220ba981 */ /* 0x0000a2000c1e1100 */
[----:B------:R-:W-:Y:S01]  /*3c50*/  UIMAD UR5, UR8, 0xa, URZ ;  /* 0x0000000a080578a4 */ /* 0x000fe2000f8e02ff */
[----:B------:R-:W-:Y:S01]  /*3c60*/  @!P3 IMAD.IADD R148, R148, 0x1, -R77 ;  /* 0x000000019494b824 */ /* 0x000fe200078e0a4d */
[----:B------:R-:W-:Y:S02]  /*3c70*/  ISETP.GT.U32.AND P3, PT, R77, R90, PT ;  /* 0x0000005a4d00720c */ /* 0x000fe40003f64070 */
[----:B------:R-:W-:Y:S01]  /*3c80*/  USHF.R.S32.HI UR6, URZ, 0x1f, UR5 ;  /* 0x0000001fff067899 */ /* 0x000fe20008011405 */
[----:B0-----:R-:W-:Y:S02]  /*3c90*/  @!P2 IMAD.MOV.U32 R34, RZ, RZ, R30 ;  /* 0x000000ffff22a224 */ /* 0x001fe400078e001e */
[----:B------:R-:W-:Y:S01]  /*3ca0*/  @!P2 IMAD.MOV.U32 R35, RZ, RZ, R32 ;  /* 0x000000ffff23a224 */ /* 0x000fe200078e0020 */
[----:B------:R-:W-:-:S04]  /*3cb0*/  ISETP.GE.U32.AND P6, PT, R33, 0x7fffffdd, PT ;  /* 0x7fffffdd2100780c */ /* 0x000fc80003fc6070 */
[----:B------:R0:W2:Y:S01]  /*3cc0*/  @!P2 LDG.E.U8 R9, desc[UR24][R34.64] ;  /* 0x000000182209a981 */ /* 0x0000a2000c1e1100 */
[----:B------:R-:W-:Y:S01]  /*3cd0*/  IADD3 R33, P2, PT, R5, UR5, RZ ;  /* 0x0000000505217c10 */ /* 0x000fe2000ff5e0ff */
[----:B------:R-:W-:Y:S01]  /*3ce0*/  @!P4 IMAD.IADD R91, R91, 0x1, -R77 ;  /* 0x000000015b5bc824 */ /* 0x000fe200078e0a4d */
[----:B------:R-:W-:Y:S02]  /*3cf0*/  PRMT R0, RZ, 0x7610, R0 ;  /* 0x00007610ff007816 */ /* 0x000fe40000000000 */
[----:B0-----:R-:W-:Y:S02]  /*3d00*/  IADD3.X R35, PT, PT, R7, UR6, RZ, P2, !PT ;  /* 0x0000000607237c10 */ /* 0x001fe400097fe4ff */
[----:B------:R-:W-:Y:S01]  /*3d10*/  IADD3 R34, P4, PT, R6, UR5, RZ ;  /* 0x0000000506227c10 */ /* 0x000fe2000ff9e0ff */
[----:B------:R-:W-:Y:S01]  /*3d20*/  @!P0 IMAD.MOV.U32 R38, RZ, RZ, R33 ;  /* 0x000000ffff268224 */ /* 0x000fe200078e0021 */
[C---:B------:R-:W-:Y:S01]  /*3d30*/  ISETP.GT.U32.AND P2, PT, R77.reuse, R143, PT ;  /* 0x0000008f4d00720c */ /* 0x040fe20003f44070 */
[----:B------:R-:W-:Y:S01]  /*3d40*/  @!P0 IMAD.MOV.U32 R39, RZ, RZ, R35 ;  /* 0x000000ffff278224 */ /* 0x000fe200078e0023 */
[----:B------:R-:W-:Y:S01]  /*3d50*/  IADD3.X R36, PT, PT, R8, UR6, RZ, P4, !PT ;  /* 0x0000000608247c10 */ /* 0x000fe2000a7fe4ff */
[----:B------:R-:W-:Y:S01]  /*3d60*/  @!P3 IMAD.IADD R90, R90, 0x1, -R77 ;  /* 0x000000015a5ab824 */ /* 0x000fe200078e0a4d */
[----:B------:R-:W-:Y:S01]  /*3d70*/  SHF.R.U32.HI R37, RZ, 0xd, R98 ;  /* 0x0000000dff257819 */ /* 0x000fe20000011662 */
[----:B------:R-:W-:Y:S01]  /*3d80*/  UIMAD UR5, UR8, 0x12, URZ ;  /* 0x00000012080578a4 */ /* 0x000fe2000f8e02ff */
[----:B------:R-:W-:Y:S01]  /*3d90*/  ISETP.GT.U32.AND P3, PT, R77, R141, PT ;  /* 0x0000008d4d00720c */ /* 0x000fe20003f64070 */
[----:B------:R0:W2:Y:S01]  /*3da0*/  @!P0 LDG.E.U8 R0, desc[UR24][R38.64] ;  /* 0x0000001826008981 */ /* 0x0000a2000c1e1100 */
[----:B------:R-:W-:Y:S01]  /*3db0*/  PRMT R3, RZ, 0x7610, R3 ;  /* 0x00007610ff037816 */ /* 0x000fe20000000003 */
[----:B------:R-:W-:Y:S01]  /*3dc0*/  USHF.R.S32.HI UR6, URZ, 0x1f, UR5 ;  /* 0x0000001fff067899 */ /* 0x000fe20008011405 */
[----:B------:R-:W-:Y:S01]  /*3dd0*/  LOP3.LUT P4, RZ, R37, 0x1, RZ, 0xc0, !PT ;  /* 0x0000000125ff7812 */ /* 0x000fe2000788c0ff */
[----:B0-----:R-:W-:-:S02]  /*3de0*/  @!P0 IMAD.MOV.U32 R38, RZ, RZ, R34 ;  /* 0x000000ffff268224 */ /* 0x001fc400078e0022 */
[----:B------:R-:W-:Y:S02]  /*3df0*/  @!P0 IMAD.MOV.U32 R39, RZ, RZ, R36 ;  /* 0x000000ffff278224 */ /* 0x000fe400078e0024 */
[----:B------:R-:W-:-:S03]  /*3e00*/  @!P2 IMAD.IADD R143, R143, 0x1, -R77 ;  /* 0x000000018f8fa824 */ /* 0x000fc600078e0a4d */
[----:B------:R0:W2:Y:S01]  /*3e10*/  @!P0 LDG.E.U8 R3, desc[UR24][R38.64] ;  /* 0x0000001826038981 */ /* 0x0000a2000c1e1100 */
[----:B------:R-:W-:Y:S02]  /*3e20*/  IADD3 R37, P0, PT, R5, UR5, RZ ;  /* 0x0000000505257c10 */ /* 0x000fe4000ff1e0ff */
[----:B------:R-:W-:Y:S01]  /*3e30*/  ISETP.GT.U32.AND P2, PT, R77, R142, PT ;  /* 0x0000008e4d00720c */ /* 0x000fe20003f44070 */
[----:B------:R-:W-:Y:S01]  /*3e40*/  @!P3 IMAD.IADD R141, R141, 0x1, -R77 ;  /* 0x000000018d8db824 */ /* 0x000fe200078e0a4d */
[----:B------:R-:W-:Y:S02]  /*3e50*/  SHF.R.U32.HI R41, RZ, 0x5, R98 ;  /* 0x00000005ff297819 */ /* 0x000fe40000011662 */
[----:B0-----:R-:W-:Y:S02]  /*3e60*/  IADD3.X R39, PT, PT, R7, UR6, RZ, P0, !PT ;  /* 0x0000000607277c10 */ /* 0x001fe400087fe4ff */
[----:B------:R-:W-:Y:S02]  /*3e70*/  ISETP.GT.U32.AND P0, PT, R77, R144, PT ;  /* 0x000000904d00720c */ /* 0x000fe40003f04070 */
[----:B------:R-:W-:Y:S01]  /*3e80*/  IADD3 R38, P3, PT, R6, UR5, RZ ;  /* 0x0000000506267c10 */ /* 0x000fe2000ff7e0ff */
[----:B------:R-:W-:Y:S01]  /*3e90*/  @P4 IMAD.MOV.U32 R42, RZ, RZ, R37 ;  /* 0x000000ffff2a4224 */ /* 0x000fe200078e0025 */
[----:B------:R-:W-:Y:S01]  /*3ea0*/  PRMT R252, RZ, 0x7610, R252 ;  /* 0x00007610fffc7816 */ /* 0x000fe200000000fc */
[----:B------:R-:W-:Y:S01]  /*3eb0*/  @P4 IMAD.MOV.U32 R43, RZ, RZ, R39 ;  /* 0x000000ffff2b4224 */ /* 0x000fe200078e0027 */
[----:B------:R-:W-:Y:S01]  /*3ec0*/  UIMAD UR5, UR8, 0x1a, URZ ;  /* 0x0000001a080578a4 */ /* 0x000fe2000f8e02ff */
[----:B------:R-:W-:-:S02]  /*3ed0*/  IADD3.X R40, PT, PT, R8, UR6, RZ, P3, !PT ;  /* 0x0000000608287c10 */ /* 0x000fc40009ffe4ff */
[----:B------:R-:W-:Y:S01]  /*3ee0*/  LOP3.LUT P3, RZ, R41, 0x1, RZ, 0xc0, !PT ;  /* 0x0000000129ff7812 */ /* 0x000fe2000786c0ff */
[----:B------:R-:W-:Y:S01]  /*3ef0*/  USHF.R.S32.HI UR6, URZ, 0x1f, UR5 ;  /* 0x0000001fff067899 */ /* 0x000fe20008011405 */
[----:B------:R-:W-:Y:S01]  /*3f00*/  PRMT R251, RZ, 0x7610, R251 ;  /* 0x00007610fffb7816 */ /* 0x000fe200000000fb */
[----:B------:R0:W2:Y:S01]  /*3f10*/  @P4 LDG.E.U8 R252, desc[UR24][R42.64] ;  /* 0x000000182afc4981 */ /* 0x0000a2000c1e1100 */
[--C-:B------:R-:W-:Y:S01]  /*3f20*/  @!P2 IMAD.IADD R142, R142, 0x1, -R77.reuse ;  /* 0x000000018e8ea824 */ /* 0x100fe200078e0a4d */
[----:B------:R-:W-:Y:S01]  /*3f30*/  IADD3 R182, P2, PT, R5, UR5, RZ ;  /* 0x0000000505b67c10 */ /* 0x000fe2000ff5e0ff */
[----:B------:R-:W-:Y:S01]  /*3f40*/  @!P0 IMAD.IADD R144, R144, 0x1, -R77 ;  /* 0x0000000190908824 */ /* 0x000fe200078e0a4d */
[----:B------:R-:W-:Y:S02]  /*3f50*/  ISETP.GT.U32.AND P0, PT, R77, R139, PT ;  /* 0x0000008b4d00720c */ /* 0x000fe40003f04070 */
[----:B------:R-:W-:Y:S01]  /*3f60*/  IADD3.X R180, PT, PT, R7, UR6, RZ, P2, !PT ;  /* 0x0000000607b47c10 */ /* 0x000fe200097fe4ff */
[----:B0-----:R-:W-:-:S02]  /*3f70*/  @P4 IMAD.MOV.U32 R42, RZ, RZ, R38 ;  /* 0x000000ffff2a4224 */ /* 0x001fc400078e0026 */
[----:B------:R-:W-:Y:S01]  /*3f80*/  @P4 IMAD.MOV.U32 R43, RZ, RZ, R40 ;  /* 0x000000ffff2b4224 */ /* 0x000fe200078e0028 */
[----:B------:R-:W-:-:S04]  /*3f90*/  ISETP.GT.U32.AND P2, PT, R77, R140, PT ;  /* 0x0000008c4d00720c */ /* 0x000fc80003f44070 */
[----:B------:R0:W2:Y:S01]  /*3fa0*/  @P4 LDG.E.U8 R251, desc[UR24][R42.64] ;  /* 0x000000182afb4981 */ /* 0x0000a2000c1e1100 */
[----:B------:R-:W-:Y:S02]  /*3fb0*/  IADD3 R185, P4, PT, R6, UR5, RZ ;  /* 0x0000000506b97c10 */ /* 0x000fe4000ff9e0ff */
[----:B------:R-:W-:Y:S01]  /*3fc0*/  PRMT R250, RZ, 0x7610, R250 ;  /* 0x00007610fffa7816 */ /* 0x000fe200000000fa */
[----:B------:R-:W-:Y:S01]  /*3fd0*/  VIADD R41, R21, 0xfffffff4 ;  /* 0xfffffff415297836 */ /* 0x000fe20000000000 */
[----:B------:R-:W-:Y:S01]  /*3fe0*/  IADD3.X R184, PT, PT, R8, UR6, RZ, P4, !PT ;  /* 0x0000000608b87c10 */ /* 0x000fe2000a7fe4ff */
[----:B------:R-:W-:Y:S01]  /*3ff0*/  UIMAD UR5, UR8, 0x3, URZ ;  /* 0x00000003080578a4 */ /* 0x000fe2000f8e02ff */
[----:B0-----:R-:W-:Y:S02]  /*4000*/  @P3 IMAD.MOV.U32 R42, RZ, RZ, R182 ;  /* 0x000000ffff2a3224 */ /* 0x001fe400078e00b6 */
[----:B------:R-:W-:Y:S01]  /*4010*/  @P3 IMAD.MOV.U32 R43, RZ, RZ, R180 ;  /* 0x000000ffff2b3224 */ /* 0x000fe200078e00b4 */
[----:B------:R-:W-:Y:S01]  /*4020*/  PRMT R249, RZ, 0x7610, R249 ;  /* 0x00007610fff97816 */ /* 0x000fe200000000f9 */
[----:B------:R-:W-:Y:S01]  /*4030*/  USHF.R.S32.HI UR6, URZ, 0x1f, UR5 ;  /* 0x0000001fff067899 */ /* 0x000fe20008011405 */
[----:B------:R-:W-:-:S02]  /*4040*/  ISETP.GE.U32.AND P4, PT, R41, 0x7fffffd5, PT ;  /* 0x7fffffd52900780c */ /* 0x000fc40003f86070 */
[----:B------:R0:W2:Y:S01]  /*4050*/  @P3 LDG.E.U8 R250, desc[UR24][R42.64] ;  /* 0x000000182afa3981 */ /* 0x0000a2000c1e1100 */
[--C-:B------:R-:W-:Y:S01]  /*4060*/  @!P0 IMAD.IADD R139, R139, 0x1, -R77.reuse ;  /* 0x000000018b8b8824 */ /* 0x100fe200078e0a4d */
[----:B------:R-:W-:Y:S01]  /*4070*/  IADD3 R41, P0, PT, R5, UR5, RZ ;  /* 0x0000000505297c10 */ /* 0x000fe2000ff1e0ff */
[----:B------:R-:W-:Y:S01]  /*4080*/  @!P2 IMAD.IADD R140, R140, 0x1, -R77 ;  /* 0x000000018c8ca824 */ /* 0x000fe200078e0a4d */
[----:B------:R-:W-:Y:S01]  /*4090*/  ISETP.GT.U32.AND P2, PT, R77, R138, PT ;  /* 0x0000008a4d00720c */ /* 0x000fe20003f44070 */
[----:B0-----:R-:W-:Y:S02]  /*40a0*/  @P3 IMAD.MOV.U32 R42, RZ, RZ, R185 ;  /* 0x000000ffff2a3224 */ /* 0x001fe400078e00b9 */
[----:B------:R-:W-:-:S05]  /*40b0*/  @P3 IMAD.MOV.U32 R43, RZ, RZ, R184 ;  /* 0x000000ffff2b3224 */ /* 0x000fca00078e00b8 */
[----:B------:R0:W2:Y:S01]  /*40c0*/  @P3 LDG.E.U8 R249, desc[UR24][R42.64] ;  /* 0x000000182af93981 */ /* 0x0000a2000c1e1100 */
[----:B------:R-:W-:Y:S01]  /*40d0*/  PRMT R248, RZ, 0x7610, R248 ;  /* 0x00007610fff87816 */ /* 0x000fe200000000f8 */
[----:B------:R-:W-:Y:S01]  /*40e0*/  @!P6 IMAD.MOV.U32 R46, RZ, RZ, R41 ;  /* 0x000000ffff2ee224 */ /* 0x000fe200078e0029 */
[----:B0-----:R-:W-:Y:S02]  /*40f0*/  IADD3.X R43, PT, PT, R7, UR6, RZ, P0, !PT ;  /* 0x00000006072b7c10 */ /* 0x001fe400087fe4ff */
[----:B------:R-:W-:Y:S02]  /*4100*/  IADD3 R42, P3, PT, R6, UR5, RZ ;  /* 0x00000005062a7c10 */ /* 0x000fe4000ff7e0ff */
[----:B------:R-:W-:Y:S01]  /*4110*/  ISETP.GT.U32.AND P0, PT, R77, R93, PT ;  /* 0x0000005d4d00720c */ /* 0x000fe20003f04070 */
[----:B------:R-:W-:Y:S01]  /*4120*/  @!P6 IMAD.MOV.U32 R47, RZ, RZ, R43 ;  /* 0x000000ffff2fe224 */ /* 0x000fe200078e002b */
[----:B------:R-:W-:Y:S01]  /*4130*/  IADD3.X R44, PT, PT, R8, UR6, RZ, P3, !PT ;  /* 0x00000006082c7c10 */ /* 0x000fe20009ffe4ff */
[----:B------:R-:W-:Y:S01]  /*4140*/  VIADD R45, R21, 0xfffffffb ;  /* 0xfffffffb152d7836 */ /* 0x000fe20000000000 */
[----:B------:R-:W-:Y:S01]  /*4150*/  UIMAD UR5, UR8, 0xb, URZ ;  /* 0x0000000b080578a4 */ /* 0x000fe2000f8e02ff */
[----:B------:R-:W-:Y:S01]  /*4160*/  PRMT R247, RZ, 0x7610, R247 ;  /* 0x00007610fff77816 */ /* 0x000fe200000000f7 */
[----:B------:R0:W2:Y:S01]  /*4170*/  @!P6 LDG.E.U8 R248, desc[UR24][R46.64] ;  /* 0x000000182ef8e981 */ /* 0x0000a2000c1e1100 */
[----:B------:R-:W-:Y:S01]  /*4180*/  @!P2 IMAD.IADD R138, R138, 0x1, -R77 ;  /* 0x000000018a8aa824 */ /* 0x000fe200078e0a4d */
[----:B------:R-:W-:Y:S01]  /*4190*/  USHF.R.S32.HI UR6, URZ, 0x1f, UR5 ;  /* 0x0000001fff067899 */ /* 0x000fe20008011405 */
[----:B------:R-:W-:-:S02]  /*41a0*/  ISETP.GE.U32.AND P3, PT, R45, 0x7fffffdc, PT ;  /* 0x7fffffdc2d00780c */ /* 0x000fc40003f66070 */
[----:B------:R-:W-:Y:S01]  /*41b0*/  IADD3 R45, P2, PT, R5, UR5, RZ ;  /* 0x00000005052d7c10 */ /* 0x000fe2000ff5e0ff */
[----:B0-----:R-:W-:Y:S02]  /*41c0*/  @!P6 IMAD.MOV.U32 R46, RZ, RZ, R42 ;  /* 0x000000ffff2ee224 */ /* 0x001fe400078e002a */
[----:B------:R-:W-:Y:S02]  /*41d0*/  @!P6 IMAD.MOV.U32 R47, RZ, RZ, R44 ;  /* 0x000000ffff2fe224 */ /* 0x000fe400078e002c */
[----:B------:R-:W-:Y:S01]  /*41e0*/  @!P0 IMAD.IADD R93, R93, 0x1, -R77 ;  /* 0x000000015d5d8824 */ /* 0x000fe200078e0a4d */
[----:B------:R-:W-:Y:S02]  /*41f0*/  ISETP.GT.U32.AND P0, PT, R77, R92, PT ;  /* 0x0000005c4d00720c */ /* 0x000fe40003f04070 */
[----:B------:R0:W2:Y:S01]  /*4200*/  @!P6 LDG.E.U8 R247, desc[UR24][R46.64] ;  /* 0x000000182ef7e981 */ /* 0x0000a2000c1e1100 */
[----:B------:R-:W-:Y:S01]  /*4210*/  PRMT R246, RZ, 0x7610, R246 ;  /* 0x00007610fff67816 */ /* 0x000fe200000000f6 */
[----:B------:R-:W-:Y:S01]  /*4220*/  @!P4 IMAD.MOV.U32 R50, RZ, RZ, R45 ;  /* 0x000000ffff32c224 */ /* 0x000fe200078e002d */
[----:B------:R-:W-:-:S02]  /*4230*/  SHF.R.U32.HI R49, RZ, 0xc, R98 ;  /* 0x0000000cff317819 */ /* 0x000fc40000011662 */
[----:B0-----:R-:W-:Y:S02]  /*4240*/  IADD3.X R47, PT, PT, R7, UR6, RZ, P2, !PT ;  /* 0x00000006072f7c10 */ /* 0x001fe400097fe4ff */
[----:B------:R-:W-:Y:S01]  /*4250*/  IADD3 R46, P6, PT, R6, UR5, RZ ;  /* 0x00000005062e7c10 */ /* 0x000fe2000ffde0ff */
[----:B------:R-:W-:Y:S02]  /*4260*/  UIMAD UR5, UR8, 0x13, URZ ;  /* 0x00000013080578a4 */ /* 0x000fe4000f8e02ff */
[----:B------:R-:W-:Y:S01]  /*4270*/  @!P4 IMAD.MOV.U32 R51, RZ, RZ, R47 ;  /* 0x000000ffff33c224 */ /* 0x000fe200078e002f */
[----:B------:R-:W-:Y:S02]  /*4280*/  IADD3.X R48, PT, PT, R8, UR6, RZ, P6, !PT ;  /* 0x0000000608307c10 */ /* 0x000fe4000b7fe4ff */
[----:B------:R-:W-:Y:S02]  /*4290*/  ISETP.GT.U32.AND P2, PT, R77, R137, PT ;  /* 0x000000894d00720c */ /* 0x000fe40003f44070 */
[----:B------:R-:W-:Y:S01]  /*42a0*/  LOP3.LUT P6, RZ, R49, 0x1, RZ, 0xc0, !PT ;  /* 0x0000000131ff7812 */ /* 0x000fe200078cc0ff */
[----:B------:R0:W2:Y:S01]  /*42b0*/  @!P4 LDG.E.U8 R246, desc[UR24][R50.64] ;  /* 0x0000001832f6c981 */ /* 0x0000a2000c1e1100 */
[----:B------:R-:W-:Y:S01]  /*42c0*/  PRMT R245, RZ, 0x7610, R245 ;  /* 0x00007610fff57816 */ /* 0x000fe200000000f5 */
[----:B------:R-:W-:Y:S01]  /*42d0*/  USHF.R.S32.HI UR6, URZ, 0x1f, UR5 ;  /* 0x0000001fff067899 */ /* 0x000fe20008011405 */
[----:B------:R-:W-:Y:S01]  /*42e0*/  @!P0 IMAD.IADD R92, R92, 0x1, -R77 ;  /* 0x000000015c5c8824 */ /* 0x000fe200078e0a4d */
[----:B------:R-:W-:Y:S01]  /*42f0*/  IADD3 R49, P0, PT, R5, UR5, RZ ;  /* 0x0000000505317c10 */ /* 0x000fe2000ff1e0ff */
[----:B0-----:R-:W-:-:S02]  /*4300*/  @!P4 IMAD.MOV.U32 R50, RZ, RZ, R46 ;  /* 0x000000ffff32c224 */ /* 0x001fc400078e002e */
[----:B------:R-:W-:-:S05]  /*4310*/  @!P4 IMAD.MOV.U32 R51, RZ, RZ, R48 ;  /* 0x000000ffff33c224 */ /* 0x000fca00078e0030 */
[----:B------:R0:W2:Y:S01]  /*4320*/  @!P4 LDG.E.U8 R245, desc[UR24][R50.64] ;  /* 0x0000001832f5c981 */ /* 0x0000a2000c1e1100 */
[----:B------:R-:W-:Y:S01]  /*4330*/  PRMT R244, RZ, 0x7610, R244 ;  /* 0x00007610fff47816 */ /* 0x000fe200000000f4 */
[----:B------:R-:W-:Y:S01]  /*4340*/  @!P2 IMAD.IADD R137, R137, 0x1, -R77 ;  /* 0x000000018989a824 */ /* 0x000fe200078e0a4d */
[----:B------:R-:W-:Y:S01]  /*4350*/  ISETP.GT.U32.AND P2, PT, R77, R94, PT ;  /* 0x0000005e4d00720c */ /* 0x000fe20003f44070 */
[----:B------:R-:W-:Y:S01]  /*4360*/  @P6 IMAD.MOV.U32 R54, RZ, RZ, R49 ;  /* 0x000000ffff366224 */ /* 0x000fe200078e0031 */
[----:B0-----:R-:W-:Y:S02]  /*4370*/  IADD3.X R51, PT, PT, R7, UR6, RZ, P0, !PT ;  /* 0x0000000607337c10 */ /* 0x001fe400087fe4ff */
[----:B------:R-:W-:-:S03]  /*4380*/  IADD3 R50, P4, PT, R6, UR5, RZ ;  /* 0x0000000506327c10 */ /* 0x000fc6000ff9e0ff */
[----:B------:R-:W-:Y:S01]  /*4390*/  @P6 IMAD.MOV.U32 R55, RZ, RZ, R51 ;  /* 0x000000ffff376224 */ /* 0x000fe200078e0033 */
[----:B------:R-:W-:Y:S02]  /*43a0*/  IADD3.X R52, PT, PT, R8, UR6, RZ, P4, !PT ;  /* 0x0000000608347c10 */ /* 0x000fe4000a7fe4ff */
[----:B------:R-:W-:Y:S02]  /*43b0*/  SHF.R.U32.HI R53, RZ, 0x4, R98 ;  /* 0x00000004ff357819 */ /* 0x000fe40000011662 */
[----:B------:R-:W-:Y:S01]  /*43c0*/  ISETP.GT.U32.AND P0, PT, R77, R95, PT ;  /* 0x0000005f4d00720c */ /* 0x000fe20003f04070 */
[----:B------:R0:W2:Y:S01]  /*43d0*/  @P6 LDG.E.U8 R244, desc[UR24][R54.64] ;  /* 0x0000001836f46981 */ /* 0x0000a2000c1e1100 */
[----:B------:R-:W-:Y:S01]  /*43e0*/  PRMT R243, RZ, 0x7610, R243 ;  /* 0x00007610fff37816 */ /* 0x000fe200000000f3 */
[----:B------:R-:W-:Y:S01]  /*43f0*/  UIMAD UR5, UR8, 0x1b, URZ ;  /* 0x0000001b080578a4 */ /* 0x000fe2000f8e02ff */
[----:B------:R-:W-:-:S03]  /*4400*/  LOP3.LUT P4, RZ, R53, 0x1, RZ, 0xc0, !PT ;  /* 0x0000000135ff7812 */ /* 0x000fc6000788c0ff */
[----:B------:R-:W-:Y:S01]  /*4410*/  USHF.R.S32.HI UR6, URZ, 0x1f, UR5 ;  /* 0x0000001fff067899 */ /* 0x000fe20008011405 */
[----:B0-----:R-:W-:Y:S02]  /*4420*/  @P6 IMAD.MOV.U32 R54, RZ, RZ, R50 ;  /* 0x000000ffff366224 */ /* 0x001fe400078e0032 */
[----:B------:R-:W-:Y:S02]  /*4430*/  @P6 IMAD.MOV.U32 R55, RZ, RZ, R52 ;  /* 0x000000ffff376224 */ /* 0x000fe400078e0034 */
[----:B------:R-:W-:-:S03]  /*4440*/  @!P2 IMAD.IADD R94, R94, 0x1, -R77 ;  /* 0x000000015e5ea824 */ /* 0x000fc600078e0a4d */
[----:B------:R0:W2:Y:S01]  /*4450*/  @P6 LDG.E.U8 R243, desc[UR24][R54.64] ;  /* 0x0000001836f36981 */ /* 0x0000a2000c1e1100 */
[----:B------:R-:W-:Y:S02]  /*4460*/  IADD3 R187, P6, PT, R5, UR5, RZ ;  /* 0x0000000505bb7c10 */ /* 0x000fe4000ffde0ff */
[----:B------:R-:W-:Y:S01]  /*4470*/  ISETP.GT.U32.AND P2, PT, R77, R136, PT ;  /* 0x000000884d00720c */ /* 0x000fe20003f44070 */
[----:B------:R-:W-:Y:S01]  /*4480*/  @!P0 IMAD.IADD R95, R95, 0x1, -R77 ;  /* 0x000000015f5f8824 */ /* 0x000fe200078e0a4d */
[----:B------:R-:W-:Y:S02]  /*4490*/  IADD3.X R186, PT, PT, R7, UR6, RZ, P6, !PT ;  /* 0x0000000607ba7c10 */ /* 0x000fe4000b7fe4ff */
[----:B------:R-:W-:Y:S02]  /*44a0*/  IADD3 R191, P0, PT, R6, UR5, RZ ;  /* 0x0000000506bf7c10 */ /* 0x000fe4000ff1e0ff */
[----:B------:R-:W-:Y:S01]  /*44b0*/  PRMT R242, RZ, 0x7610, R242 ;  /* 0x00007610fff27816 */ /* 0x000fe200000000f2 */
[----:B0-----:R-:W-:Y:S01]  /*44c0*/  @P4 IMAD.MOV.U32 R54, RZ, RZ, R187 ;  /* 0x000000ffff364224 */ /* 0x001fe200078e00bb */
[----:B------:R-:W-:Y:S01]  /*44d0*/  IADD3.X R188, PT, PT, R8, UR6, RZ, P0, !PT ;  /* 0x0000000608bc7c10 */ /* 0x000fe200087fe4ff */
[----:B------:R-:W-:Y:S01]  /*44e0*/  @P4 IMAD.MOV.U32 R55, RZ, RZ, R186 ;  /* 0x000000ffff374224 */ /* 0x000fe200078e00ba */
[----:B------:R-:W-:Y:S01]  /*44f0*/  USHF.L.U32 UR5, UR8, 0x2, URZ ;  /* 0x0000000208057899 */ /* 0x000fe200080006ff */
[----:B------:R-:W-:Y:S01]  /*4500*/  VIADD R53, R21, 0xfffffff3 ;  /* 0xfffffff315357836 */ /* 0x000fe20000000000 */
[----:B------:R-:W-:-:S02]  /*4510*/  PRMT R241, RZ, 0x7610, R241 ;  /* 0x00007610fff17816 */ /* 0x000fc400000000f1 */
[----:B------:R0:W2:Y:S01]  /*4520*/  @P4 LDG.E.U8 R242, desc[UR24][R54.64] ;  /* 0x0000001836f24981 */ /* 0x0000a2000c1e1100 */
[----:B------:R-:W-:Y:S01]  /*4530*/  USHF.R.S32.HI UR6, URZ, 0x1f, UR5 ;  /* 0x0000001fff067899 */ /* 0x000fe20008011405 */
[----:B------:R-:W-:Y:S01]  /*4540*/  ISETP.GE.U32.AND P0, PT, R53, 0x7fffffd4, PT ;  /* 0x7fffffd43500780c */ /* 0x000fe20003f06070 */
[----:B------:R-:W-:Y:S01]  /*4550*/  @!P2 IMAD.IADD R136, R136, 0x1, -R77 ;  /* 0x000000018888a824 */ /* 0x000fe200078e0a4d */
[----:B------:R-:W-:Y:S02]  /*4560*/  IADD3 R53, P2, PT, R5, UR5, RZ ;  /* 0x0000000505357c10 */ /* 0x000fe4000ff5e0ff */
[----:B------:R-:W-:Y:S01]  /*4570*/  ISETP.GT.U32.AND P6, PT, R77, R97, PT ;  /* 0x000000614d00720c */ /* 0x000fe20003fc4070 */
[----:B0-----:R-:W-:Y:S02]  /*4580*/  @P4 IMAD.MOV.U32 R54, RZ, RZ, R191 ;  /* 0x000000ffff364224 */ /* 0x001fe400078e00bf */
[----:B------:R-:W-:Y:S01]  /*4590*/  @P4 IMAD.MOV.U32 R55, RZ, RZ, R188 ;  /* 0x000000ffff374224 */ /* 0x000fe200078e00bc */
[----:B------:R-:W-:-:S04]  /*45a0*/  SHF.R.U32.HI R56, RZ, 0xb, R98 ;  /* 0x0000000bff387819 */ /* 0x000fc80000011662 */
[----:B------:R0:W2:Y:S01]  /*45b0*/  @P4 LDG.E.U8 R241, desc[UR24][R54.64] ;  /* 0x0000001836f14981 */ /* 0x0000a2000c1e1100 */
[----:B------:R-:W-:Y:S01]  /*45c0*/  PRMT R240, RZ, 0x7610, R240 ;  /* 0x00007610fff07816 */ /* 0x000fe200000000f0 */
[----:B------:R-:W-:Y:S01]  /*45d0*/  @!P3 IMAD.MOV.U32 R58, RZ, RZ, R53 ;  /* 0x000000ffff3ab224 */ /* 0x000fe200078e0035 */
[----:B0-----:R-:W-:Y:S02]  /*45e0*/  IADD3.X R54, PT, PT, R7, UR6, RZ, P2, !PT ;  /* 0x0000000607367c10 */ /* 0x001fe400097fe4ff */
[----:B------:R-:W-:Y:S02]  /*45f0*/  IADD3 R55, P4, PT, R6, UR5, RZ ;  /* 0x0000000506377c10 */ /* 0x000fe4000ff9e0ff */
[----:B------:R-:W-:Y:S01]  /*4600*/  LOP3.LUT P2, RZ, R56, 0x1, RZ, 0xc0, !PT ;  /* 0x0000000138ff7812 */ /* 0x000fe2000784c0ff */
[----:B------:R-:W-:Y:S01]  /*4610*/  @!P3 IMAD.MOV.U32 R59, RZ, RZ, R54 ;  /* 0x000000ffff3bb224 */ /* 0x000fe200078e0036 */
[----:B------:R-:W-:Y:S01]  /*4620*/  IADD3.X R56, PT, PT, R8, UR6, RZ, P4, !PT ;  /* 0x0000000608387c10 */ /* 0x000fe2000a7fe4ff */
[----:B------:R-:W-:Y:S01]  /*4630*/  @!P6 IMAD.IADD R97, R97, 0x1, -R77 ;  /* 0x000000016161e824 */ /* 0x000fe200078e0a4d */
[----:B------:R-:W-:Y:S01]  /*4640*/  PRMT R239, RZ, 0x7610, R239 ;  /* 0x00007610ffef7816 */ /* 0x000fe200000000ef */
[----:B------:R-:W-:Y:S01]  /*4650*/  UIMAD UR5, UR8, 0xc, URZ ;  /* 0x0000000c080578a4 */ /* 0x000fe2000f8e02ff */
[----:B------:R0:W2:Y:S01]  /*4660*/  @!P3 LDG.E.U8 R240, desc[UR24][R58.64] ;  /* 0x000000183af0b981 */ /* 0x0000a2000c1e1100 */
[----:B------:R-:W-:-:S02]  /*4670*/  ISETP.GT.U32.AND P6, PT, R77, R96, PT ;  /* 0x000000604d00720c */ /* 0x000fc40003fc4070 */
[----:B------:R-:W-:Y:S01]  /*4680*/  ISETP.GT.U32.AND P4, PT, R77, R135, PT ;  /* 0x000000874d00720c */ /* 0x000fe20003f84070 */
[----:B------:R-:W-:Y:S01]  /*4690*/  USHF.R.S32.HI UR15, URZ, 0x1f, UR5 ;  /* 0x0000001fff0f7899 */ /* 0x000fe20008011405 */
[----:B0-----:R-:W-:Y:S02]  /*46a0*/  @!P3 IMAD.MOV.U32 R58, RZ, RZ, R55 ;  /* 0x000000ffff3ab224 */ /* 0x001fe400078e0037 */
[----:B------:R-:W-:-:S05]  /*46b0*/  @!P3 IMAD.MOV.U32 R59, RZ, RZ, R56 ;  /* 0x000000ffff3bb224 */ /* 0x000fca00078e0038 */
[----:B------:R0:W2:Y:S01]  /*46c0*/  @!P3 LDG.E.U8 R239, desc[UR24][R58.64] ;  /* 0x000000183aefb981 */ /* 0x0000a2000c1e1100 */
[----:B------:R-:W-:Y:S01]  /*46d0*/  IADD3 R57, P3, PT, R5, UR5, RZ ;  /* 0x0000000505397c10 */ /* 0x000fe2000ff7e0ff */
[----:B------:R-:W-:Y:S01]  /*46e0*/  UIMAD UR6, UR8, 0x14, URZ ;  /* 0x00000014080678a4 */ /* 0x000fe2000f8e02ff */
[----:B------:R-:W-:Y:S01]  /*46f0*/  SHF.R.U32.HI R60, RZ, 0x3, R98 ;  /* 0x00000003ff3c7819 */ /* 0x000fe20000011662 */
[----:B------:R-:W-:Y:S01]  /*4700*/  @!P6 IMAD.IADD R96, R96, 0x1, -R77 ;  /* 0x000000016060e824 */ /* 0x000fe200078e0a4d */
[----:B------:R-:W-:Y:S02]  /*4710*/  PRMT R238, RZ, 0x7610, R238 ;  /* 0x00007610ffee7816 */ /* 0x000fe400000000ee */
[----:B0-----:R-:W-:Y:S01]  /*4720*/  IADD3.X R58, PT, PT, R7, UR15, RZ, P3, !PT ;  /* 0x0000000f073a7c10 */ /* 0x001fe20009ffe4ff */
[----:B------:R-:W-:Y:S01]  /*4730*/  USHF.R.S32.HI UR16, URZ, 0x1f, UR6 ;  /* 0x0000001fff107899 */ /* 0x000fe20008011406 */
[----:B------:R-:W-:Y:S02]  /*4740*/  ISETP.GT.U32.AND P6, PT, R77, R100, PT ;  /* 0x000000644d00720c */ /* 0x000fe40003fc4070 */
[----:B------:R-:W-:Y:S01]  /*4750*/  LOP3.LUT P3, RZ, R60, 0x1, RZ, 0xc0, !PT ;  /* 0x000000013cff7812 */ /* 0x000fe2000786c0ff */
[----:B------:R-:W-:Y:S01]  /*4760*/  @!P0 IMAD.MOV.U32 R60, RZ, RZ, R57 ;  /* 0x000000ffff3c8224 */ /* 0x000fe200078e0039 */
[----:B------:R-:W-:Y:S01]  /*4770*/  UIMAD UR14, UR8, 0x1c, URZ ;  /* 0x0000001c080e78a4 */ /* 0x000fe2000f8e02ff */
[----:B------:R-:W-:-:S02]  /*4780*/  @!P0 IMAD.MOV.U32 R61, RZ, RZ, R58 ;  /* 0x000000ffff3d8224 */ /* 0x000fc400078e003a */
[----:B------:R-:W-:Y:S01]  /*4790*/  @!P4 IMAD.IADD R135, R135, 0x1, -R77 ;  /* 0x000000018787c824 */ /* 0x000fe200078e0a4d */
[----:B------:R-:W-:Y:S01]  /*47a0*/  IADD3 R59, P4, PT, R5, UR6, RZ ;  /* 0x00000006053b7c10 */ /* 0x000fe2000ff9e0ff */
[----:B------:R-:W-:Y:S01]  /*47b0*/  USHF.R.S32.HI UR17, URZ, 0x1f, UR14 ;  /* 0x0000001fff117899 */ /* 0x000fe2000801140e */
[----:B------:R0:W2:Y:S01]  /*47c0*/  @!P0 LDG.E.U8 R238, desc[UR24][R60.64] ;  /* 0x000000183cee8981 */ /* 0x0000a2000c1e1100 */
[----:B------:R-:W-:Y:S02]  /*47d0*/  PRMT R237, RZ, 0x7610, R237 ;  /* 0x00007610ffed7816 */ /* 0x000fe400000000ed */
[----:B------:R-:W-:Y:S01]  /*47e0*/  @P2 IMAD.MOV.U32 R62, RZ, RZ, R59 ;  /* 0x000000ffff3e2224 */ /* 0x000fe200078e003b */
[----:B0-----:R-:W-:Y:S02]  /*47f0*/  IADD3.X R60, PT, PT, R7, UR16, RZ, P4, !PT ;  /* 0x00000010073c7c10 */ /* 0x001fe4000a7fe4ff */
[----:B------:R-:W-:Y:S01]  /*4800*/  IADD3 R193, P4, PT, R5, UR14, RZ ;  /* 0x0000000e05c17c10 */ /* 0x000fe2000ff9e0ff */
[----:B------:R-:W-:-:S02]  /*4810*/  @!P6 IMAD.IADD R100, R100, 0x1, -R77 ;  /* 0x000000016464e824 */ /* 0x000fc400078e0a4d */
[----:B------:R-:W-:Y:S01]  /*4820*/  @P2 IMAD.MOV.U32 R63, RZ, RZ, R60 ;  /* 0x000000ffff3f2224 */ /* 0x000fe200078e003c */
[----:B------:R-:W-:Y:S02]  /*4830*/  IADD3.X R192, PT, PT, R7, UR17, RZ, P4, !PT ;  /* 0x0000001107c07c10 */ /* 0x000fe4000a7fe4ff */
[----:B------:R-:W-:Y:S01]  /*4840*/  IADD3 R61, P6, PT, R6, UR5, RZ ;  /* 0x00000005063d7c10 */ /* 0x000fe2000ffde0ff */
[----:B------:R-:W-:Y:S01]  /*4850*/  @P3 IMAD.MOV.U32 R64, RZ, RZ, R193 ;  /* 0x000000ffff403224 */ /* 0x000fe200078e00c1 */
[----:B------:R-:W-:Y:S01]  /*4860*/  PRMT R236, RZ, 0x7610, R236 ;  /* 0x00007610ffec7816 */ /* 0x000fe200000000ec */
[----:B------:R0:W2:Y:S01]  /*4870*/  @P2 LDG.E.U8 R237, desc[UR24][R62.64] ;  /* 0x000000183eed2981 */ /* 0x0000a2000c1e1100 */
[----:B------:R-:W-:Y:S01]  /*4880*/  @P3 IMAD.MOV.U32 R65, RZ, RZ, R192 ;  /* 0x000000ffff413224 */ /* 0x000fe200078e00c0 */
[----:B------:R-:W-:Y:S02]  /*4890*/  PRMT R235, RZ, 0x7610, R235 ;  /* 0x00007610ffeb7816 */ /* 0x000fe400000000eb */
[----:B------:R-:W-:-:S02]  /*48a0*/  ISETP.GT.U32.AND P4, PT, R77, R134, PT ;  /* 0x000000864d00720c */ /* 0x000fc40003f84070 */
[----:B------:R1:W2:Y:S01]  /*48b0*/  @P3 LDG.E.U8 R236, desc[UR24][R64.64] ;  /* 0x0000001840ec3981 */ /* 0x0002a2000c1e1100 */
[----:B0-----:R-:W-:Y:S02]  /*48c0*/  IADD3.X R62, PT, PT, R8, UR15, RZ, P6, !PT ;  /* 0x0000000f083e7c10 */ /* 0x001fe4000b7fe4ff */
[----:B------:R-:W-:Y:S01]  /*48d0*/  ISETP.GT.U32.AND P6, PT, R77, R101, PT ;  /* 0x000000654d00720c */ /* 0x000fe20003fc4070 */
[----:B------:R-:W-:Y:S02]  /*48e0*/  VIADD R63, R21, 0xfffffffa ;  /* 0xfffffffa153f7836 */ /* 0x000fe40000000000 */
[----:B-1----:R-:W-:Y:S02]  /*48f0*/  @!P0 IMAD.MOV.U32 R64, RZ, RZ, R61 ;  /* 0x000000ffff408224 */ /* 0x002fe400078e003d */
[----:B------:R-:W-:Y:S01]  /*4900*/  @!P0 IMAD.MOV.U32 R65, RZ, RZ, R62 ;  /* 0x000000ffff418224 */ /* 0x000fe200078e003e */
[----:B------:R-:W-:-:S04]  /*4910*/  UIMAD UR5, UR8, 0x5, URZ ;  /* 0x00000005080578a4 */ /* 0x000fc8000f8e02ff */
[----:B------:R0:W2:Y:S01]  /*4920*/  @!P0 LDG.E.U8 R235, desc[UR24][R64.64] ;  /* 0x0000001840eb8981 */ /* 0x0000a2000c1e1100 */
[----:B------:R-:W-:Y:S01]  /*4930*/  ISETP.GE.U32.AND P0, PT, R63, 0x7fffffdb, PT ;  /* 0x7fffffdb3f00780c */ /* 0x000fe20003f06070 */
[----:B------:R-:W-:Y:S01]  /*4940*/  USHF.R.S32.HI UR15, URZ, 0x1f, UR5 ;  /* 0x0000001fff0f7899 */ /* 0x000fe20008011405 */
[--C-:B------:R-:W-:Y:S02]  /*4950*/  @!P6 IMAD.IADD R101, R101, 0x1, -R77.reuse ;  /* 0x000000016565e824 */ /* 0x100fe400078e0a4d */
[----:B------:R-:W-:Y:S01]  /*4960*/  @!P4 IMAD.IADD R134, R134, 0x1, -R77 ;  /* 0x000000018686c824 */ /* 0x000fe200078e0a4d */
[----:B0-----:R-:W-:Y:S02]  /*4970*/  IADD3 R64, P6, PT, R5, UR5, RZ ;  /* 0x0000000505407c10 */ /* 0x001fe4000ffde0ff */
[----:B------:R-:W-:Y:S02]  /*4980*/  IADD3 R63, P4, PT, R6, UR6, RZ ;  /* 0x00000006063f7c10 */ /* 0x000fe4000ff9e0ff */
[----:B------:R-:W-:-:S04]  /*4990*/  IADD3.X R66, PT, PT, R7, UR15, RZ, P6, !PT ;  /* 0x0000000f07427c10 */ /* 0x000fc8000b7fe4ff */
[----:B------:R-:W-:Y:S01]  /*49a0*/  @!P0 IMAD.MOV.U32 R68, RZ, RZ, R64 ;  /* 0x000000ffff448224 */ /* 0x000fe200078e0040 */
[----:B------:R-:W-:Y:S02]  /*49b0*/  PRMT R234, RZ, 0x7610, R234 ;  /* 0x00007610ffea7816 */ /* 0x000fe400000000ea */
[----:B------:R-:W-:Y:S01]  /*49c0*/  IADD3.X R65, PT, PT, R8, UR16, RZ, P4, !PT ;  /* 0x0000001008417c10 */ /* 0x000fe2000a7fe4ff */
[----:B------:R-:W-:Y:S01]  /*49d0*/  @!P0 IMAD.MOV.U32 R69, RZ, RZ, R66 ;  /* 0x000000ffff458224 */ /* 0x000fe200078e0042 */
[----:B------:R-:W-:Y:S02]  /*49e0*/  ISETP.GT.U32.AND P4, PT, R77, R133, PT ;  /* 0x000000854d00720c */ /* 0x000fe40003f84070 */
[----:B------:R-:W-:Y:S02]  /*49f0*/  PRMT R233, RZ, 0x7610, R233 ;  /* 0x00007610ffe97816 */ /* 0x000fe400000000e9 */
[----:B------:R0:W2:Y:S02]  /*4a00*/  @!P0 LDG.E.U8 R234, desc[UR24][R68.64] ;  /* 0x0000001844ea8981 */ /* 0x0000a4000c1e1100 */
[----:B0-----:R-:W-:-:S02]  /*4a10*/  @P2 IMAD.MOV.U32 R68, RZ, RZ, R63 ;  /* 0x000000ffff442224 */ /* 0x001fc400078e003f */
[----:B------:R-:W-:-:S05]  /*4a20*/  @P2 IMAD.MOV.U32 R69, RZ, RZ, R65 ;  /* 0x000000ffff452224 */ /* 0x000fca00078e0041 */
[----:B------:R-:W-:Y:S01]  /*4a30*/  @!P4 IMAD.IADD R133, R133, 0x1, -R77 ;  /* 0x000000018585c824 */ /* 0x000fe200078e0a4d */
[----:B------:R0:W2:Y:S01]  /*4a40*/  @P2 LDG.E.U8 R233, desc[UR24][R68.64] ;  /* 0x0000001844e92981 */ /* 0x0000a2000c1e1100 */
[C---:B------:R-:W-:Y:S02]  /*4a50*/  ISETP.GT.U32.AND P2, PT, R77.reuse, R131, PT ;  /* 0x000000834d00720c */ /* 0x040fe40003f44070 */
[----:B------:R-:W-:Y:S02]  /*4a60*/  IADD3 R195, P4, PT, R6, UR14, RZ ;  /* 0x0000000e06c37c10 */ /* 0x000fe4000ff9e0ff */
[C---:B------:R-:W-:Y:S02]  /*4a70*/  ISETP.GT.U32.AND P6, PT, R77.reuse, R132, PT ;  /* 0x000000844d00720c */ /* 0x040fe40003fc4070 */
[----:B------:R-:W-:Y:S02]  /*4a80*/  IADD3.X R194, PT, PT, R8, UR17, RZ, P4, !PT ;  /* 0x0000001108c27c10 */ /* 0x000fe4000a7fe4ff */
[----:B------:R-:W-:Y:S01]  /*4a90*/  ISETP.GT.U32.AND P4, PT, R77, R129, PT ;  /* 0x000000814d00720c */ /* 0x000fe20003f84070 */
[----:B0-----:R-:W-:Y:S01]  /*4aa0*/  @P3 IMAD.MOV.U32 R68, RZ, RZ, R195 ;  /* 0x000000ffff443224 */ /* 0x001fe200078e00c3 */
[----:B------:R-:W-:Y:S01]  /*4ab0*/  PRMT R232, RZ, 0x7610, R232 ;  /* 0x00007610ffe87816 */ /* 0x000fe200000000e8 */
[----:B------:R-:W-:-:S02]  /*4ac0*/  @P3 IMAD.MOV.U32 R69, RZ, RZ, R194 ;  /* 0x000000ffff453224 */ /* 0x000fc400078e00c2 */
[--C-:B------:R-:W-:Y:S01]  /*4ad0*/  @!P2 IMAD.IADD R131, R131, 0x1, -R77.reuse ;  /* 0x000000018383a824 */ /* 0x100fe200078e0a4d */
[----:B------:R-:W-:Y:S02]  /*4ae0*/  IADD3 R67, P2, PT, R6, UR5, RZ ;  /* 0x0000000506437c10 */ /* 0x000fe4000ff5e0ff */
[----:B------:R0:W2:Y:S01]  /*4af0*/  @P3 LDG.E.U8 R232, desc[UR24][R68.64] ;  /* 0x0000001844e83981 */ /* 0x0000a2000c1e1100 */
[C---:B------:R-:W-:Y:S01]  /*4b00*/  ISETP.GT.U32.AND P3, PT, R77.reuse, R125, PT ;  /* 0x0000007d4d00720c */ /* 0x040fe20003f64070 */
[--C-:B------:R-:W-:Y:S01]  /*4b10*/  @!P6 IMAD.IADD R132, R132, 0x1, -R77.reuse ;  /* 0x000000018484e824 */ /* 0x100fe200078e0a4d */
[----:B------:R-:W-:Y:S02]  /*4b20*/  ISETP.GT.U32.AND P6, PT, R77, R130, PT ;  /* 0x000000824d00720c */ /* 0x000fe40003fc4070 */
[----:B------:R-:W-:Y:S01]  /*4b30*/  @!P4 IMAD.IADD R129, R129, 0x1, -R77 ;  /* 0x000000018181c824 */ /* 0x000fe200078e0a4d */
[----:B------:R-:W-:Y:S02]  /*4b40*/  ISETP.GT.U32.AND P4, PT, R77, R127, PT ;  /* 0x0000007f4d00720c */ /* 0x000fe40003f84070 */
[----:B0-----:R-:W-:-:S02]  /*4b50*/  IADD3.X R68, PT, PT, R8, UR15, RZ, P2, !PT ;  /* 0x0000000f08447c10 */ /* 0x001fc400097fe4ff */
[----:B------:R-:W-:Y:S01]  /*4b60*/  ISETP.GT.U32.AND P2, PT, R77, R126, PT ;  /* 0x0000007e4d00720c */ /* 0x000fe20003f44070 */
[----:B------:R-:W-:Y:S01]  /*4b70*/  @!P0 IMAD.MOV.U32 R70, RZ, RZ, R67 ;  /* 0x000000ffff468224 */ /* 0x000fe200078e0043 */
[----:B------:R-:W-:Y:S01]  /*4b80*/  PRMT R231, RZ, 0x7610, R231 ;  /* 0x00007610ffe77816 */ /* 0x000fe200000000e7 */
[----:B------:R-:W-:Y:S02]  /*4b90*/  @!P0 IMAD.MOV.U32 R71, RZ, RZ, R68 ;  /* 0x000000ffff478224 */ /* 0x000fe400078e0044 */
[--C-:B------:R-:W-:Y:S01]  /*4ba0*/  @!P3 IMAD.IADD R125, R125, 0x1, -R77.reuse ;  /* 0x000000017d7db824 */ /* 0x100fe200078e0a4d */
[C---:B------:R-:W-:Y:S02]  /*4bb0*/  ISETP.GT.U32.AND P3, PT, R77.reuse, R109, PT ;  /* 0x0000006d4d00720c */ /* 0x040fe40003f64070 */
[----:B------:R0:W2:Y:S01]  /*4bc0*/  @!P0 LDG.E.U8 R231, desc[UR24][R70.64] ;  /* 0x0000001846e78981 */ /* 0x0000a2000c1e1100 */
[----:B------:R-:W-:Y:S01]  /*4bd0*/  ISETP.GT.U32.AND P0, PT, R77, R107, PT ;  /* 0x0000006b4d00720c */ /* 0x000fe20003f04070 */
[----:B------:R-:W-:-:S03]  /*4be0*/  @!P6 IMAD.IADD R130, R130, 0x1, -R77 ;  /* 0x000000018282e824 */ /* 0x000fc600078e0a4d */
[--C-:B------:R-:W-:Y:S01]  /*4bf0*/  @!P2 IMAD.IADD R126, R126, 0x1, -R77.reuse ;  /* 0x000000017e7ea824 */ /* 0x100fe200078e0a4d */
[----:B------:R-:W-:Y:S01]  /*4c00*/  ISETP.GT.U32.AND P2, PT, R77, R110, PT ;  /* 0x0000006e4d00720c */ /* 0x000fe20003f44070 */
[--C-:B------:R-:W-:Y:S01]  /*4c10*/  @!P4 IMAD.IADD R127, R127, 0x1, -R77.reuse ;  /* 0x000000017f7fc824 */ /* 0x100fe200078e0a4d */
[C---:B------:R-:W-:Y:S02]  /*4c20*/  ISETP.GT.U32.AND P6, PT, R77.reuse, R128, PT ;  /* 0x000000804d00720c */ /* 0x040fe40003fc4070 */
[----:B------:R-:W-:Y:S01]  /*4c30*/  ISETP.GT.U32.AND P4, PT, R77, R108, PT ;  /* 0x0000006c4d00720c */ /* 0x000fe20003f84070 */
[----:B------:R-:W-:Y:S01]  /*4c40*/  VIADD R69, R21, 0xfffffff2 ;  /* 0xfffffff215457836 */ /* 0x000fe20000000000 */
[----:B------:R-:W-:Y:S01]  /*4c50*/  UIMAD UR5, UR8, 0xd, URZ ;  /* 0x0000000d080578a4 */ /* 0x000fe2000f8e02ff */
[--C-:B------:R-:W-:Y:S01]  /*4c60*/  @!P3 IMAD.IADD R109, R109, 0x1, -R77.reuse ;  /* 0x000000016d6db824 */ /* 0x100fe200078e0a4d */
[----:B------:R-:W-:Y:S01]  /*4c70*/  ISETP.GT.U32.AND P3, PT, R77, R112, PT ;  /* 0x000000704d00720c */ /* 0x000fe20003f64070 */
[----:B------:R-:W-:Y:S01]  /*4c80*/  @!P0 IMAD.IADD R107, R107, 0x1, -R77 ;  /* 0x000000016b6b8824 */ /* 0x000fe200078e0a4d */
[----:B------:R-:W-:Y:S01]  /*4c90*/  ISETP.GE.U32.AND P0, PT, R69, 0x7fffffd3, PT ;  /* 0x7fffffd34500780c */ /* 0x000fe20003f06070 */
[----:B------:R-:W-:-:S02]  /*4ca0*/  USHF.R.S32.HI UR6, URZ, 0x1f, UR5 ;  /* 0x0000001fff067899 */ /* 0x000fc40008011405 */
[--C-:B------:R-:W-:Y:S01]  /*4cb0*/  @!P2 IMAD.IADD R110, R110, 0x1, -R77.reuse ;  /* 0x000000016e6ea824 */ /* 0x100fe200078e0a4d */
[----:B------:R-:W-:Y:S01]  /*4cc0*/  ISETP.GT.U32.AND P2, PT, R77, R113, PT ;  /* 0x000000714d00720c */ /* 0x000fe20003f44070 */
[--C-:B------:R-:W-:Y:S01]  /*4cd0*/  @!P6 IMAD.IADD R128, R128, 0x1, -R77.reuse ;  /* 0x000000018080e824 */ /* 0x100fe200078e0a4d */
[----:B------:R-:W-:Y:S01]  /*4ce0*/  IADD3 R69, P6, PT, R5, UR5, RZ ;  /* 0x0000000505457c10 */ /* 0x000fe2000ffde0ff */
[--C-:B------:R-:W-:Y:S01]  /*4cf0*/  @!P4 IMAD.IADD R108, R108, 0x1, -R77.reuse ;  /* 0x000000016c6cc824 */ /* 0x100fe200078e0a4d */
[----:B------:R-:W-:Y:S02]  /*4d00*/  ISETP.GT.U32.AND P4, PT, R77, R111, PT ;  /* 0x0000006f4d00720c */ /* 0x000fe40003f84070 */
[----:B0-----:R-:W-:Y:S01]  /*4d10*/  IADD3.X R70, PT, PT, R7, UR6, RZ, P6, !PT ;  /* 0x0000000607467c10 */ /* 0x001fe2000b7fe4ff */
[----:B------:R-:W-:Y:S01]  /*4d20*/  @!P3 IMAD.IADD R112, R112, 0x1, -R77 ;  /* 0x000000017070b824 */ /* 0x000fe200078e0a4d */
[----:B------:R-:W-:Y:S01]  /*4d30*/  PRMT R230, RZ, 0x7610, R230 ;  /* 0x00007610ffe67816 */ /* 0x000fe200000000e6 */
[----:B------:R-:W-:Y:S01]  /*4d40*/  @!P0 IMAD.MOV.U32 R72, RZ, RZ, R69 ;  /* 0x000000ffff488224 */ /* 0x000fe200078e0045 */
[----:B------:R-:W-:Y:S01]  /*4d50*/  ISETP.GT.U32.AND P3, PT, R77, R114, PT ;  /* 0x000000724d00720c */ /* 0x000fe20003f64070 */
[----:B------:R-:W-:-:S02]  /*4d60*/  @!P0 IMAD.MOV.U32 R73, RZ, RZ, R70 ;  /* 0x000000ffff498224 */ /* 0x000fc400078e0046 */
[--C-:B------:R-:W-:Y:S01]  /*4d70*/  @!P2 IMAD.IADD R113, R113, 0x1, -R77.reuse ;  /* 0x000000017171a824 */ /* 0x100fe200078e0a4d */
[----:B------:R-:W-:Y:S02]  /*4d80*/  IADD3 R71, P2, PT, R6, UR5, RZ ;  /* 0x0000000506477c10 */ /* 0x000fe4000ff5e0ff */
[----:B------:R0:W2:Y:S01]  /*4d90*/  @!P0 LDG.E.U8 R230, desc[UR24][R72.64] ;  /* 0x0000001848e68981 */ /* 0x0000a2000c1e1100 */
[----:B------:R-:W-:Y:S01]  /*4da0*/  @!P4 IMAD.IADD R111, R111, 0x1, -R77 ;  /* 0x000000016f6fc824 */ /* 0x000fe200078e0a4d */
[----:B------:R-:W-:Y:S02]  /*4db0*/  ISETP.GE.AND P4, PT, R75, RZ, PT ;  /* 0x000000ff4b00720c */ /* 0x000fe40003f86270 */
[----:B------:R-:W-:Y:S02]  /*4dc0*/  PRMT R226, RZ, 0x7610, R226 ;  /* 0x00007610ffe27816 */ /* 0x000fe400000000e2 */
[----:B0-----:R-:W-:Y:S02]  /*4dd0*/  IADD3.X R72, PT, PT, R8, UR6, RZ, P2, !PT ;  /* 0x0000000608487c10 */ /* 0x001fe400097fe4ff */
[----:B------:R-:W-:Y:S01]  /*4de0*/  ISETP.GE.AND P2, PT, R74, RZ, PT ;  /* 0x000000ff4a00720c */ /* 0x000fe20003f46270 */
[----:B------:R-:W-:Y:S01]  /*4df0*/  @!P0 IMAD.MOV.U32 R74, RZ, RZ, R71 ;  /* 0x000000ffff4a8224 */ /* 0x000fe200078e0047 */
[----:B------:R-:W-:Y:S01]  /*4e00*/  SHF.R.U32.HI R73, RZ, 0xa, R98 ;  /* 0x0000000aff497819 */ /* 0x000fe20000011662 */
[----:B------:R-:W-:Y:S01]  /*4e10*/  @!P0 IMAD.MOV.U32 R75, RZ, RZ, R72 ;  /* 0x000000ffff4b8224 */ /* 0x000fe200078e0048 */
[----:B------:R-:W-:Y:S01]  /*4e20*/  ISETP.GT.U32.AND P6, PT, R77, R115, PT ;  /* 0x000000734d00720c */ /* 0x000fe20003fc4070 */
[----:B------:R-:W-:Y:S01]  /*4e30*/  UIMAD UR5, UR8, 0x15, URZ ;  /* 0x00000015080578a4 */ /* 0x000fe2000f8e02ff */
[----:B------:R-:W-:Y:S01]  /*4e40*/  @!P3 IMAD.IADD R114, R114, 0x1, -R77 ;  /* 0x000000017272b824 */ /* 0x000fe200078e0a4d */
[----:B------:R-:W-:Y:S01]  /*4e50*/  LOP3.LUT P3, RZ, R73, 0x1, RZ, 0xc0, !PT ;  /* 0x0000000149ff7812 */ /* 0x000fe2000786c0ff */
[----:B------:R0:W2:Y:S01]  /*4e60*/  @!P0 LDG.E.U8 R226, desc[UR24][R74.64] ;  /* 0x000000184ae28981 */ /* 0x0000a2000c1e1100 */
[----:B------:R-:W-:Y:S01]  /*4e70*/  ISETP.GE.AND P0, PT, R106, RZ, PT ;  /* 0x000000ff6a00720c */ /* 0x000fe20003f06270 */
[----:B------:R-:W-:Y:S01]  /*4e80*/  USHF.R.S32.HI UR6, URZ, 0x1f, UR5 ;  /* 0x0000001fff067899 */ /* 0x000fe20008011405 */
[----:B------:R-:W-:Y:S01]  /*4e90*/  @!P4 IMAD.MOV R116, RZ, RZ, -R116 ;  /* 0x000000ffff74c224 */ /* 0x000fe200078e0a74 */
[----:B------:R-:W-:-:S02]  /*4ea0*/  IADD3 R73, P4, PT, R5, UR5, RZ ;  /* 0x0000000505497c10 */ /* 0x000fc4000ff9e0ff */
[----:B------:R-:W-:Y:S02]  /*4eb0*/  PRMT R106, RZ, 0x7610, R106 ;  /* 0x00007610ff6a7816 */ /* 0x000fe4000000006a */
[----:B0-----:R-:W-:Y:S01]  /*4ec0*/  IADD3.X R74, PT, PT, R7, UR6, RZ, P4, !PT ;  /* 0x00000006074a7c10 */ /* 0x001fe2000a7fe4ff */
[----:B------:R-:W-:Y:S01]  /*4ed0*/  @!P6 IMAD.IADD R115, R115, 0x1, -R77 ;  /* 0x000000017373e824 */ /* 0x000fe200078e0a4d */
[----:B------:R-:W-:Y:S02]  /*4ee0*/  ISETP.GE.AND P6, PT, R76, RZ, PT ;  /* 0x000000ff4c00720c */ /* 0x000fe40003fc6270 */
[----:B------:R-:W-:Y:S02]  /*4ef0*/  @P3 IMAD.MOV.U32 R76, RZ, RZ, R73 ;  /* 0x000000ffff4c3224 */ /* 0x000fe400078e0049 */
[----:B------:R-:W-:Y:S01]  /*4f00*/  @P3 IMAD.MOV.U32 R77, RZ, RZ, R74 ;  /* 0x000000ffff4d3224 */ /* 0x000fe200078e004a */
[----:B------:R-:W-:Y:S01]  /*4f10*/  IADD3 R75, P4, PT, R6, UR5, RZ ;  /* 0x00000005064b7c10 */ /* 0x000fe2000ff9e0ff */
[----:B------:R-:W-:Y:S01]  /*4f20*/  @!P0 IMAD.MOV R118, RZ, RZ, -R118 ;  /* 0x000000ffff768224 */ /* 0x000fe200078e0a76 */
[----:B------:R-:W-:Y:S01]  /*4f30*/  ISETP.GE.AND P0, PT, R102, RZ, PT ;  /* 0x000000ff6600720c */ /* 0x000fe20003f06270 */
[----:B------:R-:W-:Y:S01]  /*4f40*/  @!P2 IMAD.MOV R117, RZ, RZ, -R117 ;  /* 0x000000ffff75a224 */ /* 0x000fe200078e0a75 */
[----:B------:R0:W2:Y:S01]  /*4f50*/  @P3 LDG.E.U8 R106, desc[UR24][R76.64] ;  /* 0x000000184c6a3981 */ /* 0x0000a2000c1e1100 */
[----:B------:R-:W-:-:S02]  /*4f60*/  ISETP.GE.AND P2, PT, R79, RZ, PT ;  /* 0x000000ff4f00720c */ /* 0x000fc40003f46270 */
[----:B0-----:R-:W-:Y:S02]  /*4f70*/  IADD3.X R76, PT, PT, R8, UR6, RZ, P4, !PT ;  /* 0x00000006084c7c10 */ /* 0x001fe4000a7fe4ff */
[----:B------:R-:W-:Y:S02]  /*4f80*/  ISETP.GE.AND P4, PT, R78, RZ, PT ;  /* 0x000000ff4e00720c */ /* 0x000fe40003f86270 */
[----:B------:R-:W-:Y:S01]  /*4f90*/  SHF.R.U32.HI R77, RZ, 0x2, R98 ;  /* 0x00000002ff4d7819 */ /* 0x000fe20000011662 */
[----:B------:R-:W-:Y:S01]  /*4fa0*/  @P3 IMAD.MOV.U32 R78, RZ, RZ, R75 ;  /* 0x000000ffff4e3224 */ /* 0x000fe200078e004b */
[----:B------:R-:W-:Y:S01]  /*4fb0*/  PRMT R102, RZ, 0x7610, R102 ;  /* 0x00007610ff667816 */ /* 0x000fe20000000066 */
[----:B------:R-:W-:Y:S01]  /*4fc0*/  @P3 IMAD.MOV.U32 R79, RZ, RZ, R76 ;  /* 0x000000ffff4f3224 */ /* 0x000fe200078e004c */
[----:B------:R-:W-:Y:S01]  /*4fd0*/  UIMAD UR5, UR8, 0x1d, URZ ;  /* 0x0000001d080578a4 */ /* 0x000fe2000f8e02ff */
[----:B------:R-:W-:Y:S01]  /*4fe0*/  @!P0 IMAD.MOV R121, RZ, RZ, -R121 ;  /* 0x000000ffff798224 */ /* 0x000fe200078e0a79 */
[----:B------:R-:W-:Y:S01]  /*4ff0*/  LOP3.LUT P0, RZ, R77, 0x1, RZ, 0xc0, !PT ;  /* 0x000000014dff7812 */ /* 0x000fe2000780c0ff */
[----:B------:R-:W-:Y:S01]  /*5000*/  @!P2 IMAD.MOV R120, RZ, RZ, -R120 ;  /* 0x000000ffff78a224 */ /* 0x000fe200078e0a78 */
[----:B------:R-:W-:Y:S01]  /*5010*/  USHF.R.S32.HI UR6, URZ, 0x1f, UR5 ;  /* 0x0000001fff067899 */ /* 0x000fe20008011405 */
[----:B------:R0:W2:Y:S01]  /*5020*/  @P3 LDG.E.U8 R102, desc[UR24][R78.64] ;  /* 0x000000184e663981 */ /* 0x0000a2000c1e1100 */
[----:B------:R-:W-:Y:S01]  /*5030*/  ISETP.GE.AND P2, PT, R167, RZ, PT ;  /* 0x000000ffa700720c */ /* 0x000fe20003f46270 */
[----:B------:R-:W-:Y:S01]  /*5040*/  @!P4 IMAD.MOV R122, RZ, RZ, -R122 ;  /* 0x000000ffff7ac224 */ /* 0x000fe200078e0a7a */
[----:B------:R-:W-:-:S02]  /*5050*/  ISETP.GE.AND P3, PT, R168, RZ, PT ;  /* 0x000000ffa800720c */ /* 0x000fc40003f66270 */
[----:B------:R-:W-:Y:S01]  /*5060*/  IADD3 R197, P4, PT, R5, UR5, RZ ;  /* 0x0000000505c57c10 */ /* 0x000fe2000ff9e0ff */
[----:B------:R-:W-:-:S03]  /*5070*/  @!P6 IMAD.MOV R119, RZ, RZ, -R119 ;  /* 0x000000ffff77e224 */ /* 0x000fc600078e0a77 */
[----:B------:R-:W-:Y:S02]  /*5080*/  IADD3.X R196, PT, PT, R7, UR6, RZ, P4, !PT ;  /* 0x0000000607c47c10 */ /* 0x000fe4000a7fe4ff */
[----:B------:R-:W-:Y:S02]  /*5090*/  IADD3 R199, P4, PT, R6, UR5, RZ ;  /* 0x0000000506c77c10 */ /* 0x000fe4000ff9e0ff */
[----:B------:R-:W-:Y:S01]  /*50a0*/  ISETP.GE.AND P6, PT, R103, RZ, PT ;  /* 0x000000ff6700720c */ /* 0x000fe20003fc6270 */
[----:B0-----:R-:W-:Y:S01]  /*50b0*/  @P0 IMAD.MOV.U32 R78, RZ, RZ, R197 ;  /* 0x000000ffff4e0224 */ /* 0x001fe200078e00c5 */
[----:B------:R-:W-:Y:S01]  /*50c0*/  PRMT R103, RZ, 0x7610, R103 ;  /* 0x00007610ff677816 */ /* 0x000fe20000000067 */
[----:B------:R-:W-:Y:S01]  /*50d0*/  @P0 IMAD.MOV.U32 R79, RZ, RZ, R196 ;  /* 0x000000ffff4f0224 */ /* 0x000fe200078e00c4 */
[----:B------:R-:W-:Y:S01]  /*50e0*/  IADD3.X R198, PT, PT, R8, UR6, RZ, P4, !PT ;  /* 0x0000000608c67c10 */ /* 0x000fe2000a7fe4ff */
[----:B------:R-:W-:Y:S01]  /*50f0*/  @!P2 IMAD.MOV R124, RZ, RZ, -R124 ;  /* 0x000000ffff7ca224 */ /* 0x000fe200078e0a7c */
[----:B------:R-:W-:Y:S01]  /*5100*/  ISETP.GE.AND P2, PT, R166, RZ, PT ;  /* 0x000000ffa600720c */ /* 0x000fe20003f46270 */
[----:B------:R-:W-:Y:S01]  /*5110*/  @!P3 IMAD.MOV R123, RZ, RZ, -R123 ;  /* 0x000000ffff7bb224 */ /* 0x000fe200078e0a7b */
[----:B------:R-:W-:Y:S01]  /*5120*/  ISETP.GE.AND P4, PT, R104, RZ, PT ;  /* 0x000000ff6800720c */ /* 0x000fe20003f86270 */
[----:B------:R0:W2:Y:S01]  /*5130*/  @P0 LDG.E.U8 R103, desc[UR24][R78.64] ;  /* 0x000000184e670981 */ /* 0x0000a2000c1e1100 */
[----:B------:R-:W-:-:S02]  /*5140*/  ISETP.GE.AND P3, PT, R165, RZ, PT ;  /* 0x000000ffa500720c */ /* 0x000fc40003f66270 */
[----:B------:R-:W-:Y:S01]  /*5150*/  PRMT R104, RZ, 0x7610, R104 ;  /* 0x00007610ff687816 */ /* 0x000fe20000000068 */
[----:B0-----:R-:W-:Y:S02]  /*5160*/  @P0 IMAD.MOV.U32 R78, RZ, RZ, R199 ;  /* 0x000000ffff4e0224 */ /* 0x001fe400078e00c7 */
[----:B------:R-:W-:Y:S02]  /*5170*/  @P0 IMAD.MOV.U32 R79, RZ, RZ, R198 ;  /* 0x000000ffff4f0224 */ /* 0x000fe400078e00c6 */
[----:B------:R-:W-:-:S03]  /*5180*/  VIADD R77, R21, 0xfffffff9 ;  /* 0xfffffff9154d7836 */ /* 0x000fc60000000000 */
[----:B------:R0:W2:Y:S01]  /*5190*/  @P0 LDG.E.U8 R104, desc[UR24][R78.64] ;  /* 0x000000184e680981 */ /* 0x0000a2000c1e1100 */
[----:B------:R-:W-:Y:S01]  /*51a0*/  ISETP.GE.AND P0, PT, R162, RZ, PT ;  /* 0x000000ffa200720c */ /* 0x000fe20003f06270 */
[----:B------:R-:W-:Y:S01]  /*51b0*/  IMAD.MOV.U32 R162, RZ, RZ, R81 ;  /* 0x000000ffffa27224 */ /* 0x000fe200078e0051 */
[----:B------:R-:W-:Y:S01]  /*51c0*/  UIMAD UR5, UR8, 0x6, URZ ;  /* 0x00000006080578a4 */ /* 0x000fe2000f8e02ff */
[----:B------:R-:W-:Y:S02]  /*51d0*/  @!P3 IMAD.MOV R161, RZ, RZ, -R161 ;  /* 0x000000ffffa1b224 */ /* 0x000fe400078e0aa1 */
[----:B------:R-:W-:Y:S01]  /*51e0*/  @!P2 IMAD.MOV R162, RZ, RZ, -R162 ;  /* 0x000000ffffa2a224 */ /* 0x000fe200078e0aa2 */
[----:B------:R-:W-:Y:S01]  /*51f0*/  ISETP.GE.U32.AND P2, PT, R77, 0x7fffffda, PT ;  /* 0x7fffffda4d00780c */ /* 0x000fe20003f46070 */
[----:B------:R-:W-:Y:S01]  /*5200*/  USHF.R.S32.HI UR6, URZ, 0x1f, UR5 ;  /* 0x0000001fff067899 */ /* 0x000fe20008011405 */
[----:B------:R-:W-:Y:S01]  /*5210*/  ISETP.GE.AND P3, PT, R105, RZ, PT ;  /* 0x000000ff6900720c */ /* 0x000fe20003f66270 */
[----:B------:R-:W-:Y:S01]  /*5220*/  @!P4 IMAD.MOV R163, RZ, RZ, -R163 ;  /* 0x000000ffffa3c224 */ /* 0x000fe200078e0aa3 */
[----:B------:R-:W-:-:S04]  /*5230*/  IADD3 R77, P4, PT, R5, UR5, RZ ;  /* 0x00000005054d7c10 */ /* 0x000fc8000ff9e0ff */
[----:B0-----:R-:W-:Y:S01]  /*5240*/  IADD3.X R78, PT, PT, R7, UR6, RZ, P4, !PT ;  /* 0x00000006074e7c10 */ /* 0x001fe2000a7fe4ff */
[----:B------:R-:W-:Y:S01]  /*5250*/  IMAD.MOV.U32 R165, RZ, RZ, R80 ;  /* 0x000000ffffa57224 */ /* 0x000fe200078e0050 */
[----:B------:R-:W-:-:S03]  /*5260*/  PRMT R105, RZ, 0x7610, R105 ;  /* 0x00007610ff697816 */ /* 0x000fc60000000069 */
[----:B------:R-:W-:Y:S02]  /*5270*/  @!P2 IMAD.MOV.U32 R80, RZ, RZ, R77 ;  /* 0x000000ffff50a224 */ /* 0x000fe400078e004d */
[----:B------:R-:W-:Y:S02]  /*5280*/  @!P2 IMAD.MOV.U32 R81, RZ, RZ, R78 ;  /* 0x000000ffff51a224 */ /* 0x000fe400078e004e */
[----:B------:R-:W-:Y:S01]  /*5290*/  @!P3 IMAD.MOV R160, RZ, RZ, -R160 ;  /* 0x000000ffffa0b224 */ /* 0x000fe200078e0aa0 */
[----:B------:R-:W-:Y:S02]  /*52a0*/  IADD3 R79, P3, PT, R6, UR5, RZ ;  /* 0x00000005064f7c10 */ /* 0x000fe4000ff7e0ff */
[----:B------:R0:W2:Y:S01]  /*52b0*/  @!P2 LDG.E.U8 R105, desc[UR24][R80.64] ;  /* 0x000000185069a981 */ /* 0x0000a2000c1e1100 */
[----:B------:R-:W-:Y:S01]  /*52c0*/  @!P0 IMAD.MOV R159, RZ, RZ, -R159 ;  /* 0x000000ffff9f8224 */ /* 0x000fe200078e0a9f */
[----:B------:R-:W-:Y:S02]  /*52d0*/  ISETP.GE.AND P4, PT, R158, RZ, PT ;  /* 0x000000ff9e00720c */ /* 0x000fe40003f86270 */
[----:B------:R-:W-:-:S02]  /*52e0*/  ISETP.GE.AND P0, PT, R83, RZ, PT ;  /* 0x000000ff5300720c */ /* 0x000fc40003f06270 */
[----:B------:R-:W-:Y:S02]  /*52f0*/  PRMT R158, RZ, 0x7610, R158 ;  /* 0x00007610ff9e7816 */ /* 0x000fe4000000009e */
[----:B0-----:R-:W-:Y:S02]  /*5300*/  IADD3.X R80, PT, PT, R8, UR6, RZ, P3, !PT ;  /* 0x0000000608507c10 */ /* 0x001fe40009ffe4ff */
[----:B------:R-:W-:Y:S01]  /*5310*/  ISETP.GE.AND P3, PT, R82, RZ, PT ;  /* 0x000000ff5200720c */ /* 0x000fe20003f66270 */
[----:B------:R-:W-:Y:S02]  /*5320*/  @!P2 IMAD.MOV.U32 R82, RZ, RZ, R79 ;  /* 0x000000ffff52a224 */ /* 0x000fe400078e004f */
[----:B------:R-:W-:Y:S02]  /*5330*/  @!P2 IMAD.MOV.U32 R83, RZ, RZ, R80 ;  /* 0x000000ffff53a224 */ /* 0x000fe400078e0050 */
[----:B------:R-:W-:-:S03]  /*5340*/  VIADD R81, R21, 0xfffffff1 ;  /* 0xfffffff115517836 */ /* 0x000fc60000000000 */
[----:B------:R0:W2:Y:S01]  /*5350*/  @!P2 LDG.E.U8 R158, desc[UR24][R82.64] ;  /* 0x00000018529ea981 */ /* 0x0000a2000c1e1100 */
[----:B------:R-:W-:Y:S01]  /*5360*/  ISETP.GE.AND P2, PT, R155, RZ, PT ;  /* 0x000000ff9b00720c */ /* 0x000fe20003f46270 */
[----:B------:R-:W-:Y:S01]  /*5370*/  IMAD.MOV.U32 R155, RZ, RZ, R85 ;  /* 0x000000ffff9b7224 */ /* 0x000fe200078e0055 */
[----:B------:R-:W-:-:S03]  /*5380*/  UIMAD UR5, UR8, 0xe, URZ ;  /* 0x0000000e080578a4 */ /* 0x000fc6000f8e02ff */
[----:B------:R-:W-:Y:S01]  /*5390*/  @!P4 IMAD.MOV R155, RZ, RZ, -R155 ;  /* 0x000000ffff9bc224 */ /* 0x000fe200078e0a9b */
[----:B------:R-:W-:Y:S01]  /*53a0*/  ISETP.GE.U32.AND P4, PT, R81, 0x7fffffd2, PT ;  /* 0x7fffffd25100780c */ /* 0x000fe20003f86070 */
[----:B------:R-:W-:Y:S01]  /*53b0*/  USHF.R.S32.HI UR6, URZ, 0x1f, UR5 ;  /* 0x0000001fff067899 */ /* 0x000fe20008011405 */
[----:B------:R-:W-:Y:S01]  /*53c0*/  @!P3 IMAD.MOV R156, RZ, RZ, -R156 ;  /* 0x000000ffff9cb224 */ /* 0x000fe200078e0a9c */
[----:B------:R-:W-:Y:S01]  /*53d0*/  IADD3 R81, P3, PT, R5, UR5, RZ ;  /* 0x0000000505517c10 */ /* 0x000fe2000ff7e0ff */
[----:B------:R-:W-:Y:S01]  /*53e0*/  @!P0 IMAD.MOV R154, RZ, RZ, -R154 ;  /* 0x000000ffff9a8224 */ /* 0x000fe200078e0a9a */
[----:B------:R-:W-:Y:S02]  /*53f0*/  ISETP.GE.AND P0, PT, R153, RZ, PT ;  /* 0x000000ff9900720c */ /* 0x000fe40003f06270 */
[----:B0-----:R-:W-:Y:S01]  /*5400*/  IADD3.X R82, PT, PT, R7, UR6, RZ, P3, !PT ;  /* 0x0000000607527c10 */ /* 0x001fe20009ffe4ff */
[----:B------:R-:W-:Y:S01]  /*5410*/  @!P6 IMAD.MOV R165, RZ, RZ, -R165 ;  /* 0x000000ffffa5e224 */ /* 0x000fe200078e0aa5 */
[----:B------:R-:W-:Y:S01]  /*5420*/  ISETP.GE.AND P6, PT, R164, RZ, PT ;  /* 0x000000ffa400720c */ /* 0x000fe20003fc6270 */
[----:B------:R-:W-:Y:S01]  /*5430*/  IMAD.MOV.U32 R164, RZ, RZ, R84 ;  /* 0x000000ffffa47224 */ /* 0x000fe200078e0054 */
[----:B------:R-:W-:Y:S01]  /*5440*/  PRMT R153, RZ, 0x7610, R153 ;  /* 0x00007610ff997816 */ /* 0x000fe20000000099 */
[----:B------:R-:W-:-:S02]  /*5450*/  @!P2 IMAD.MOV R151, RZ, RZ, -R151 ;  /* 0x000000ffff97a224 */ /* 0x000fc400078e0a97 */
[----:B------:R-:W-:Y:S02]  /*5460*/  @!P4 IMAD.MOV.U32 R84, RZ, RZ, R81 ;  /* 0x000000ffff54c224 */ /* 0x000fe400078e0051 */
[----:B------:R-:W-:Y:S01]  /*5470*/  @!P4 IMAD.MOV.U32 R85, RZ, RZ, R82 ;  /* 0x000000ffff55c224 */ /* 0x000fe200078e0052 */
[----:B------:R-:W-:Y:S01]  /*5480*/  IADD3 R83, P2, PT, R6, UR5, RZ ;  /* 0x0000000506537c10 */ /* 0x000fe2000ff5e0ff */
[----:B------:R-:W-:-:S03]  /*5490*/  @!P0 IMAD.MOV R152, RZ, RZ, -R152 ;  /* 0x000000ffff988224 */ /* 0x000fc600078e0a98 */
[----:B------:R0:W2:Y:S01]  /*54a0*/  @!P4 LDG.E.U8 R153, desc[UR24][R84.64] ;  /* 0x000000185499c981 */ /* 0x0000a2000c1e1100 */
[----:B------:R-:W-:Y:S02]  /*54b0*/  ISETP.GE.AND P0, PT, R150, RZ, PT ;  /* 0x000000ff9600720c */ /* 0x000fe40003f06270 */
[----:B------:R-:W-:Y:S02]  /*54c0*/  ISETP.GE.AND P3, PT, R87, RZ, PT ;  /* 0x000000ff5700720c */ /* 0x000fe40003f66270 */
[----:B------:R-:W-:Y:S02]  /*54d0*/  PRMT R150, RZ, 0x7610, R150 ;  /* 0x00007610ff967816 */ /* 0x000fe40000000096 */
[----:B0-----:R-:W-:Y:S02]  /*54e0*/  IADD3.X R84, PT, PT, R8, UR6, RZ, P2, !PT ;  /* 0x0000000608547c10 */ /* 0x001fe400097fe4ff */
[----:B------:R-:W-:Y:S01]  /*54f0*/  ISETP.GE.AND P2, PT, R86, RZ, PT ;  /* 0x000000ff5600720c */ /* 0x000fe20003f46270 */
[----:B------:R-:W-:-:S02]  /*5500*/  @!P4 IMAD.MOV.U32 R86, RZ, RZ, R83 ;  /* 0x000000ffff56c224 */ /* 0x000fc400078e0053 */
[----:B------:R-:W-:Y:S02]  /*5510*/  @!P4 IMAD.MOV.U32 R87, RZ, RZ, R84 ;  /* 0x000000ffff57c224 */ /* 0x000fe400078e0054 */
[----:B------:R-:W-:Y:S01]  /*5520*/  @!P6 IMAD.MOV R164, RZ, RZ, -R164 ;  /* 0x000000ffffa4e224 */ /* 0x000fe200078e0aa4 */
[----:B------:R-:W-:Y:S02]  /*5530*/  ISETP.GE.AND P6, PT, R157, RZ, PT ;  /* 0x000000ff9d00720c */ /* 0x000fe40003fc6270 */
[----:B------:R0:W2:Y:S01]  /*5540*/  @!P4 LDG.E.U8 R150, desc[UR24][R86.64] ;  /* 0x000000185696c981 */ /* 0x0000a2000c1e1100 */
[----:B------:R-:W-:Y:S01]  /*5550*/  ISETP.GE.AND P4, PT, R147, RZ, PT ;  /* 0x000000ff9300720c */ /* 0x000fe20003f86270 */
[----:B------:R-:W-:Y:S01]  /*5560*/  IMAD.MOV.U32 R147, RZ, RZ, R89 ;  /* 0x000000ffff937224 */ /* 0x000fe200078e0059 */
[----:B------:R-:W-:Y:S01]  /*5570*/  SHF.R.U32.HI R85, RZ, 0x9, R98 ;  /* 0x00000009ff557819 */ /* 0x000fe20000011662 */
[----:B------:R-:W-:Y:S01]  /*5580*/  UIMAD UR5, UR8, 0x16, URZ ;  /* 0x00000016080578a4 */ /* 0x000fe2000f8e02ff */
[----:B------:R-:W-:-:S02]  /*5590*/  IMAD.MOV.U32 R157, RZ, RZ, R88 ;  /* 0x000000ffff9d7224 */ /* 0x000fc400078e0058 */
[----:B------:R-:W-:Y:S01]  /*55a0*/  @!P0 IMAD.MOV R147, RZ, RZ, -R147 ;  /* 0x000000ffff938224 */ /* 0x000fe200078e0a93 */
[----:B------:R-:W-:Y:S01]  /*55b0*/  LOP3.LUT P0, RZ, R85, 0x1, RZ, 0xc0, !PT ;  /* 0x0000000155ff7812 */ /* 0x000fe2000780c0ff */
[----:B------:R-:W-:Y:S01]  /*55c0*/  @!P3 IMAD.MOV R146, RZ, RZ, -R146 ;  /* 0x000000ffff92b224 */ /* 0x000fe200078e0a92 */
[----:B------:R-:W-:Y:S01]  /*55d0*/  ISETP.GE.AND P3, PT, R145, RZ, PT ;  /* 0x000000ff9100720c */ /* 0x000fe20003f66270 */
[----:B------:R-:W-:Y:S01]  /*55e0*/  USHF.R.S32.HI UR6, URZ, 0x1f, UR5 ;  /* 0x0000001fff067899 */ /* 0x000fe20008011405 */
[----:B------:R-:W-:Y:S01]  /*55f0*/  @!P6 IMAD.MOV R157, RZ, RZ, -R157 ;  /* 0x000000ffff9de224 */ /* 0x000fe200078e0a9d */
[----:B------:R-:W-:Y:S01]  /*5600*/  IADD3 R85, P6, PT, R5, UR5, RZ ;  /* 0x0000000505557c10 */ /* 0x000fe2000ffde0ff */
[----:B------:R-:W-:-:S03]  /*5610*/  IMAD.MOV.U32 R166, RZ, RZ, R148 ;  /* 0x000000ffffa67224 */ /* 0x000fc600078e0094 */
[----:B0-----:R-:W-:Y:S01]  /*5620*/  IADD3.X R86, PT, PT, R7, UR6, RZ, P6, !PT ;  /* 0x0000000607567c10 */ /* 0x001fe2000b7fe4ff */
[----:B------:R-:W-:Y:S01]  /*5630*/  @!P2 IMAD.MOV R166, RZ, RZ, -R166 ;  /* 0x000000ffffa6a224 */ /* 0x000fe200078e0aa6 */
[----:B------:R-:W-:Y:S01]  /*5640*/  ISETP.GE.AND P2, PT, R149, RZ, PT ;  /* 0x000000ff9500720c */ /* 0x000fe20003f46270 */
[----:B------:R-:W-:Y:S02]  /*5650*/  IMAD.MOV.U32 R149, RZ, RZ, R90 ;  /* 0x000000ffff957224 */ /* 0x000fe400078e005a */
[----:B------:R-:W-:Y:S01]  /*5660*/  IMAD.MOV.U32 R167, RZ, RZ, R91 ;  /* 0x000000ffffa77224 */ /* 0x000fe200078e005b */
[----:B------:R-:W-:Y:S01]  /*5670*/  PRMT R145, RZ, 0x7610, R145 ;  /* 0x00007610ff917816 */ /* 0x000fe20000000091 */
[----:B------:R-:W-:Y:S02]  /*5680*/  @P0 IMAD.MOV.U32 R88, RZ, RZ, R85 ;  /* 0x000000ffff580224 */ /* 0x000fe400078e0055 */
[----:B------:R-:W-:Y:S02]  /*5690*/  @P0 IMAD.MOV.U32 R89, RZ, RZ, R86 ;  /* 0x000000ffff590224 */ /* 0x000fe400078e0056 */
[----:B------:R-:W-:Y:S01]  /*56a0*/  @!P4 IMAD.MOV R149, RZ, RZ, -R149 ;  /* 0x000000ffff95c224 */ /* 0x000fe200078e0a95 */
[----:B------:R-:W-:Y:S01]  /*56b0*/  ISETP.GE.AND P4, PT, R170, RZ, PT ;  /* 0x000000ffaa00720c */ /* 0x000fe20003f86270 */
[----:B------:R-:W-:Y:S01]  /*56c0*/  @!P3 IMAD.MOV R167, RZ, RZ, -R167 ;  /* 0x000000ffffa7b224 */ /* 0x000fe200078e0aa7 */
[----:B------:R-:W-:Y:S01]  /*56d0*/  IADD3 R87, P3, PT, R6, UR5, RZ ;  /* 0x0000000506577c10 */ /* 0x000fe2000ff7e0ff */
[----:B------:R0:W2:Y:S01]  /*56e0*/  @P0 LDG.E.U8 R145, desc[UR24][R88.64] ;  /* 0x0000001858910981 */ /* 0x0000a2000c1e1100 */
[----:B------:R-:W-:Y:S01]  /*56f0*/  ISETP.GE.AND P6, PT, R169, RZ, PT ;  /* 0x000000ffa900720c */ /* 0x000fe20003fc6270 */
[----:B------:R-:W-:Y:S01]  /*5700*/  IMAD.MOV.U32 R169, RZ, RZ, R141 ;  /* 0x000000ffffa97224 */ /* 0x000fe200078e008d */
[----:B------:R-:W-:Y:S01]  /*5710*/  PRMT R148, RZ, 0x7610, R148 ;  /* 0x00007610ff947816 */ /* 0x000fe20000000094 */
[----:B------:R-:W-:Y:S01]  /*5720*/  @P0 IMAD.MOV.U32 R90, RZ, RZ, R87 ;  /* 0x000000ffff5a0224 */ /* 0x000fe200078e0057 */
[----:B0-----:R-:W-:-:S02]  /*5730*/  IADD3.X R88, PT, PT, R8, UR6, RZ, P3, !PT ;  /* 0x0000000608587c10 */ /* 0x001fc40009ffe4ff */
[----:B------:R-:W-:-:S03]  /*5740*/  SHF.R.U32.HI R89, RZ, 0x1, R98 ;  /* 0x00000001ff597819 */ /* 0x000fc60000011662 */
[----:B------:R-:W-:Y:S02]  /*5750*/  @P0 IMAD.MOV.U32 R91, RZ, RZ, R88 ;  /* 0x000000ffff5b0224 */ /* 0x000fe400078e0058 */
[----:B------:R-:W-:Y:S01]  /*5760*/  @!P4 IMAD.MOV R143, RZ, RZ, -R143 ;  /* 0x000000ffff8fc224 */ /* 0x000fe200078e0a8f */
[----:B------:R-:W-:Y:S01]  /*5770*/  LOP3.LUT P4, RZ, R89, 0x1, RZ, 0xc0, !PT ;  /* 0x0000000159ff7812 */ /* 0x000fe2000788c0ff */
[----:B------:R-:W-:Y:S01]  /*5780*/  @!P2 IMAD.MOV R169, RZ, RZ, -R169 ;  /* 0x000000ffffa9a224 */ /* 0x000fe200078e0aa9 */
[----:B------:R0:W2:Y:S01]  /*5790*/  @P0 LDG.E.U8 R148, desc[UR24][R90.64] ;  /* 0x000000185a940981 */ /* 0x0000a2000c1e1100 */
[----:B------:R-:W-:Y:S01]  /*57a0*/  ISETP.GE.AND P2, PT, R183, RZ, PT ;  /* 0x000000ffb700720c */ /* 0x000fe20003f46270 */
[----:B------:R-:W-:Y:S01]  /*57b0*/  UIMAD UR5, UR8, 0x1e, URZ ;  /* 0x0000001e080578a4 */ /* 0x000fe2000f8e02ff */
[----:B------:R-:W-:Y:S01]  /*57c0*/  ISETP.GE.AND P0, PT, R189, RZ, PT ;  /* 0x000000ffbd00720c */ /* 0x000fe20003f06270 */
[----:B------:R1:W-:Y:S01]  /*57d0*/  STL [R1+0xac4], R23 ;  /* 0x000ac41701007387 */ /* 0x0003e20000100800 */
[----:B------:R-:W-:Y:S01]  /*57e0*/  @!P6 IMAD.MOV R142, RZ, RZ, -R142 ;  /* 0x000000ffff8ee224 */ /* 0x000fe200078e0a8e */
[----:B------:R-:W-:Y:S01]  /*57f0*/  USHF.R.S32.HI UR6, URZ, 0x1f, UR5 ;  /* 0x0000001fff067899 */ /* 0x000fe20008011405 */
[----:B------:R-:W-:Y:S01]  /*5800*/  ISETP.GE.AND P3, PT, R171, RZ, PT ;  /* 0x000000ffab00720c */ /* 0x000fe20003f66270 */
[----:B------:R-:W-:Y:S01]  /*5810*/  IMAD.MOV.U32 R171, RZ, RZ, R139 ;  /* 0x000000ffffab7224 */ /* 0x000fe200078e008b */
[----:B-1----:R-:W-:-:S05]  /*5820*/  IADD3 R23, P6, PT, R5, UR5, RZ ;  /* 0x0000000505177c10 */ /* 0x002fca000ffde0ff */
[----:B------:R-:W-:Y:S01]  /*5830*/  @!P2 IMAD.MOV R140, RZ, RZ, -R140 ;  /* 0x000000ffff8ca224 */ /* 0x000fe200078e0a8c */
[----:B------:R-:W-:Y:S01]  /*5840*/  IADD3.X R168, PT, PT, R7, UR6, RZ, P6, !PT ;  /* 0x0000000607a87c10 */ /* 0x000fe2000b7fe4ff */
[----:B------:R1:W-:Y:S01]  /*5850*/  STL [R1+0x130], R23 ;  /* 0x0001301701007387 */ /* 0x0003e20000100800 */
[----:B0-----:R-:W-:Y:S01]  /*5860*/  @P4 IMAD.MOV.U32 R90, RZ, RZ, R23 ;  /* 0x000000ffff5a4224 */ /* 0x001fe200078e0017 */
[----:B------:R-:W-:Y:S01]  /*5870*/  ISETP.GE.AND P2, PT, R190, RZ, PT ;  /* 0x000000ffbe00720c */ /* 0x000fe20003f46270 */
[----:B------:R-:W-:Y:S01]  /*5880*/  @!P0 IMAD.MOV R171, RZ, RZ, -R171 ;  /* 0x000000ffffab8224 */ /* 0x000fe200078e0aab */
[----:B------:R-:W-:Y:S01]  /*5890*/  PRMT R141, RZ, 0x7610, R141 ;  /* 0x00007610ff8d7816 */ /* 0x000fe2000000008d */
[----:B------:R-:W-:Y:S01]  /*58a0*/  @P4 IMAD.MOV.U32 R91, RZ, RZ, R168 ;  /* 0x000000ffff5b4224 */ /* 0x000fe200078e00a8 */
[----:B------:R-:W-:Y:S02]  /*58b0*/  ISETP.GE.AND P0, PT, R200, RZ, PT ;  /* 0x000000ffc800720c */ /* 0x000fe40003f06270 */
[----:B-1----:R-:W-:Y:S01]  /*58c0*/  IADD3 R23, P6, PT, R6, UR5, RZ ;  /* 0x0000000506177c10 */ /* 0x002fe2000ffde0ff */
[----:B------:R-:W-:Y:S03]  /*58d0*/  STL [R1+0x12c], R168 ;  /* 0x00012ca801007387 */ /* 0x000fe60000100800 */
[----:B------:R-:W-:Y:S01]  /*58e0*/  IADD3.X R89, PT, PT, R8, UR6, RZ, P6, !PT ;  /* 0x0000000608597c10 */ /* 0x000fe2000b7fe4ff */
[----:B------:R0:W2:Y:S01]  /*58f0*/  @P4 LDG.E.U8 R141, desc[UR24][R90.64] ;  /* 0x000000185a8d4981 */ /* 0x0000a2000c1e1100 */
[----:B------:R-:W-:Y:S01]  /*5900*/  ISETP.GE.AND P6, PT, R201, RZ, PT ;  /* 0x000000ffc900720c */ /* 0x000fe20003fc6270 */
[----:B------:R-:W-:-:S02]  /*5910*/  @!P3 IMAD.MOV R144, RZ, RZ, -R144 ;  /* 0x000000ffff90b224 */ /* 0x000fc400078e0a90 */
[----:B------:R-:W-:Y:S01]  /*5920*/  STL [R1+0x138], R23 ;  /* 0x0001381701007387 */ /* 0x000fe20000100800 */
[----:B------:R-:W-:Y:S01]  /*5930*/  ISETP.GE.AND P3, PT, R181, RZ, PT ;  /* 0x000000ffb500720c */ /* 0x000fe20003f66270 */
[----:B------:R-:W-:Y:S02]  /*5940*/  IMAD.MOV.U32 R183, RZ, RZ, R92 ;  /* 0x000000ffffb77224 */ /* 0x000fe400078e005c */
[----:B------:R1:W-:Y:S01]  /*5950*/  STL [R1+0x134], R89 ;  /* 0x0001345901007387 */ /* 0x0003e20000100800 */
[----:B0-----:R-:W-:Y:S02]  /*5960*/  @P4 IMAD.MOV.U32 R91, RZ, RZ, R89 ;  /* 0x000000ffff5b4224 */ /* 0x001fe400078e0059 */
[----:B------:R-:W-:Y:S01]  /*5970*/  IMAD.MOV.U32 R181, RZ, RZ, R93 ;  /* 0x000000ffffb57224 */ /* 0x000fe200078e005d */
[----:B------:R-:W-:Y:S01]  /*5980*/  UIMAD UR5, UR8, 0x7, URZ ;  /* 0x00000007080578a4 */ /* 0x000fe2000f8e02ff */
[----:B------:R-:W-:Y:S02]  /*5990*/  @!P2 IMAD.MOV R183, RZ, RZ, -R183 ;  /* 0x000000ffffb7a224 */ /* 0x000fe400078e0ab7 */
[----:B-1----:R-:W-:-:S02]  /*59a0*/  VIADD R89, R21, 0xfffffff8 ;  /* 0xfffffff815597836 */ /* 0x002fc40000000000 */
[----:B------:R-:W-:Y:S01]  /*59b0*/  IMAD.MOV.U32 R190, RZ, RZ, R137 ;  /* 0x000000ffffbe7224 */ /* 0x000fe200078e0089 */
[----:B------:R-:W-:Y:S01]  /*59c0*/  PRMT R139, RZ, 0x7610, R139 ;  /* 0x00007610ff8b7816 */ /* 0x000fe2000000008b */
[----:B------:R-:W-:Y:S01]  /*59d0*/  @!P0 IMAD.MOV R181, RZ, RZ, -R181 ;  /* 0x000000ffffb58224 */ /* 0x000fe200078e0ab5 */
[----:B------:R-:W-:Y:S01]  /*59e0*/  ISETP.GE.U32.AND P2, PT, R89, 0x7fffffd9, PT ;  /* 0x7fffffd95900780c */ /* 0x000fe20003f46070 */
[----:B------:R-:W-:Y:S01]  /*59f0*/  @P4 IMAD.MOV.U32 R90, RZ, RZ, R23 ;  /* 0x000000ffff5a4224 */ /* 0x000fe200078e0017 */
[----:B------:R-:W-:Y:S01]  /*5a00*/  ISETP.GE.AND P0, PT, R203, RZ, PT ;  /* 0x000000ffcb00720c */ /* 0x000fe20003f06270 */
[----:B------:R-:W-:Y:S01]  /*5a10*/  USHF.R.S32.HI UR6, URZ, 0x1f, UR5 ;  /* 0x0000001fff067899 */ /* 0x000fe20008011405 */
[----:B------:R-:W-:Y:S01]  /*5a20*/  @!P6 IMAD.MOV R190, RZ, RZ, -R190 ;  /* 0x000000ffffbee224 */ /* 0x000fe200078e0abe */
[----:B------:R-:W-:Y:S01]  /*5a30*/  IADD3 R89, P6, PT, R5, UR5, RZ ;  /* 0x0000000505597c10 */ /* 0x000fe2000ffde0ff */
[----:B------:R0:W2:Y:S01]  /*5a40*/  @P4 LDG.E.U8 R139, desc[UR24][R90.64] ;  /* 0x000000185a8b4981 */ /* 0x0000a2000c1e1100 */
[----:B------:R-:W-:Y:S01]  /*5a50*/  IMAD.MOV.U32 R201, RZ, RZ, R95 ;  /* 0x000000ffffc97224 */ /* 0x000fe200078e005f */
[----:B------:R-:W-:-:S02]  /*5a60*/  ISETP.GE.AND P4, PT, R202, RZ, PT ;  /* 0x000000ffca00720c */ /* 0x000fc40003f86270 */
[----:B------:R-:W-:Y:S02]  /*5a70*/  PRMT R137, RZ, 0x7610, R137 ;  /* 0x00007610ff897816 */ /* 0x000fe40000000089 */
[----:B0-----:R-:W-:Y:S01]  /*5a80*/  IADD3.X R90, PT, PT, R7, UR6, RZ, P6, !PT ;  /* 0x00000006075a7c10 */ /* 0x001fe2000b7fe4ff */
[----:B------:R-:W-:Y:S02]  /*5a90*/  @!P2 IMAD.MOV.U32 R92, RZ, RZ, R89 ;  /* 0x000000ffff5ca224 */ /* 0x000fe400078e0059 */
[----:B------:R-:W-:Y:S02]  /*5aa0*/  @!P0 IMAD.MOV R201, RZ, RZ, -R201 ;  /* 0x000000ffffc98224 */ /* 0x000fe400078e0ac9 */
[----:B------:R-:W-:Y:S01]  /*5ab0*/  @!P2 IMAD.MOV.U32 R93, RZ, RZ, R90 ;  /* 0x000000ffff5da224 */ /* 0x000fe200078e005a */
[----:B------:R-:W-:Y:S02]  /*5ac0*/  IADD3 R91, P0, PT, R6, UR5, RZ ;  /* 0x00000005065b7c10 */ /* 0x000fe4000ff1e0ff */
[----:B------:R-:W-:-:S02]  /*5ad0*/  ISETP.GE.AND P6, PT, R205, RZ, PT ;  /* 0x000000ffcd00720c */ /* 0x000fc40003fc6270 */
[----:B------:R0:W2:Y:S01]  /*5ae0*/  @!P2 LDG.E.U8 R137, desc[UR24][R92.64] ;  /* 0x000000185c89a981 */ /* 0x0000a2000c1e1100 */
[----:B------:R-:W-:Y:S01]  /*5af0*/  @!P3 IMAD.MOV R138, RZ, RZ, -R138 ;  /* 0x000000ffff8ab224 */ /* 0x000fe200078e0a8a */
[----:B------:R-:W-:Y:S01]  /*5b00*/  PRMT R189, RZ, 0x7610, R189 ;  /* 0x00007610ffbd7816 */ /* 0x000fe200000000bd */
[----:B------:R-:W-:Y:S01]  /*5b10*/  IMAD.MOV.U32 R200, RZ, RZ, R94 ;  /* 0x000000ffffc87224 */ /* 0x000fe200078e005e */
[----:B------:R-:W-:Y:S01]  /*5b20*/  ISETP.GE.AND P3, PT, R204, RZ, PT ;  /* 0x000000ffcc00720c */ /* 0x000fe20003f66270 */
[----:B------:R-:W-:Y:S01]  /*5b30*/  @!P2 IMAD.MOV.U32 R94, RZ, RZ, R91 ;  /* 0x000000ffff5ea224 */ /* 0x000fe200078e005b */
[----:B0-----:R-:W-:Y:S01]  /*5b40*/  IADD3.X R92, PT, PT, R8, UR6, RZ, P0, !PT ;  /* 0x00000006085c7c10 */ /* 0x001fe200087fe4ff */
[----:B------:R-:W-:Y:S01]  /*5b50*/  VIADD R93, R21, 0xfffffff0 ;  /* 0xfffffff0155d7836 */ /* 0x000fe20000000000 */
[----:B------:R-:W-:Y:S01]  /*5b60*/  UIMAD UR5, UR8, 0xf, URZ ;  /* 0x0000000f080578a4 */ /* 0x000fe2000f8e02ff */
[----:B------:R-:W-:Y:S01]  /*5b70*/  ISETP.GE.AND P0, PT, R207, RZ, PT ;  /* 0x000000ffcf00720c */ /* 0x000fe20003f06270 */
[----:B------:R-:W-:-:S02]  /*5b80*/  @!P4 IMAD.MOV R136, RZ, RZ, -R136 ;  /* 0x000000ffff88c224 */ /* 0x000fc400078e0a88 */
[----:B------:R-:W-:Y:S01]  /*5b90*/  @!P2 IMAD.MOV.U32 R95, RZ, RZ, R92 ;  /* 0x000000ffff5fa224 */ /* 0x000fe200078e005c */
[----:B------:R-:W-:Y:S01]  /*5ba0*/  ISETP.GE.U32.AND P4, PT, R93, 0x7fffffd1, PT ;  /* 0x7fffffd15d00780c */ /* 0x000fe20003f86070 */
[----:B------:R-:W-:Y:S01]  /*5bb0*/  IMAD.MOV.U32 R203, RZ, RZ, R96 ;  /* 0x000000ffffcb7224 */ /* 0x000fe200078e0060 */
[----:B------:R-:W-:Y:S02]  /*5bc0*/  USHF.R.S32.HI UR6, URZ, 0x1f, UR5 ;  /* 0x0000001fff067899 */ /* 0x000fe40008011405 */
[----:B------:R0:W2:Y:S01]  /*5bd0*/  @!P2 LDG.E.U8 R189, desc[UR24][R94.64] ;  /* 0x000000185ebda981 */ /* 0x0000a2000c1e1100 */
[----:B------:R-:W-:Y:S01]  /*5be0*/  @!P6 IMAD.MOV R203, RZ, RZ, -R203 ;  /* 0x000000ffffcbe224 */ /* 0x000fe200078e0acb */
[----:B------:R-:W-:Y:S02]  /*5bf0*/  ISETP.GE.AND P2, PT, R210, RZ, PT ;  /* 0x000000ffd200720c */ /* 0x000fe40003f46270 */
[----:B------:R-:W-:Y:S01]  /*5c00*/  IADD3 R93, P6, PT, R5, UR5, RZ ;  /* 0x00000005055d7c10 */ /* 0x000fe2000ffde0ff */
[--C-:B------:R-:W-:Y:S01]  /*5c10*/  IMAD.MOV.U32 R205, RZ, RZ, R135.reuse ;  /* 0x000000ffffcd7224 */ /* 0x100fe200078e0087 */
[----:B------:R-:W-:Y:S01]  /*5c20*/  PRMT R135, RZ, 0x7610, R135 ;  /* 0x00007610ff877816 */ /* 0x000fe20000000087 */
[----:B------:R-:W-:Y:S01]  /*5c30*/  @!P3 IMAD.MOV R200, RZ, RZ, -R200 ;  /* 0x000000ffffc8b224 */ /* 0x000fe200078e0ac8 */
[----:B0-----:R-:W-:Y:S01]  /*5c40*/  IADD3.X R94, PT, PT, R7, UR6, RZ, P6, !PT ;  /* 0x00000006075e7c10 */ /* 0x001fe2000b7fe4ff */
[----:B------:R-:W-:Y:S01]  /*5c50*/  IMAD.MOV.U32 R202, RZ, RZ, R97 ;  /* 0x000000ffffca7224 */ /* 0x000fe200078e0061 */
[----:B------:R-:W-:Y:S01]  /*5c60*/  ISETP.GE.AND P3, PT, R206, RZ, PT ;  /* 0x000000ffce00720c */ /* 0x000fe20003f66270 */
[----:B------:R-:W-:Y:S01]  /*5c70*/  @!P0 IMAD.MOV R205, RZ, RZ, -R205 ;  /* 0x000000ffffcd8224 */ /* 0x000fe200078e0acd */
[----:B------:R-:W-:Y:S01]  /*5c80*/  ISETP.GE.AND P0, PT, R208, RZ, PT ;  /* 0x000000ffd000720c */ /* 0x000fe20003f06270 */
[----:B------:R-:W-:-:S02]  /*5c90*/  @!P4 IMAD.MOV.U32 R96, RZ, RZ, R93 ;  /* 0x000000ffff60c224 */ /* 0x000fc400078e005d */
[----:B------:R-:W-:Y:S02]  /*5ca0*/  @!P4 IMAD.MOV.U32 R97, RZ, RZ, R94 ;  /* 0x000000ffff61c224 */ /* 0x000fe400078e005e */
[----:B------:R-:W-:Y:S01]  /*5cb0*/  IMAD.MOV.U32 R206, RZ, RZ, R100 ;  /* 0x000000ffffce7224 */ /* 0x000fe200078e0064 */
[----:B------:R-:W-:Y:S02]  /*5cc0*/  IADD3 R95, P6, PT, R6, UR5, RZ ;  /* 0x00000005065f7c10 */ /* 0x000fe4000ffde0ff */
[----:B------:R0:W2:Y:S01]  /*5cd0*/  @!P4 LDG.E.U8 R135, desc[UR24][R96.64] ;  /* 0x000000186087c981 */ /* 0x0000a2000c1e1100 */
[----:B------:R-:W-:Y:S01]  /*5ce0*/  @!P2 IMAD.MOV R206, RZ, RZ, -R206 ;  /* 0x000000ffffcea224 */ /* 0x000fe200078e0ace */
[----:B------:R-:W-:Y:S02]  /*5cf0*/  ISETP.GE.AND P2, PT, R212, RZ, PT ;  /* 0x000000ffd400720c */ /* 0x000fe40003f46270 */
[----:B0-----:R-:W-:Y:S02]  /*5d00*/  IADD3.X R96, PT, PT, R8, UR6, RZ, P6, !PT ;  /* 0x0000000608607c10 */ /* 0x001fe4000b7fe4ff */
[----:B------:R-:W-:Y:S01]  /*5d10*/  ISETP.GE.AND P6, PT, R213, RZ, PT ;  /* 0x000000ffd500720c */ /* 0x000fe20003fc6270 */
[----:B------:R-:W-:Y:S01]  /*5d20*/  @!P0 IMAD.MOV R134, RZ, RZ, -R134 ;  /* 0x000000ffff868224 */ /* 0x000fe200078e0a86 */
[----:B------:R-:W-:Y:S01]  /*5d30*/  ISETP.GE.AND P0, PT, R215, RZ, PT ;  /* 0x000000ffd700720c */ /* 0x000fe20003f06270 */
[----:B------:R-:W-:Y:S01]  /*5d40*/  @!P3 IMAD.MOV R202, RZ, RZ, -R202 ;  /* 0x000000ffffcab224 */ /* 0x000fe200078e0aca */
[----:B------:R-:W-:Y:S01]  /*5d50*/  ISETP.GE.AND P3, PT, R209, RZ, PT ;  /* 0x000000ffd100720c */ /* 0x000fe20003f66270 */
[----:B------:R-:W-:Y:S01]  /*5d60*/  IMAD.MOV.U32 R207, RZ, RZ, R101 ;  /* 0x000000ffffcf7224 */ /* 0x000fe200078e0065 */
[----:B------:R-:W-:Y:S01]  /*5d70*/  SHF.R.U32.HI R98, RZ, 0x8, R98 ;  /* 0x00000008ff627819 */ /* 0x000fe20000011662 */
[----:B------:R-:W-:Y:S01]  /*5d80*/  IMAD.MOV.U32 R209, RZ, RZ, R130 ;  /* 0x000000ffffd17224 */ /* 0x000fe200078e0082 */
[----:B------:R-:W-:Y:S01]  /*5d90*/  PRMT R204, RZ, 0x7610, R204 ;  /* 0x00007610ffcc7816 */ /* 0x000fe200000000cc */
[----:B------:R-:W-:Y:S01]  /*5da0*/  @!P4 IMAD.MOV.U32 R100, RZ, RZ, R95 ;  /* 0x000000ffff64c224 */ /* 0x000fe200078e005f */
[----:B------:R-:W-:Y:S01]  /*5db0*/  UIMAD UR5, UR8, 0x17, URZ ;  /* 0x00000017080578a4 */ /* 0x000fe2000f8e02ff */
[----:B------:R-:W-:-:S02]  /*5dc0*/  @!P4 IMAD.MOV.U32 R101, RZ, RZ, R96 ;  /* 0x000000ffff65c224 */ /* 0x000fc400078e0060 */
[----:B------:R-:W-:Y:S01]  /*5dd0*/  @!P2 IMAD.MOV R133, RZ, RZ, -R133 ;  /* 0x000000ffff85a224 */ /* 0x000fe200078e0a85 */
[----:B------:R-:W-:Y:S01]  /*5de0*/  LOP3.LUT P2, RZ, R98, 0x1, RZ, 0xc0, !PT ;  /* 0x0000000162ff7812 */ /* 0x000fe2000784c0ff */
[----:B------:R-:W-:Y:S01]  /*5df0*/  @!P6 IMAD.MOV R209, RZ, RZ, -R209 ;  /* 0x000000ffffd1e224 */ /* 0x000fe200078e0ad1 */
[----:B------:R-:W-:Y:S01]  /*5e00*/  USHF.R.S32.HI UR6, URZ, 0x1f, UR5 ;  /* 0x0000001fff067899 */ /* 0x000fe20008011405 */
[----:B------:R-:W-:Y:S01]  /*5e10*/  ISETP.GE.AND P6, PT, R216, RZ, PT ;  /* 0x000000ffd800720c */ /* 0x000fe20003fc6270 */
[----:B------:R0:W4:Y:S01]  /*5e20*/  @!P4 LDG.E.U8 R204, desc[UR24][R100.64] ;  /* 0x0000001864ccc981 */ /* 0x000122000c1e1100 */
[----:B------:R-:W-:Y:S01]  /*5e30*/  IADD3 R97, P4, PT, R5, UR5, RZ ;  /* 0x0000000505617c10 */ /* 0x000fe2000ff9e0ff */
[----:B------:R-:W-:Y:S01]  /*5e40*/  @!P0 IMAD.MOV R131, RZ, RZ, -R131 ;  /* 0x000000ffff838224 */ /* 0x000fe200078e0a83 */
[----:B------:R-:W-:Y:S02]  /*5e50*/  IADD3 R170, P0, PT, R6, UR5, RZ ;  /* 0x0000000506aa7c10 */ /* 0x000fe4000ff1e0ff */
[----:B------:R-:W-:Y:S01]  /*5e60*/  IADD3.X R98, PT, PT, R7, UR6, RZ, P4, !PT ;  /* 0x0000000607627c10 */ /* 0x000fe2000a7fe4ff */
[----:B------:R-:W-:Y:S01]  /*5e70*/  UIMAD UR5, UR8, 0x1f, URZ ;  /* 0x0000001f080578a4 */ /* 0x000fe2000f8e02ff */
[--C-:B------:R-:W-:Y:S01]  /*5e80*/  IMAD.MOV.U32 R208, RZ, RZ, R132.reuse ;  /* 0x000000ffffd07224 */ /* 0x100fe200078e0084 */
[----:B------:R-:W-:Y:S01]  /*5e90*/  PRMT R132, RZ, 0x7610, R132 ;  /* 0x00007610ff847816 */ /* 0x000fe20000000084 */
[----:B------:R-:W-:Y:S01]  /*5ea0*/  IMAD.MOV.U32 R210, RZ, RZ, R127 ;  /* 0x000000ffffd27224 */ /* 0x000fe200078e007f */
[----:B------:R-:W-:Y:S01]  /*5eb0*/  IADD3.X R168, PT, PT, R8, UR6, RZ, P0, !PT ;  /* 0x0000000608a87c10 */ /* 0x000fe200087fe4ff */
[----:B0-----:R-:W-:Y:S01]  /*5ec0*/  @P2 IMAD.MOV.U32 R100, RZ, RZ, R97 ;  /* 0x000000ffff642224 */ /* 0x001fe200078e0061 */
[----:B------:R-:W-:Y:S01]  /*5ed0*/  USHF.R.S32.HI UR6, URZ, 0x1f, UR5 ;  /* 0x0000001fff067899 */ /* 0x000fe20008011405 */
[----:B------:R-:W-:-:S02]  /*5ee0*/  @P2 IMAD.MOV.U32 R101, RZ, RZ, R98 ;  /* 0x000000ffff652224 */ /* 0x000fc400078e0062 */
[----:B------:R-:W-:Y:S01]  /*5ef0*/  @!P6 IMAD.MOV R210, RZ, RZ, -R210 ;  /* 0x000000ffffd2e224 */ /* 0x000fe200078e0ad2 */
[----:B------:R-:W-:Y:S02]  /*5f00*/  IADD3 R21, P6, PT, R5, UR5, RZ ;  /* 0x0000000505157c10 */ /* 0x000fe4000ffde0ff */
[----:B------:R0:W4:Y:S01]  /*5f10*/  @P2 LDG.E.U8 R132, desc[UR24][R100.64] ;  /* 0x0000001864842981 */ /* 0x000122000c1e1100 */
[----:B------:R-:W-:Y:S02]  /*5f20*/  PRMT R130, RZ, 0x7610, R130 ;  /* 0x00007610ff827816 */ /* 0x000fe40000000082 */
[----:B------:R-:W-:Y:S02]  /*5f30*/  IADD3.X R23, PT, PT, R7, UR6, RZ, P6, !PT ;  /* 0x0000000607177c10 */ /* 0x000fe4000b7fe4ff */
[----:B------:R-:W-:Y:S01]  /*5f40*/  PRMT R127, RZ, 0x7610, R127 ;  /* 0x00007610ff7f7816 */ /* 0x000fe2000000007f */
[----:B0-----:R-:W-:Y:S02]  /*5f50*/  @P2 IMAD.MOV.U32 R100, RZ, RZ, R170 ;  /* 0x000000ffff642224 */ /* 0x001fe400078e00aa */
[----:B------:R-:W-:-:S05]  /*5f60*/  @P2 IMAD.MOV.U32 R101, RZ, RZ, R168 ;  /* 0x000000ffff652224 */ /* 0x000fca00078e00a8 */
[----:B------:R0:W4:Y:S01]  /*5f70*/  @P2 LDG.E.U8 R130, desc[UR24][R100.64] ;  /* 0x0000001864822981 */ /* 0x000122000c1e1100 */
[----:B------:R-:W-:Y:S01]  /*5f80*/  ISETP.GE.AND P2, PT, R221, RZ, PT ;  /* 0x000000ffdd00720c */ /* 0x000fe20003f46270 */
[----:B0-----:R-:W-:Y:S02]  /*5f90*/  @!P1 IMAD.MOV.U32 R100, RZ, RZ, R21 ;  /* 0x000000ffff649224 */ /* 0x001fe400078e0015 */
[----:B------:R-:W-:-:S05]  /*5fa0*/  @!P1 IMAD.MOV.U32 R101, RZ, RZ, R23 ;  /* 0x000000ffff659224 */ /* 0x000fca00078e0017 */
[----:B------:R0:W4:Y:S05]  /*5fb0*/  @!P1 LDG.E.U8 R127, desc[UR24][R100.64] ;  /* 0x00000018647f9981 */ /* 0x00012a000c1e1100 */
[----:B------:R-:W-:Y:S01]  /*5fc0*/  @!P2 IMAD.MOV R126, RZ, RZ, -R126 ;  /* 0x000000ffff7ea224 */ /* 0x000fe200078e0a7e */
[----:B------:R1:W-:Y:S01]  /*5fd0*/  STL [R1+0x140], R21 ;  /* 0x0001401501007387 */ /* 0x0003e20000100800 */
[----:B------:R-:W-:-:S03]  /*5fe0*/  @!P3 IMAD.MOV R207, RZ, RZ, -R207 ;  /* 0x000000ffffcfb224 */ /* 0x000fc600078e0acf */
[----:B------:R0:W-:Y:S01]  /*5ff0*/  STL [R1+0x13c], R23 ;  /* 0x00013c1701007387 */ /* 0x0001e20000100800 */
[----:B-1----:R-:W-:Y:S02]  /*6000*/  IADD3 R21, P2, PT, R6, UR5, RZ ;  /* 0x0000000506157c10 */ /* 0x002fe4000ff5e0ff */
[----:B------:R-:W-:Y:S02]  /*6010*/  ISETP.GE.AND P3, PT, R211, RZ, PT ;  /* 0x000000ffd300720c */ /* 0x000fe40003f66270 */
[----:B0-----:R-:W-:Y:S01]  /*6020*/  IADD3.X R23, PT, PT, R8, UR6, RZ, P2, !PT ;  /* 0x0000000608177c10 */ /* 0x001fe200097fe4ff */
[--C-:B------:R-:W-:Y:S01]  /*6030*/  IMAD.MOV.U32 R211, RZ, RZ, R125.reuse ;  /* 0x000000ffffd37224 */ /* 0x100fe200078e007d */
[----:B------:R-:W-:Y:S01]  /*6040*/  PRMT R125, RZ, 0x7610, R125 ;  /* 0x00007610ff7d7816 */ /* 0x000fe2000000007d */
[----:B------:R-:W-:Y:S02]  /*6050*/  @!P1 IMAD.MOV.U32 R100, RZ, RZ, R21 ;  /* 0x000000ffff649224 */ /* 0x000fe400078e0015 */
[----:B------:R-:W-:-:S05]  /*6060*/  @!P1 IMAD.MOV.U32 R101, RZ, RZ, R23 ;  /* 0x000000ffff659224 */ /* 0x000fca00078e0017 */
[----:B------:R0:W4:Y:S01]  /*6070*/  @!P1 LDG.E.U8 R125, desc[UR24][R100.64] ;  /* 0x00000018647d9981 */ /* 0x000122000c1e1100 */
[----:B------:R-:W-:Y:S01]  /*6080*/  @!P3 IMAD.MOV R208, RZ, RZ, -R208 ;  /* 0x000000ffffd0b224 */ /* 0x000fe200078e0ad0 */
[----:B------:R-:W-:Y:S02]  /*6090*/  ISETP.GE.AND P3, PT, R214, RZ, PT ;  /* 0x000000ffd600720c */ /* 0x000fe40003f66270 */
[----:B------:R-:W-:Y:S02]  /*60a0*/  ISETP.GE.AND P4, PT, R217, RZ, PT ;  /* 0x000000ffd900720c */ /* 0x000fe40003f86270 */
[----:B------:R-:W-:Y:S01]  /*60b0*/  ISETP.GE.AND P0, PT, R218, RZ, PT ;  /* 0x000000ffda00720c */ /* 0x000fe20003f06270 */
[----:B------:R1:W-:Y:S02]  /*60c0*/  STL [R1+0x148], R21 ;  /* 0x0001481501007387 */ /* 0x0003e40000100800 */
[----:B-1----:R-:W-:Y:S02]  /*60d0*/  IMAD.MOV.U32 R21, RZ, RZ, R14 ;  /* 0x000000ffff157224 */ /* 0x002fe400078e000e */
[----:B------:R-:W1:Y:S04]  /*60e0*/  S2R R14, SR_TID.X ;  /* 0x00000000000e7919 */ /* 0x000e680000002100 */
[----:B------:R-:W-:Y:S01]  /*60f0*/  @!P3 IMAD.MOV R129, RZ, RZ, -R129 ;  /* 0x000000ffff81b224 */ /* 0x000fe200078e0a81 */
[----:B------:R-:W-:Y:S01]  /*6100*/  ISETP.GE.AND P3, PT, R220, RZ, PT ;  /* 0x000000ffdc00720c */ /* 0x000fe20003f66270 */
[----:B------:R-:W-:Y:S01]  /*6110*/  @!P4 IMAD.MOV R128, RZ, RZ, -R128 ;  /* 0x000000ffff80c224 */ /* 0x000fe200078e0a80 */
[----:B------:R-:W-:Y:S01]  /*6120*/  ISETP.GE.AND P4, PT, R219, RZ, PT ;  /* 0x000000ffdb00720c */ /* 0x000fe20003f86270 */
[----:B------:R-:W-:Y:S01]  /*6130*/  @!P0 IMAD.MOV R211, RZ, RZ, -R211 ;  /* 0x000000ffffd38224 */ /* 0x000fe200078e0ad3 */
[----:B------:R-:W-:-:S02]  /*6140*/  ISETP.GE.AND P0, PT, R223, RZ, PT ;  /* 0x000000ffdf00720c */ /* 0x000fc40003f06270 */
[----:B------:R-:W-:Y:S02]  /*6150*/  ISETP.GE.AND P2, PT, R224, RZ, PT ;  /* 0x000000ffe000720c */ /* 0x000fe40003f46270 */
[----:B------:R-:W-:Y:S02]  /*6160*/  ISETP.GE.AND P6, PT, R222, RZ, PT ;  /* 0x000000ffde00720c */ /* 0x000fe40003fc6270 */
[----:B------:R-:W-:-:S03]  /*6170*/  ISETP.GE.AND P1, PT, R225, RZ, PT ;  /* 0x000000ffe100720c */ /* 0x000fc60003f26270 */
[----:B------:R-:W-:Y:S01]  /*6180*/  @!P3 IMAD.MOV R107, RZ, RZ, -R107 ;  /* 0x000000ffff6bb224 */ /* 0x000fe200078e0a6b */
[----:B------:R-:W-:Y:S01]  /*6190*/  ISETP.GE.AND P3, PT, R228, RZ, PT ;  /* 0x000000ffe400720c */ /* 0x000fe20003f66270 */
[----:B------:R-:W-:Y:S01]  /*61a0*/  @!P4 IMAD.MOV R108, RZ, RZ, -R108 ;  /* 0x000000ffff6cc224 */ /* 0x000fe200078e0a6c */
[----:B------:R-:W-:Y:S01]  /*61b0*/  ISETP.GE.AND P4, PT, R229, RZ, PT ;  /* 0x000000ffe500720c */ /* 0x000fe20003f86270 */
[----:B------:R-:W-:Y:S01]  /*61c0*/  @!P0 IMAD.MOV R109, RZ, RZ, -R109 ;  /* 0x000000ffff6d8224 */ /* 0x000fe200078e0a6d */
[----:B------:R-:W-:Y:S01]  /*61d0*/  ISETP.GE.AND P0, PT, R227, RZ, PT ;  /* 0x000000ffe300720c */ /* 0x000fe20003f06270 */
[----:B------:R-:W-:-:S04]  /*61e0*/  @!UP1 UIADD3 UR4, UPT, UPT, -UR4, 0x100000, URZ ;  /* 0x0010000004049890 */ /* 0x000fc8000fffe1ff */
[----:B------:R-:W-:Y:S02]  /*61f0*/  @!UP1 USHF.L.U32 UR5, UR4, 0xb, URZ ;  /* 0x0000000b04059899 */ /* 0x000fe400080006ff */
[----:B------:R-:W-:Y:S01]  /*6200*/  @!UP1 USHF.L.U32 UR4, UR4, 0x1, URZ ;  /* 0x0000000104049899 */ /* 0x000fe200080006ff */
[----:B------:R0:W-:Y:S01]  /*6210*/  STL [R1+0x144], R23 ;  /* 0x0001441701007387 */ /* 0x0001e20000100800 */
[----:B------:R-:W-:Y:S01]  /*6220*/  VOTEU.ALL UP2, P5 ;  /* 0x0000000000ff7886 */ /* 0x000fe20002840000 */
[----:B------:R-:W-:Y:S01]  /*6230*/  @!P2 IMAD.MOV R111, RZ, RZ, -R111 ;  /* 0x000000ffff6fa224 */ /* 0x000fe200078e0a6f */
[----:B------:R-:W-:Y:S01]  /*6240*/  ISETP.NE.AND P2, PT, R99, RZ, PT ;  /* 0x000000ff6300720c */ /* 0x000fe20003f45270 */
[----:B------:R-:W-:Y:S01]  /*6250*/  @!P6 IMAD.MOV R110, RZ, RZ, -R110 ;  /* 0x000000ffff6ee224 */ /* 0x000fe200078e0a6e */
[----:B------:R-:W-:Y:S01]  /*6260*/  LOP3.LUT R99, RZ, R99, RZ, 0x33, !PT ;  /* 0x00000063ff637212 */ /* 0x000fe200078e33ff */
[----:B------:R-:W-:Y:S02]  /*6270*/  @!P1 IMAD.MOV R112, RZ, RZ, -R112 ;  /* 0x000000ffff709224 */ /* 0x000fe400078e0a70 */
[----:B0-----:R-:W-:Y:S01]  /*6280*/  IMAD.MOV.U32 R23, RZ, RZ, R4 ;  /* 0x000000ffff177224 */ /* 0x001fe200078e0004 */
[----:B-1----:R-:W-:Y:S01]  /*6290*/  LOP3.LUT R4, R14, 0x7f, RZ, 0xc0, !PT ;  /* 0x0000007f0e047812 */ /* 0x002fe200078ec0ff */
[----:B------:R-:W-:Y:S01]  /*62a0*/  @!P3 IMAD.MOV R113, RZ, RZ, -R113 ;  /* 0x000000ffff71b224 */ /* 0x000fe200078e0a71 */
[----:B------:R0:W1:Y:S01]  /*62b0*/  @!UP2 SYNCS.EXCH.64 URZ, [UR12+0x8008], UR4 ;  /* 0x008008040cffa5b2 */ /* 0x0000620008000100 */
[----:B------:R-:W-:-:S02]  /*62c0*/  @!P0 IMAD.MOV R115, RZ, RZ, -R115 ;  /* 0x000000ffff738224 */ /* 0x000fc400078e0a73 */
[----:B------:R-:W-:Y:S01]  /*62d0*/  @!P4 IMAD.MOV R114, RZ, RZ, -R114 ;  /* 0x000000ffff72c224 */ /* 0x000fe200078e0a72 */
[----:B------:R-:W-:Y:S01]  /*62e0*/  STS.U8 [R4+UR12], R23 ;  /* 0x0000001704007988 */ /* 0x000fe2000800000c */
[C---:B------:R-:W-:Y:S02]  /*62f0*/  SEL R116, R99.reuse, R116, !P2 ;  /* 0x0000007463747207 */ /* 0x040fe40005000000 */
[C---:B------:R-:W-:Y:S01]  /*6300*/  SEL R117, R99.reuse, R117, !P2 ;  /* 0x0000007563757207 */ /* 0x040fe20005000000 */
[----:B------:R-:W-:Y:S01]  /*6310*/  STS.U8 [R4+UR12+0x1000], R21 ;  /* 0x0010001504007988 */ /* 0x000fe2000800000c */
[C---:B------:R-:W-:Y:S02]  /*6320*/  SEL R118, R99.reuse, R118, !P2 ;  /* 0x0000007663767207 */ /* 0x040fe40005000000 */
[C---:B------:R-:W-:Y:S01]  /*6330*/  SEL R119, R99.reuse, R119, !P2 ;  /* 0x0000007763777207 */ /* 0x040fe20005000000 */
[----:B------:R-:W-:Y:S01]  /*6340*/  STS.U8 [R4+UR12+0x400], R20 ;  /* 0x0004001404007988 */ /* 0x000fe2000800000c */
[C---:B------:R-:W-:Y:S01]  /*6350*/  SEL R120, R99.reuse, R120, !P2 ;  /* 0x0000007863787207 */ /* 0x040fe20005000000 */
[----:B0-----:R-:W0:Y:S01]  /*6360*/  LDCU UR4, c[0x0][0x3b0] ;  /* 0x00007600ff0477ac */ /* 0x001e220008000800 */
[C---:B------:R-:W-:Y:S01]  /*6370*/  SEL R121, R99.reuse, R121, !P2 ;  /* 0x0000007963797207 */ /* 0x040fe20005000000 */
[----:B------:R-:W-:Y:S01]  /*6380*/  STS.U8 [R4+UR12+0x1400], R18 ;  /* 0x0014001204007988 */ /* 0x000fe2000800000c */
[----:B------:R-:W-:-:S02]  /*6390*/  SEL R122, R99, R122, !P2 ;  /* 0x0000007a637a7207 */ /* 0x000fc40005000000 */
[C---:B------:R-:W-:Y:S02]  /*63a0*/  SEL R123, R99.reuse, R123, !P2 ;  /* 0x0000007b637b7207 */ /* 0x040fe40005000000 */
[C---:B------:R-:W-:Y:S02]  /*63b0*/  SEL R124, R99.reuse, R124, !P2 ;  /* 0x0000007c637c7207 */ /* 0x040fe40005000000 */
[C---:B------:R-:W-:Y:S02]  /*63c0*/  SEL R165, R99.reuse, R165, !P2 ;  /* 0x000000a563a57207 */ /* 0x040fe40005000000 */
[C---:B------:R-:W-:Y:S02]  /*63d0*/  SEL R161, R99.reuse, R161, !P2 ;  /* 0x000000a163a17207 */ /* 0x040fe40005000000 */
[C---:B------:R-:W-:Y:S02]  /*63e0*/  SEL R162, R99.reuse, R162, !P2 ;  /* 0x000000a263a27207 */ /* 0x040fe40005000000 */
        /* <DEDUP_REMOVED lines=51> */
[----:B------:R-:W-:Y:S01]  /*6720*/  SEL R115, R99, R115, !P2 ;  /* 0x0000007363737207 */ /* 0x000fe20005000000 */
[----:B------:R-:W-:Y:S01]  /*6730*/  STS.U8 [R4+UR12+0x800], R19 ;  /* 0x0008001304007988 */ /* 0x000fe2000800000c */
[----:B------:R-:W-:-:S03]  /*6740*/  LOP3.LUT R99, R4, 0x10, RZ, 0x3c, !PT ;  /* 0x0000001004637812 */ /* 0x000fc600078e3cff */
[----:B------:R-:W-:Y:S04]  /*6750*/  STS.U8 [R4+UR12+0x1800], R17 ;  /* 0x0018001104007988 */ /* 0x000fe8000800000c */
[----:B------:R-:W-:Y:S04]  /*6760*/  STS.U8 [R4+UR12+0xc00], R174 ;  /* 0x000c00ae04007988 */ /* 0x000fe8000800000c */
[----:B------:R-:W-:Y:S04]  /*6770*/  STS.U8 [R4+UR12+0x1c00], R175 ;  /* 0x001c00af04007988 */ /* 0x000fe8000800000c */
[----:B--2---:R2:W-:Y:S04]  /*6780*/  STS.U8 [R99+UR12+0x1880], R2 ;  /* 0x0018800263007988 */ /* 0x0045e8000800000c */
[----:B------:R-:W-:Y:S01]  /*6790*/  STS.U8 [R99+UR12+0x80], R172 ;  /* 0x000080ac63007988 */ /* 0x000fe2000800000c */
[----:B--2---:R-:W-:-:S03]  /*67a0*/  LOP3.LUT R2, R4, 0x20, RZ, 0x3c, !PT ;  /* 0x0000002004027812 */ /* 0x004fc600078e3cff */
[----:B---3--:R-:W-:Y:S04]  /*67b0*/  STS.U8 [R99+UR12+0x1080], R173 ;  /* 0x001080ad63007988 */ /* 0x008fe8000800000c */
[----:B------:R-:W-:Y:S04]  /*67c0*/  STS.U8 [R99+UR12+0x480], R16 ;  /* 0x0004801063007988 */ /* 0x000fe8000800000c */
[----:B----4-:R-:W-:Y:S04]  /*67d0*/  STS.U8 [R99+UR12+0x1480], R15 ;  /* 0x0014800f63007988 */ /* 0x010fe8000800000c */
[----:B------:R-:W-:Y:S04]  /*67e0*/  STS.U8 [R99+UR12+0x880], R13 ;  /* 0x0008800d63007988 */ /* 0x000fe8000800000c */
[----:B------:R-:W-:Y:S04]  /*67f0*/  STS.U8 [R99+UR12+0xc80], R12 ;  /* 0x000c800c63007988 */ /* 0x000fe8000800000c */
[----:B------:R-:W-:Y:S04]  /*6800*/  STS.U8 [R99+UR12+0x1c80], R10 ;  /* 0x001c800a63007988 */ /* 0x000fe8000800000c */
[----:B------:R-:W-:Y:S04]  /*6810*/  STS.U8 [R2+UR12+0x100], R11 ;  /* 0x0001000b02007988 */ /* 0x000fe8000800000c */
[----:B------:R-:W-:Y:S04]  /*6820*/  STS.U8 [R2+UR12+0x1100], R9 ;  /* 0x0011000902007988 */ /* 0x000fe8000800000c */
[----:B------:R2:W-:Y:S04]  /*6830*/  STS.U8 [R2+UR12+0x500], R0 ;  /* 0x0005000002007988 */ /* 0x0005e8000800000c */
[----:B------:R-:W-:Y:S04]  /*6840*/  STS.U8 [R2+UR12+0x1500], R3 ;  /* 0x0015000302007988 */ /* 0x000fe8000800000c */
[----:B------:R-:W-:Y:S01]  /*6850*/  STS.U8 [R2+UR12+0x900], R252 ;  /* 0x000900fc02007988 */ /* 0x000fe2000800000c */
[----:B--2---:R-:W-:-:S03]  /*6860*/  LOP3.LUT R0, R4, 0x30, RZ, 0x3c, !PT ;  /* 0x0000003004007812 */ /* 0x004fc600078e3cff */
        /* <DEDUP_REMOVED lines=33> */
[----:B------:R-:W-:Y:S01]  /*6a80*/  STS.U8 [R2+UR12+0x700], R153 ;  /* 0x0007009902007988 */ /* 0x000fe2000800000c */
[----:B------:R-:W-:-:S03]  /*6a90*/  LOP3.LUT R14, R14, 0x1f, RZ, 0xc0, !PT ;  /* 0x0000001f0e0e7812 */ /* 0x000fc600078ec0ff */
[----:B------:R-:W-:Y:S04]  /*6aa0*/  STS.U8 [R2+UR12+0x1700], R150 ;  /* 0x0017009602007988 */ /* 0x000fe8000800000c */
[----:B------:R-:W-:Y:S04]  /*6ab0*/  STS.U8 [R2+UR12+0xb00], R145 ;  /* 0x000b009102007988 */ /* 0x000fe8000800000c */
[----:B------:R-:W-:Y:S04]  /*6ac0*/  STS.U8 [R2+UR12+0x1b00], R148 ;  /* 0x001b009402007988 */ /* 0x000fe8000800000c */
[----:B------:R-:W-:Y:S01]  /*6ad0*/  STS.U8 [R2+UR12+0xf00], R141 ;  /* 0x000f008d02007988 */ /* 0x000fe2000800000c */
[----:B------:R-:W-:-:S03]  /*6ae0*/  IMAD R100, R14, UR9, RZ ;  /* 0x000000090e647c24 */ /* 0x000fc6000f8e02ff */
[----:B------:R-:W-:Y:S04]  /*6af0*/  STS.U8 [R2+UR12+0x1f00], R139 ;  /* 0x001f008b02007988 */ /* 0x000fe8000800000c */
[----:B------:R-:W-:Y:S04]  /*6b00*/  STS.U8 [R0+UR12+0x380], R137 ;  /* 0x0003808900007988 */ /* 0x000fe8000800000c */
[----:B------:R-:W-:Y:S04]  /*6b10*/  STS.U8 [R0+UR12+0x1380], R189 ;  /* 0x001380bd00007988 */ /* 0x000fe8000800000c */
[----:B------:R-:W-:Y:S04]  /*6b20*/  STS.U8 [R0+UR12+0x780], R135 ;  /* 0x0007808700007988 */ /* 0x000fe8000800000c */
[----:B------:R-:W-:Y:S01]  /*6b30*/  STS.U8 [R0+UR12+0x1780], R204 ;  /* 0x001780cc00007988 */ /* 0x000fe2000800000c */
[----:B------:R-:W-:-:S03]  /*6b40*/  IADD3 R101, P0, PT, R100, UR18, RZ ;  /* 0x0000001264657c10 */ /* 0x000fc6000ff1e0ff */
[----:B------:R-:W-:Y:S04]  /*6b50*/  STS.U8 [R0+UR12+0xb80], R132 ;  /* 0x000b808400007988 */ /* 0x000fe8000800000c */
[----:B------:R-:W-:Y:S04]  /*6b60*/  STS.U8 [R0+UR12+0x1b80], R130 ;  /* 0x001b808200007988 */ /* 0x000fe8000800000c */
[----:B------:R2:W-:Y:S01]  /*6b70*/  STS.U8 [R0+UR12+0xf80], R127 ;  /* 0x000f807f00007988 */ /* 0x0005e2000800000c */
[----:B------:R-:W-:Y:S01]  /*6b80*/  LEA.HI.X.SX32 R100, R100, UR19, 0x1, P0 ;  /* 0x0000001364647c11 */ /* 0x000fe200080f0eff */
[----:B0-----:R-:W-:-:S02]  /*6b90*/  IMAD R106, R201, UR4, RZ ;  /* 0x00000004c96a7c24 */ /* 0x001fc4000f8e02ff */
[----:B------:R-:W-:Y:S02]  /*6ba0*/  IMAD R118, R118, UR4, RZ ;  /* 0x0000000476767c24 */ /* 0x000fe4000f8e02ff */
[----:B--2---:R-:W-:Y:S02]  /*6bb0*/  IMAD R127, R116, UR4, RZ ;  /* 0x00000004747f7c24 */ /* 0x004fe4000f8e02ff */
[----:B------:R-:W-:-:S03]  /*6bc0*/  IMAD R122, R122, UR4, RZ ;  /* 0x000000047a7a7c24 */ /* 0x000fc6000f8e02ff */
[-C--:B------:R-:W-:Y:S01]  /*6bd0*/  IADD3 R201, P0, PT, R127, R101.reuse, RZ ;  /* 0x000000657fc97210 */ /* 0x080fe20007f1e0ff */
[----:B------:R-:W-:Y:S02]  /*6be0*/  IMAD R105, R200, UR4, RZ ;  /* 0x00000004c8697c24 */ /* 0x000fe4000f8e02ff */
[----:B------:R-:W-:Y:S01]  /*6bf0*/  IMAD R102, R205, UR4, RZ ;  /* 0x00000004cd667c24 */ /* 0x000fe2000f8e02ff */
[-C--:B------:R-:W-:Y:S01]  /*6c00*/  LEA.HI.X.SX32 R200, R127, R100.reuse, 0x1, P0 ;  /* 0x000000647fc87211 */ /* 0x080fe200000f0eff */
[----:B------:R-:W-:Y:S01]  /*6c10*/  IMAD R124, R124, UR4, RZ ;  /* 0x000000047c7c7c24 */ /* 0x000fe2000f8e02ff */
[-C--:B------:R-:W-:Y:S01]  /*6c20*/  IADD3 R205, P0, PT, R118, R101.reuse, RZ ;  /* 0x0000006576cd7210 */ /* 0x080fe20007f1e0ff */
[----:B------:R-:W-:Y:S01]  /*6c30*/  IMAD R163, R163, UR4, RZ ;  /* 0x00000004a3a37c24 */ /* 0x000fe2000f8e02ff */
[-C--:B------:R-:W-:Y:S01]  /*6c40*/  IADD3 R213, P4, PT, R122, R101.reuse, RZ ;  /* 0x000000657ad57210 */ /* 0x080fe20007f9e0ff */
[----:B------:R-:W-:Y:S01]  /*6c50*/  IMAD R120, R120, UR4, RZ ;  /* 0x0000000478787c24 */ /* 0x000fe2000f8e02ff */
[-C--:B------:R-:W-:Y:S01]  /*6c60*/  LEA.HI.X.SX32 R204, R118, R100.reuse, 0x1, P0 ;  /* 0x0000006476cc7211 */ /* 0x080fe200000f0eff */
[----:B------:R-:W-:Y:S01]  /*6c70*/  IMAD R160, R160, UR4, RZ ;  /* 0x00000004a0a07c24 */ /* 0x000fe2000f8e02ff */
[-C--:B------:R-:W-:Y:S01]  /*6c80*/  IADD3 R217, P0, PT, R124, R101.reuse, RZ ;  /* 0x000000657cd97210 */ /* 0x080fe20007f1e0ff */
        /* <DEDUP_REMOVED lines=33> */
[----:B------:R0:W-:Y:S01]  /*6ea0*/  STS.U8 [R0+UR12+0x1f80], R125 ;  /* 0x001f807d00007988 */ /* 0x0001e2000800000c */
[----:B------:R-:W-:Y:S01]  /*6eb0*/  IMAD R146, R146, UR4, RZ ;  /* 0x0000000492927c24 */ /* 0x000fe2000f8e02ff */
[-C--:B------:R-:W-:Y:S01]  /*6ec0*/  LEA.HI.X.SX32 R202, R117, R100.reuse, 0x1, P6 ;  /* 0x0000006475ca7211 */ /* 0x080fe200030f0eff */
[----:B------:R-:W-:Y:S01]  /*6ed0*/  IMAD R135, R211, UR4, RZ ;  /* 0x00000004d3877c24 */ /* 0x000fe2000f8e02ff */
[-C--:B------:R-:W-:Y:S01]  /*6ee0*/  IADD3 R233, P2, PT, R154, R101.reuse, RZ ;  /* 0x000000659ae97210 */ /* 0x080fe20007f5e0ff */
[----:B------:R-:W-:Y:S01]  /*6ef0*/  IMAD R162, R162, UR4, RZ ;  /* 0x00000004a2a27c24 */ /* 0x000fe2000f8e02ff */
[-C--:B------:R-:W-:Y:S01]  /*6f00*/  IADD3 R211, P3, PT, R121, R101.reuse, RZ ;  /* 0x0000006579d37210 */ /* 0x080fe20007f7e0ff */
[----:B------:R-:W-:Y:S01]  /*6f10*/  IMAD R159, R159, UR4, RZ ;  /* 0x000000049f9f7c24 */ /* 0x000fe2000f8e02ff */
[-C--:B------:R-:W-:Y:S01]  /*6f20*/  IADD3 R215, P6, PT, R123, R101.reuse, RZ ;  /* 0x000000657bd77210 */ /* 0x080fe20007fde0ff */
[----:B------:R-:W-:Y:S01]  /*6f30*/  IMAD R140, R140, UR4, RZ ;  /* 0x000000048c8c7c24 */ /* 0x000fe2000f8e02ff */
[-C--:B------:R-:W-:Y:S01]  /*6f40*/  LEA.HI.X.SX32 R240, R152, R100.reuse, 0x1, P0 ;  /* 0x0000006498f07211 */ /* 0x080fe200000f0eff */
[----:B0-----:R-:W-:Y:S01]  /*6f50*/  IMAD R125, R206, UR4, RZ ;  /* 0x00000004ce7d7c24 */ /* 0x001fe2000f8e02ff */
[-C--:B------:R-:W-:Y:S01]  /*6f60*/  LEA.HI.X.SX32 R206, R119, R100.reuse, 0x1, P1 ;  /* 0x0000006477ce7211 */ /* 0x080fe200008f0eff */
[----:B------:R-:W-:Y:S01]  /*6f70*/  IMAD R164, R164, UR4, RZ ;  /* 0x00000004a4a47c24 */ /* 0x000fe2000f8e02ff */
[-C--:B------:R-:W-:Y:S01]  /*6f80*/  IADD3 R21, P0, PT, R167, R101.reuse, RZ ;  /* 0x00000065a7157210 */ /* 0x080fe20007f1e0ff */
[----:B------:R-:W-:Y:S01]  /*6f90*/  IMAD R190, R190, UR4, RZ ;  /* 0x00000004bebe7c24 */ /* 0x000fe2000f8e02ff */
[----:B------:R-:W-:Y:S01]  /*6fa0*/  LEA.HI.X.SX32 R248, R166, R100, 0x1, P4 ;  /* 0x00000064a6f87211 */ /* 0x000fe200020f0eff */
[----:B------:R-:W-:Y:S01]  /*6fb0*/  IMAD R137, R210, UR4, RZ ;  /* 0x00000004d2897c24 */ /* 0x000fe2000f8e02ff */
[----:B------:R-:W-:-:S02]  /*6fc0*/  IADD3 R219, P1, PT, R165, R101, RZ ;  /* 0x00000065a5db7210 */ /* 0x000fc40007f3e0ff */
[-C--:B------:R-:W-:Y:S01]  /*6fd0*/  IADD3 R17, P4, PT, R144, R101.reuse, RZ ;  /* 0x0000006590117210 */ /* 0x080fe20007f9e0ff */
[----:B------:R-:W-:Y:S01]  /*6fe0*/  IMAD R143, R143, UR4, RZ ;  /* 0x000000048f8f7c24 */ /* 0x000fe2000f8e02ff */
[-C--:B------:R-:W-:Y:S01]  /*6ff0*/  LEA.HI.X.SX32 R232, R154, R100.reuse, 0x1, P2 ;  /* 0x000000649ae87211 */ /* 0x080fe200010f0eff */
[----:B------:R-:W-:Y:S01]  /*7000*/  IMAD R155, R155, UR4, RZ ;  /* 0x000000049b9b7c24 */ /* 0x000fe2000f8e02ff */
[-C--:B------:R-:W-:Y:S01]  /*7010*/  LEA.HI.X.SX32 R210, R121, R100.reuse, 0x1, P3 ;  /* 0x0000006479d27211 */ /* 0x080fe200018f0eff */
[----:B------:R-:W-:Y:S01]  /*7020*/  IMAD R151, R151, UR4, RZ ;  /* 0x0000000497977c24 */ /* 0x000fe2000f8e02ff */
[----:B------:R-:W-:Y:S02]  /*7030*/  LEA.HI.X.SX32 R214, R123, R100, 0x1, P6 ;  /* 0x000000647bd67211 */ /* 0x000fe400030f0eff */
[-C--:B------:R-:W-:Y:S02]  /*7040*/  IADD3 R245, P2, PT, R146, R101.reuse, RZ ;  /* 0x0000006592f57210 */ /* 0x080fe40007f5e0ff */
[----:B------:R-:W-:-:S02]  /*7050*/  IADD3 R223, P3, PT, R162, R101, RZ ;  /* 0x00000065a2df7210 */ /* 0x000fc40007f7e0ff */
[-C--:B------:R-:W-:Y:S02]  /*7060*/  IADD3 R227, P6, PT, R159, R101.reuse, RZ ;  /* 0x000000659fe37210 */ /* 0x080fe40007fde0ff */
[-C--:B------:R-:W-:Y:S01]  /*7070*/  LEA.HI.X.SX32 R252, R167, R100.reuse, 0x1, P0 ;  /* 0x00000064a7fc7211 */ /* 0x080fe200000f0eff */
[----:B------:R-:W-:Y:S01]  /*7080*/  IMAD R157, R157, UR4, RZ ;  /* 0x000000049d9d7c24 */ /* 0x000fe2000f8e02ff */
[-C--:B------:R-:W-:Y:S02]  /*7090*/  LEA.HI.X.SX32 R218, R165, R100.reuse, 0x1, P1 ;  /* 0x00000064a5da7211 */ /* 0x080fe400008f0eff */
[-C--:B------:R-:W-:Y:S02]  /*70a0*/  IADD3 R175, P0, PT, R140, R101.reuse, RZ ;  /* 0x000000658caf7210 */ /* 0x080fe40007f1e0ff */
[----:B------:R-:W-:Y:S02]  /*70b0*/  LEA.HI.X.SX32 R20, R144, R100, 0x1, P4 ;  /* 0x0000006490147211 */ /* 0x000fe400020f0eff */
[----:B------:R-:W-:-:S02]  /*70c0*/  IADD3 R231, P1, PT, R164, R101, RZ ;  /* 0x00000065a4e77210 */ /* 0x000fc40007f3e0ff */
[-C--:B------:R-:W-:Y:S02]  /*70d0*/  IADD3 R14, P4, PT, R190, R101.reuse, RZ ;  /* 0x00000065be0e7210 */ /* 0x080fe40007f9e0ff */
        /* <DEDUP_REMOVED lines=18> */
[----:B------:R-:W0:Y:S01]  /*7200*/  S2R R143, SR_TID.X ;  /* 0x00000000008f7919 */ /* 0x000e220000002100 */
[----:B------:R-:W-:Y:S01]  /*7210*/  LEA.HI.X.SX32 R238, R151, R100, 0x1, P6 ;  /* 0x0000006497ee7211 */ /* 0x000fe200030f0eff */
[----:B------:R-:W-:Y:S01]  /*7220*/  IMAD R181, R181, UR4, RZ ;  /* 0x00000004b5b57c24 */ /* 0x000fe2000f8e02ff */
[-C--:B------:R-:W-:Y:S01]  /*7230*/  IADD3 R247, P3, PT, R147, R101.reuse, RZ ;  /* 0x0000006593f77210 */ /* 0x080fe20007f7e0ff */
[----:B------:R-:W-:Y:S01]  /*7240*/  IMAD R133, R133, UR4, RZ ;  /* 0x0000000485857c24 */ /* 0x000fe2000f8e02ff */
[----:B------:R-:W-:-:S02]  /*7250*/  IADD3 R251, P6, PT, R149, R101, RZ ;  /* 0x0000006595fb7210 */ /* 0x000fc40007fde0ff */
[-C--:B------:R-:W-:Y:S01]  /*7260*/  LEA.HI.X.SX32 R16, R106, R100.reuse, 0x1, P0 ;  /* 0x000000646a107211 */ /* 0x080fe200000f0eff */
[----:B------:R-:W-:Y:S01]  /*7270*/  IMAD R138, R138, UR4, RZ ;  /* 0x000000048a8a7c24 */ /* 0x000fe2000f8e02ff */
[-C--:B------:R-:W-:Y:S02]  /*7280*/  LEA.HI.X.SX32 R242, R157, R100.reuse, 0x1, P1 ;  /* 0x000000649df27211 */ /* 0x080fe400008f0eff */
[-C--:B------:R-:W-:Y:S02]  /*7290*/  LEA.HI.X.SX32 R12, R102, R100.reuse, 0x1, P4 ;  /* 0x00000064660c7211 */ /* 0x080fe400020f0eff */
[-C--:B------:R-:W-:Y:S01]  /*72a0*/  IADD3 R4, P0, PT, R116, R101.reuse, RZ ;  /* 0x0000006574047210 */ /* 0x080fe20007f1e0ff */
[----:B------:R-:W2:Y:S01]  /*72b0*/  LDC R102, c[0x0][0x3a0] ;  /* 0x0000e800ff667b82 */ /* 0x000ea20000000800 */
[----:B------:R-:W-:Y:S02]  /*72c0*/  IADD3 R2, P1, PT, R169, R101, RZ ;  /* 0x00000065a9027210 */ /* 0x000fe40007f3e0ff */
[----:B------:R-:W-:-:S02]  /*72d0*/  LEA.HI.X.SX32 R246, R147, R100, 0x1, P3 ;  /* 0x0000006493f67211 */ /* 0x000fc400018f0eff */
[-C--:B------:R-:W-:Y:S01]  /*72e0*/  LEA.HI.X.SX32 R250, R149, R100.reuse, 0x1, P6 ;  /* 0x0000006495fa7211 */ /* 0x080fe200030f0eff */
[----:B------:R-:W-:Y:S01]  /*72f0*/  IMAD R131, R131, UR4, RZ ;  /* 0x0000000483837c24 */ /* 0x000fe2000f8e02ff */
[-C--:B------:R-:W-:Y:S02]  /*7300*/  IADD3 R147, P6, PT, R171, R101.reuse, RZ ;  /* 0x00000065ab937210 */ /* 0x080fe40007fde0ff */
        /* <DEDUP_REMOVED lines=8> */
[----:B------:R-:W-:Y:S02]  /*7390*/  IADD3 R155, P6, PT, R105, R101, RZ ;  /* 0x00000065699b7210 */ /* 0x000fe40007fde0ff */
[-C--:B------:R-:W-:Y:S02]  /*73a0*/  LEA.HI.X.SX32 R174, R181, R100.reuse, 0x1, P2 ;  /* 0x00000064b5ae7211 */ /* 0x080fe400010f0eff */
[-C--:B------:R-:W-:Y:S01]  /*73b0*/  LEA.HI.X.SX32 R133, R133, R100.reuse, 0x1, P0 ;  /* 0x0000006485857211 */ /* 0x080fe200000f0eff */
[----:B------:R-:W-:Y:S01]  /*73c0*/  IMAD R134, R134, UR4, RZ ;  /* 0x0000000486867c24 */ /* 0x000fe2000f8e02ff */
[----:B------:R-:W-:-:S02]  /*73d0*/  LEA.HI.X.SX32 R146, R138, R100, 0x1, P1 ;  /* 0x000000648a927211 */ /* 0x000fc400008f0eff */
[-C--:B------:R-:W-:Y:S02]  /*73e0*/  IADD3 R10, P2, PT, R104, R101.reuse, RZ ;  /* 0x00000065680a7210 */ /* 0x080fe40007f5e0ff */
[-C--:B------:R-:W-:Y:S02]  /*73f0*/  IADD3 R121, P0, PT, R131, R101.reuse, RZ ;  /* 0x0000006583797210 */ /* 0x080fe40007f1e0ff */
[-C--:B------:R-:W-:Y:S02]  /*7400*/  IADD3 R164, P1, PT, R136, R101.reuse, RZ ;  /* 0x0000006588a47210 */ /* 0x080fe40007f3e0ff */
[-C--:B------:R-:W-:Y:S01]  /*7410*/  LEA.HI.X.SX32 R156, R105, R100.reuse, 0x1, P6 ;  /* 0x00000064699c7211 */ /* 0x080fe200030f0eff */
[----:B------:R-:W-:Y:S01]  /*7420*/  IMAD R183, R183, UR4, RZ ;  /* 0x00000004b7b77c24 */ /* 0x000fe2000f8e02ff */
[----:B------:R-:W-:Y:S01]  /*7430*/  IADD3 R162, P6, PT, R125, R101, RZ ;  /* 0x000000657da27210 */ /* 0x000fe20007fde0ff */
[----:B------:R-:W-:Y:S01]  /*7440*/  IMAD R114, R114, UR4, RZ ;  /* 0x0000000472727c24 */ /* 0x000fe2000f8e02ff */
[----:B------:R-:W-:-:S02]  /*7450*/  LEA.HI.X.SX32 R15, R104, R100, 0x1, P2 ;  /* 0x00000064680f7211 */ /* 0x000fc400010f0eff */
[-C--:B------:R-:W-:Y:S02]  /*7460*/  LEA.HI.X.SX32 R122, R131, R100.reuse, 0x1, P0 ;  /* 0x00000064837a7211 */ /* 0x080fe400000f0eff */
[-C--:B------:R-:W-:Y:S02]  /*7470*/  IADD3 R0, P3, PT, R142, R101.reuse, RZ ;  /* 0x000000658e007210 */ /* 0x080fe40007f7e0ff */
[-C--:B------:R-:W-:Y:S02]  /*7480*/  LEA.HI.X.SX32 R154, R136, R100.reuse, 0x1, P1 ;  /* 0x00000064889a7211 */ /* 0x080fe400008f0eff */
[-C--:B------:R-:W-:Y:S02]  /*7490*/  IADD3 R104, P0, PT, R137, R101.reuse, RZ ;  /* 0x0000006589687210 */ /* 0x080fe40007f1e0ff */
[----:B------:R-:W-:Y:S02]  /*74a0*/  IADD3 R165, P1, PT, R134, R101, RZ ;  /* 0x0000006586a57210 */ /* 0x000fe40007f3e0ff */
[-C--:B------:R-:W-:Y:S01]  /*74b0*/  LEA.HI.X.SX32 R163, R125, R100.reuse, 0x1, P6 ;  /* 0x000000647da37211 */ /* 0x080fe200030f0eff */
[----:B------:R-:W-:Y:S01]  /*74c0*/  IMAD R109, R109, UR4, RZ ;  /* 0x000000046d6d7c24 */ /* 0x000fe2000f8e02ff */
[----:B------:R-:W-:-:S02]  /*74d0*/  LEA.HI.X.SX32 R142, R142, R100, 0x1, P3 ;  /* 0x000000648e8e7211 */ /* 0x000fc400018f0eff */
[-C--:B------:R-:W-:Y:S01]  /*74e0*/  LEA.HI.X.SX32 R125, R137, R100.reuse, 0x1, P0 ;  /* 0x00000064897d7211 */ /* 0x080fe200000f0eff */
[----:B------:R-:W-:Y:S01]  /*74f0*/  IMAD R129, R129, UR4, RZ ;  /* 0x0000000481817c24 */ /* 0x000fe2000f8e02ff */
[CC--:B------:R-:W-:Y:S01]  /*7500*/  IADD3 R151, P3, PT, R183.reuse, R101.reuse, RZ ;  /* 0x00000065b7977210 */ /* 0x0c0fe20007f7e0ff */
[----:B------:R-:W-:Y:S01]  /*7510*/  IMAD R128, R128, UR4, RZ ;  /* 0x0000000480807c24 */ /* 0x000fe2000f8e02ff */
[-C--:B------:R-:W-:Y:S02]  /*7520*/  LEA.HI.X.SX32 R161, R134, R100.reuse, 0x1, P1 ;  /* 0x0000006486a17211 */ /* 0x080fe400008f0eff */
[-C--:B------:R-:W-:Y:S02]  /*7530*/  IADD3 R189, P0, PT, R114, R101.reuse, RZ ;  /* 0x0000006572bd7210 */ /* 0x080fe40007f1e0ff */
[-C--:B------:R-:W-:Y:S02]  /*7540*/  IADD3 R123, P1, PT, R132, R101.reuse, RZ ;  /* 0x00000065847b7210 */ /* 0x080fe40007f3e0ff */
[----:B------:R-:W-:Y:S01]  /*7550*/  IADD3 R99, P2, PT, R130, R101, RZ ;  /* 0x0000006582637210 */ /* 0x000fe20007f5e0ff */
[----:B--2---:R-:W-:Y:S01]  /*7560*/  VIADD R139, R102, 0x1f ;  /* 0x0000001f668b7836 */ /* 0x004fe20000000000 */
[----:B------:R-:W-:-:S02]  /*7570*/  LEA.HI.X.SX32 R152, R183, R100, 0x1, P3 ;  /* 0x00000064b7987211 */ /* 0x000fc400018f0eff */
[-C--:B------:R-:W-:Y:S01]  /*7580*/  LEA.HI.X.SX32 R127, R114, R100.reuse, 0x1, P0 ;  /* 0x00000064727f7211 */ /* 0x080fe200000f0eff */
[----:B------:R-:W-:Y:S01]  /*7590*/  IMAD R126, R126, UR4, RZ ;  /* 0x000000047e7e7c24 */ /* 0x000fe2000f8e02ff */
[-C--:B------:R-:W-:Y:S02]  /*75a0*/  IADD3 R159, P3, PT, R103, R101.reuse, RZ ;  /* 0x00000065679f7210 */ /* 0x080fe40007f7e0ff */
[-C--:B------:R-:W-:Y:S02]  /*75b0*/  LEA.HI.X.SX32 R124, R132, R100.reuse, 0x1, P1 ;  /* 0x00000064847c7211 */ /* 0x080fe400008f0eff */
[----:B------:R-:W-:Y:S02]  /*75c0*/  LEA.HI.X.SX32 R130, R130, R100, 0x1, P2 ;  /* 0x0000006482827211 */ /* 0x000fe400010f0eff */
[-C--:B------:R-:W-:Y:S02]  /*75d0*/  IADD3 R181, P0, PT, R109, R101.reuse, RZ ;  /* 0x000000656db57210 */ /* 0x080fe40007f1e0ff */
[----:B------:R-:W-:-:S02]  /*75e0*/  IADD3 R116, P1, PT, R129, R101, RZ ;  /* 0x0000006581747210 */ /* 0x000fc40007f3e0ff */
[----:B------:R-:W-:Y:S02]  /*75f0*/  IADD3 R119, P2, PT, R128, R101, RZ ;  /* 0x0000006580777210 */ /* 0x000fe40007f5e0ff */
[-C--:B------:R-:W-:Y:S02]  /*7600*/  LEA.HI.X.SX32 R160, R103, R100.reuse, 0x1, P3 ;  /* 0x0000006467a07211 */ /* 0x080fe400018f0eff */
[-C--:B------:R-:W-:Y:S01]  /*7610*/  LEA.HI.X.SX32 R183, R109, R100.reuse, 0x1, P0 ;  /* 0x000000646db77211 */ /* 0x080fe200000f0eff */
[----:B------:R-:W-:Y:S01]  /*7620*/  IMAD R107, R107, UR4, RZ ;  /* 0x000000046b6b7c24 */ /* 0x000fe2000f8e02ff */
[-C--:B------:R-:W-:Y:S01]  /*7630*/  LEA.HI.X.SX32 R134, R129, R100.reuse, 0x1, P1 ;  /* 0x0000006481867211 */ /* 0x080fe200008f0eff */
[----:B------:R-:W-:Y:S01]  /*7640*/  IMAD R108, R108, UR4, RZ ;  /* 0x000000046c6c7c24 */ /* 0x000fe2000f8e02ff */
[----:B------:R-:W-:Y:S02]  /*7650*/  LEA.HI.X.SX32 R120, R128, R100, 0x1, P2 ;  /* 0x0000006480787211 */ /* 0x000fe400010f0eff */
[----:B0-----:R-:W-:-:S02]  /*7660*/  LOP3.LUT R103, R143, 0x1f, RZ, 0xc0, !PT ;  /* 0x0000001f8f677812 */ /* 0x001fc400078ec0ff */
[----:B------:R-:W-:Y:S02]  /*7670*/  ISETP.GT.AND P0, PT, R139, 0x1f, PT ;  /* 0x0000001f8b00780c */ /* 0x000fe40003f04270 */
[-C--:B------:R-:W-:Y:S02]  /*7680*/  IADD3 R117, P1, PT, R135, R101.reuse, RZ ;  /* 0x0000006587757210 */ /* 0x080fe40007f3e0ff */
[-C--:B------:R-:W-:Y:S02]  /*7690*/  IADD3 R106, P2, PT, R126, R101.reuse, RZ ;  /* 0x000000657e6a7210 */ /* 0x080fe40007f5e0ff */
[----:B------:R-:W-:Y:S01]  /*76a0*/  ISETP.LT.AND P0, PT, R103, R102, P0 ;  /* 0x000000666700720c */ /* 0x000fe20000701270 */
[----:B------:R-:W-:Y:S01]  /*76b0*/  IMAD R110, R110, UR4, RZ ;  /* 0x000000046e6e7c24 */ /* 0x000fe2000f8e02ff */
[-C--:B------:R-:W-:Y:S01]  /*76c0*/  LEA.HI.X.SX32 R118, R135, R100.reuse, 0x1, P1 ;  /* 0x0000006487767211 */ /* 0x080fe200008f0eff */
[----:B------:R-:W-:Y:S01]  /*76d0*/  IMAD R111, R111, UR4, RZ ;  /* 0x000000046f6f7c24 */ /* 0x000fe2000f8e02ff */
[-C--:B------:R-:W-:Y:S01]  /*76e0*/  LEA.HI.X.SX32 R136, R126, R100.reuse, 0x1, P2 ;  /* 0x000000647e887211 */ /* 0x080fe200010f0eff */
[----:B------:R-:W-:Y:S01]  /*76f0*/  IMAD R112, R112, UR4, RZ ;  /* 0x0000000470707c24 */ /* 0x000fe2000f8e02ff */
[-C--:B------:R-:W-:Y:S01]  /*7700*/  IADD3 R190, P1, PT, R107, R101.reuse, RZ ;  /* 0x000000656bbe7210 */ /* 0x080fe20007f3e0ff */
[----:B------:R-:W-:Y:S01]  /*7710*/  IMAD R113, R113, UR4, RZ ;  /* 0x0000000471717c24 */ /* 0x000fe2000f8e02ff */
[----:B------:R-:W-:Y:S01]  /*7720*/  IADD3 R153, P2, PT, R108, R101, RZ ;  /* 0x000000656c997210 */ /* 0x000fe20007f5e0ff */
[----:B------:R-:W-:Y:S01]  /*7730*/  IMAD R115, R115, UR4, RZ ;  /* 0x0000000473737c24 */ /* 0x000fe2000f8e02ff */
[----:B------:R-:W-:-:S02]  /*7740*/  LEA.HI.X.SX32 R105, R107, R100, 0x1, P1 ;  /* 0x000000646b697211 */ /* 0x000fc400008f0eff */
[----:B------:R-:W-:Y:S02]  /*7750*/  LEA.HI.X.SX32 R158, R108, R100, 0x1, P2 ;  /* 0x000000646c9e7211 */ /* 0x000fe400010f0eff */
[-C--:B------:R-:W-:Y:S02]  /*7760*/  IADD3 R148, P1, PT, R110, R101.reuse, RZ ;  /* 0x000000656e947210 */ /* 0x080fe40007f3e0ff */
[-C--:B------:R-:W-:Y:S02]  /*7770*/  IADD3 R140, P2, PT, R111, R101.reuse, RZ ;  /* 0x000000656f8c7210 */ /* 0x080fe40007f5e0ff */
[-C--:B------:R-:W-:Y:S02]  /*7780*/  IADD3 R141, P3, PT, R112, R101.reuse, RZ ;  /* 0x00000065708d7210 */ /* 0x080fe40007f7e0ff */
[-C--:B------:R-:W-:Y:S02]  /*7790*/  IADD3 R144, P4, PT, R113, R101.reuse, RZ ;  /* 0x0000006571907210 */ /* 0x080fe40007f9e0ff */
[----:B------:R-:W-:-:S02]  /*77a0*/  IADD3 R149, P6, PT, R115, R101, RZ ;  /* 0x0000006573957210 */ /* 0x000fc40007fde0ff */
[-C--:B------:R-:W-:Y:S02]  /*77b0*/  LEA.HI.X.SX32 R150, R110, R100.reuse, 0x1, P1 ;  /* 0x000000646e967211 */ /* 0x080fe400008f0eff */
[-C--:B------:R-:W-:Y:S02]  /*77c0*/  LEA.HI.X.SX32 R138, R111, R100.reuse, 0x1, P2 ;  /* 0x000000646f8a7211 */ /* 0x080fe400010f0eff */
[-C--:B------:R-:W-:Y:S02]  /*77d0*/  LEA.HI.X.SX32 R145, R112, R100.reuse, 0x1, P3 ;  /* 0x0000006470917211 */ /* 0x080fe400018f0eff */
[-C--:B------:R-:W-:Y:S02]  /*77e0*/  LEA.HI.X.SX32 R171, R113, R100.reuse, 0x1, P4 ;  /* 0x0000006471ab7211 */ /* 0x080fe400020f0eff */
[----:B------:R-:W-:Y:S01]  /*77f0*/  LEA.HI.X.SX32 R167, R115, R100, 0x1, P6 ;  /* 0x0000006473a77211 */ /* 0x000fe200030f0eff */
[----:B------:R-:W-:Y:S01]  /*7800*/  @P0 IMAD.MOV.U32 R102, RZ, RZ, R201 ;  /* 0x000000ffff660224 */ /* 0x000fe200078e00c9 */
[----:B------:R-:W-:Y:S01]  /*7810*/  PRMT R100, RZ, 0x7610, R100 ;  /* 0x00007610ff647816 */ /* 0x000fe20000000064 */
[----:B------:R-:W-:-:S05]  /*7820*/  @P0 IMAD.MOV.U32 R103, RZ, RZ, R200 ;  /* 0x000000ffff670224 */ /* 0x000fca00078e00c8 */
[----:B------:R0:W2:Y:S01]  /*7830*/  @P0 LDG.E.U8 R100, desc[UR24][R102.64] ;  /* 0x0000001866640981 */ /* 0x0000a2000c1e1100 */
[----:B------:R-:W-:Y:S01]  /*7840*/  LOP3.LUT R143, R143, 0x7f, RZ, 0xc0, !PT ;  /* 0x0000007f8f8f7812 */ /* 0x000fe200078ec0ff */
[----:B0-----:R-:W-:Y:S02]  /*7850*/  @P0 IMAD.MOV.U32 R102, RZ, RZ, R205 ;  /* 0x000000ffff660224 */ /* 0x001fe400078e00cd */
[----:B------:R-:W-:Y:S02]  /*7860*/  @P0 IMAD.MOV.U32 R103, RZ, RZ, R204 ;  /* 0x000000ffff670224 */ /* 0x000fe400078e00cc */
[----:B--2---:R0:W-:Y:S02]  /*7870*/  STS.U8 [R143+UR12+0x2000], R100 ;  /* 0x002000648f007988 */ /* 0x0041e4000800000c */
[----:B0-----:R-:W-:-:S06]  /*7880*/  PRMT R100, RZ, 0x7610, R100 ;  /* 0x00007610ff647816 */ /* 0x001fcc0000000064 */
[----:B------:R0:W2:Y:S02]  /*7890*/  @P0 LDG.E.U8 R100, desc[UR24][R102.64] ;  /* 0x0000001866640981 */ /* 0x0000a4000c1e1100 */
[----:B0-----:R-:W-:Y:S02]  /*78a0*/  @P0 IMAD.MOV.U32 R102, RZ, RZ, R209 ;  /* 0x000000ffff660224 */ /* 0x001fe400078e00d1 */
[----:B------:R-:W-:Y:S01]  /*78b0*/  @P0 IMAD.MOV.U32 R103, RZ, RZ, R208 ;  /* 0x000000ffff670224 */ /* 0x000fe200078e00d0 */
        /* <DEDUP_REMOVED lines=150> */
[----:B------:R-:W-:Y:S04]  /*8220*/  STL [R1], R21 ;  /* 0x0000001501007387 */ /* 0x000fe80000100800 */
[----:B------:R-:W-:Y:S04]  /*8230*/  STL [R1+0x8], R2 ;  /* 0x0000080201007387 */ /* 0x000fe80000100800 */
        /* <DEDUP_REMOVED lines=11> */
[----:B--2---:R0:W-:Y:S02]  /*82f0*/  STS.U8 [R143+UR12+0x3f00], R100 ;  /* 0x003f00648f007988 */ /* 0x0041e4000800000c */
[----:B0-----:R-:W-:-:S06]  /*8300*/  PRMT R100, RZ, 0x7610, R100 ;  /* 0x00007610ff647816 */ /* 0x001fcc0000000064 */
[----:B------:R0:W2:Y:S04]  /*8310*/  @P0 LDG.E.U8 R100, desc[UR24][R102.64] ;  /* 0x0000001866640981 */ /* 0x0000a8000c1e1100 */
        /* <DEDUP_REMOVED lines=28> */
[----:B------:R3:W-:Y:S02]  /*84e0*/  STL [R1+0xb0], R99 ;  /* 0x0000b06301007387 */ /* 0x0007e40000100800 */
[----:B---3--:R-:W3:Y:S01]  /*84f0*/  S2R R99, SR_TID.X ;  /* 0x0000000000637919 */ /* 0x008ee20000002100 */
[----:B0-----:R-:W-:Y:S01]  /*8500*/  PRMT R102, RZ, 0x7610, R102 ;  /* 0x00007610ff667816 */ /* 0x001fe20000000066 */
[----:B------:R-:W-:Y:S01]  /*8510*/  @P0 IMAD.MOV.U32 R101, RZ, RZ, R202 ;  /* 0x000000ffff650224 */ /* 0x000fe200078e00ca */
[----:B---3--:R-:W-:-:S04]  /*8520*/  LOP3.LUT R99, R99, 0x7f, RZ, 0xc0, !PT ;  /* 0x0000007f63637812 */ /* 0x008fc800078ec0ff */
[----:B------:R-:W-:-:S05]  /*8530*/  LOP3.LUT R99, R99, 0x10, RZ, 0x3c, !PT ;  /* 0x0000001063637812 */ /* 0x000fca00078e3cff */
[----:B--2---:R0:W-:Y:S02]  /*8540*/  STS.U8 [R99+UR12+0x3f80], R100 ;  /* 0x003f806463007988 */ /* 0x0041e4000800000c */
[----:B0-----:R-:W-:-:S05]  /*8550*/  @P0 IMAD.MOV.U32 R100, RZ, RZ, R203 ;  /* 0x000000ffff640224 */ /* 0x001fca00078e00cb */
[----:B------:R0:W2:Y:S01]  /*8560*/  @P0 LDG.E.U8 R102, desc[UR24][R100.64] ;  /* 0x0000001864660981 */ /* 0x0000a2000c1e1100 */
[----:B------:R-:W-:Y:S01]  /*8570*/  @P0 IMAD.MOV.U32 R103, RZ, RZ, R206 ;  /* 0x000000ffff670224 */ /* 0x000fe200078e00ce */
[----:B0-----:R-:W-:Y:S02]  /*8580*/  PRMT R100, RZ, 0x7610, R100 ;  /* 0x00007610ff647816 */ /* 0x001fe40000000064 */
[----:B--2---:R0:W-:Y:S02]  /*8590*/  STS.U8 [R99+UR12+0x2080], R102 ;  /* 0x0020806663007988 */ /* 0x0041e4000800000c */
[----:B0-----:R-:W-:-:S05]  /*85a0*/  @P0 IMAD.MOV.U32 R102, RZ, RZ, R207 ;  /* 0x000000ffff660224 */ /* 0x001fca00078e00cf */
        /* <DEDUP_REMOVED lines=154> */
[----:B------:R-:W-:Y:S01]  /*8f50*/  STL [R1+0xd4], R118 ;  /* 0x0000d47601007387 */ /* 0x000fe20000100800 */
[----:B0-----:R-:W-:-:S03]  /*8f60*/  @P0 IMAD.MOV.U32 R102, RZ, RZ, R141 ;  /* 0x000000ffff660224 */ /* 0x001fc600078e008d */
[----:B------:R-:W-:Y:S01]  /*8f70*/  STL [R1+0xdc], R136 ;  /* 0x0000dc8801007387 */ /* 0x000fe20000100800 */
[----:B------:R-:W-:-:S03]  /*8f80*/  @P0 IMAD.MOV.U32 R103, RZ, RZ, R145 ;  /* 0x000000ffff670224 */ /* 0x000fc600078e0091 */
        /* <DEDUP_REMOVED lines=18> */
[----:B------:R0:W5:Y:S04]  /*90b0*/  LDL.LU R21, [R1+0xac8] ;  /* 0x000ac80001157983 */ /* 0x0001680000300800 */
        /* <DEDUP_REMOVED lines=21> */
[----:B--2---:R2:W-:Y:S02]  /*9210*/  STS.U8 [R99+UR12+0x3d80], R100 ;  /* 0x003d806463007988 */ /* 0x0045e4000800000c */
[----:B--2---:R-:W-:-:S06]  /*9220*/  PRMT R100, RZ, 0x7610, R100 ;  /* 0x00007610ff647816 */ /* 0x004fcc0000000064 */
[----:B------:R-:W2:Y:S01]  /*9230*/  @P0 LDG.E.U8 R100, desc[UR24][R102.64] ;  /* 0x0000001866640981 */ /* 0x000ea2000c1e1100 */
[----:B------:R-:W-:-:S04]  /*9240*/  ISETP.NE.U32.AND P0, PT, RZ, UR7, PT ;  /* 0x00000007ff007c0c */ /* 0x000fc8000bf05070 */
[C---:B------:R-:W-:Y:S02]  /*9250*/  ISETP.LT.OR P1, PT, R139.reuse, 0x20, P0 ;  /* 0x000000208b00780c */ /* 0x040fe40000721670 */
[----:B------:R-:W-:Y:S01]  /*9260*/  ISETP.GE.AND P2, PT, R139, 0x40, PT ;  /* 0x000000408b00780c */ /* 0x000fe20003f46270 */
[----:B--2---:R0:W-:Y:S01]  /*9270*/  STS.U8 [R99+UR12+0x3e80], R100 ;  /* 0x003e806463007988 */ /* 0x0041e2000800000c */
[----:B-1----:R1:W-:Y:S06]  /*9280*/  MEMBAR.ALL.CTA ;  /* 0x0000000000007992 */ /* 0x0023ec0000008000 */
[----:B-1----:R-:W1:Y:S02]  /*9290*/  FENCE.VIEW.ASYNC.S ;  /* 0x00000000000073c6 */ /* 0x002e640000000000 */
[----:B-1----:R-:W-:Y:S06]  /*92a0*/  BAR.SYNC.DEFER_BLOCKING 0x0 ;  /* 0x0000000000007b1d */ /* 0x002fec0000010000 */
[----:B------:R-:W-:Y:S05]  /*92b0*/  @P1 BRA `(.L_x_6) ;  /* 0x00000000005c1947 */ /* 0x000fea0003800000 */
[----:B------:R-:W-:Y:S02]  /*92c0*/  UIADD3 UR4, UPT, UPT, UR12, 0x2000, URZ ;  /* 0x000020000c047890 */ /* 0x000fe4000fffe0ff */
[----:B------:R-:W-:Y:S02]  /*92d0*/  USHF.R.U32.HI UR6, URZ, 0x4, UR12 ;  /* 0x00000004ff067899 */ /* 0x000fe4000801160c */
[----:B------:R-:W-:Y:S02]  /*92e0*/  USHF.R.U32.HI UR4, URZ, 0x4, UR4 ;  /* 0x00000004ff047899 */ /* 0x000fe40008011604 */
[----:B------:R-:W-:Y:S01]  /*92f0*/  USGXT.U32 UR6, UR6, 0xe ;  /* 0x0000000e0606789a */ /* 0x000fe20008000000 */
[----:B------:R-:W-:Y:S01]  /*9300*/  UMOV UR16, 0x100 ;  /* 0x0000010000107882 */ /* 0x000fe20000000000 */
[----:B------:R-:W-:Y:S01]  /*9310*/  UMOV UR17, 0x40004040 ;  /* 0x4000404000117882 */ /* 0x000fe20000000000 */
[----:B------:R-:W-:Y:S01]  /*9320*/  UMOV UR7, URZ ;  /* 0x000000ff00077c82 */ /* 0x000fe20008000000 */
[----:B------:R-:W-:-:S02]  /*9330*/  USGXT.U32 UR14, UR4, 0xe ;  /* 0x0000000e040e789a */ /* 0x000fc40008000000 */
[----:B------:R-:W-:Y:S02]  /*9340*/  UIADD3 UR18, UPT, UPT, UR10, 0x100, URZ ;  /* 0x000001000a127890 */ /* 0x000fe4000fffe0ff */
[----:B------:R-:W-:Y:S01]  /*9350*/  UIADD3.64 UR16, UPT, UPT, UR6, UR16, URZ ;  /* 0x0000001006107297 */ /* 0x000fe2000fffe0ff */
[----:B------:R-:W-:Y:S01]  /*9360*/  UMOV UR20, 0x0 ;  /* 0x0000000000147882 */ /* 0x000fe20000000000 */
[----:B------:R-:W-:Y:S01]  /*9370*/  UMOV UR21, 0x8408010 ;  /* 0x0840801000157882 */ /* 0x000fe20000000000 */
[----:B------:R-:W-:Y:S01]  /*9380*/  UMOV UR4, UR13 ;  /* 0x0000000d00047c82 */ /* 0x000fe20008000000 */
[----:B------:R-:W-:Y:S01]  /*9390*/  UMOV UR5, URZ ;  /* 0x000000ff00057c82 */ /* 0x000fe20008000000 */
[----:B------:R-:W-:Y:S01]  /*93a0*/  UMOV UR7, 0x40004040 ;  /* 0x4000404000077882 */ /* 0x000fe20000000000 */
[----:B------:R-:W-:Y:S01]  /*93b0*/  UMOV UR15, 0xc0004010 ;  /* 0xc0004010000f7882 */ /* 0x000fe20000000000 */
[----:B------:R-:W-:Y:S01]  /*93c0*/  UMOV UR22, 0x0 ;  /* 0x0000000000167882 */ /* 0x000fe20000000000 */
[----:B------:R-:W-:Y:S01]  /*93d0*/  UMOV UR23, 0x8408010 ;  /* 0x0840801000177882 */ /* 0x000fe20000000000 */
[----:B------:R-:W-:Y:S01]  /*93e0*/  UMOV UR4, UR4 ;  /* 0x0000000400047c82 */ /* 0x000fe20008000000 */
[----:B------:R1:W-:Y:S01]  /*93f0*/  UTCQMMA gdesc[UR6], gdesc[UR14], tmem[UR10], tmem[UR20], idesc[UR21], !UPT ;  /* 0x00ff140e060075ea */ /* 0x0003e2000f80030a */
[----:B------:R1:W-:Y:S01]  /*9400*/  UTCQMMA gdesc[UR16], gdesc[UR14], tmem[UR18], tmem[UR22], idesc[UR23], !UPT ;  /* 0x00ff160e100075ea */ /* 0x0003e2000f800312 */
[----:B------:R1:W-:Y:S01]  /*9410*/  UTCBAR [UR4], URZ ;  /* 0x000000ff040073e9 */ /* 0x0003e200080000ff */
[----:B------:R-:W-:Y:S01]  /*9420*/  NOP ;  /* 0x0000000000007918 */ /* 0x000fe20000000000 */
.L_x_6:
[----:B-1----:R-:W-:Y:S01]  /*9430*/  UMOV UR4, URZ ;  /* 0x000000ff00047c82 */ /* 0x002fe20008000000 */
[----:B------:R-:W-:Y:S05]  /*9440*/  @!P2 BRA `(.L_x_7) ;  /* 0x000000500014a947 */ /* 0x000fea0003800000 */
[----:B0-----:R-:W-:Y:S01]  /*9450*/  SHF.R.S32.HI R100, RZ, 0x1f, R139 ;  /* 0x0000001fff647819 */ /* 0x001fe2000001148b */
[----:B------:R-:W-:Y:S02]  /*9460*/  UIADD3 UR4, UPT, UPT, UR12, 0x4000, URZ ;  /* 0x000040000c047890 */ /* 0x000fe4000fffe0ff */
[----:B------:R-:W-:Y:S01]  /*9470*/  UIADD3 UR5, UPT, UPT, UR12, 0x6000, URZ ;  /* 0x000060000c057890 */ /* 0x000fe2000fffe0ff */
[----:B------:R-:W-:Y:S01]  /*9480*/  LEA.HI R100, R100, R139, RZ, 0x5 ;  /* 0x0000008b64647211 */ /* 0x000fe200078f28ff */
[----:B------:R-:W-:Y:S02]  /*9490*/  USHF.R.U32.HI UR4, URZ, 0x4, UR4 ;  /* 0x00000004ff047899 */ /* 0x000fe40008011604 */
[----:B------:R-:W-:Y:S01]  /*94a0*/  USHF.R.U32.HI UR5, URZ, 0x4, UR5 ;  /* 0x00000004ff057899 */ /* 0x000fe20008011605 */
[----:B------:R-:W-:Y:S01]  /*94b0*/  SHF.R.S32.HI R100, RZ, 0x5, R100 ;  /* 0x00000005ff647819 */ /* 0x000fe20000011464 */
[----:B------:R-:W-:Y:S02]  /*94c0*/  USHF.L.U32 UR22, UR8, 0x5, URZ ;  /* 0x0000000508167899 */ /* 0x000fe400080006ff */
[----:B------:R-:W-:Y:S01]  /*94d0*/  USHF.L.U32 UR23, UR9, 0x5, URZ ;  /* 0x0000000509177899 */ /* 0x000fe200080006ff */
[----:B------:R-:W-:Y:S01]  /*94e0*/  VIMNMX R100, PT, PT, R100, 0x2, !PT ;  /* 0x0000000264647848 */ /* 0x000fe20007fe0100 */
[----:B------:R-:W-:Y:S01]  /*94f0*/  USGXT.U32 UR6, UR4, 0xe ;  /* 0x0000000e0406789a */ /* 0x000fe20008000000 */
[----:B------:R-:W-:Y:S01]  /*9500*/  UMOV UR16, 0x100 ;  /* 0x0000010000107882 */ /* 0x000fe20000000000 */
[----:B------:R-:W-:-:S02]  /*9510*/  UMOV UR17, 0x40004040 ;  /* 0x4000404000117882 */ /* 0x000fc40000000000 */
[----:B------:R-:W-:Y:S01]  /*9520*/  VIADD R101, R100, 0xffffffff ;  /* 0xffffffff64657836 */ /* 0x000fe20000000000 */
[----:B------:R-:W-:Y:S01]  /*9530*/  UMOV UR7, URZ ;  /* 0x000000ff00077c82 */ /* 0x000fe20008000000 */
[----:B------:R-:W-:Y:S01]  /*9540*/  IMAD.MOV.U32 R100, RZ, RZ, RZ ;  /* 0x000000ffff647224 */ /* 0x000fe200078e00ff */
[----:B------:R-:W-:Y:S02]  /*9550*/  USGXT.U32 UR14, UR5, 0xe ;  /* 0x0000000e050e789a */ /* 0x000fe40008000000 */
[----:B------:R0:W-:Y:S01]  /*9560*/  STL [R1+0x14c], R101 ;  /* 0x00014c6501007387 */ /* 0x0001e20000100800 */
[----:B------:R-:W-:Y:S02]  /*9570*/  USHF.R.S32.HI UR27, URZ, 0x1f, UR22 ;  /* 0x0000001fff1b7899 */ /* 0x000fe40008011416 */
[----:B------:R-:W-:Y:S02]  /*9580*/  USHF.R.S32.HI UR28, URZ, 0x1f, UR23 ;  /* 0x0000001fff1c7899 */ /* 0x000fe40008011417 */
[----:B------:R-:W-:Y:S01]  /*9590*/  UIADD3.64 UR16, UPT, UPT, UR6, UR16, URZ ;  /* 0x0000001006107297 */ /* 0x000fe2000fffe0ff */
[----:B------:R-:W-:Y:S01]  /*95a0*/  UMOV UR26, 0x1 ;  /* 0x00000001001a7882 */ /* 0x000fe20000000000 */
[----:B------:R-:W-:Y:S01]  /*95b0*/  UMOV UR5, URZ ;  /* 0x000000ff00057c82 */ /* 0x000fe20008000000 */
[----:B------:R-:W-:-:S09]  /*95c0*/  UMOV UR15, 0xc0004010 ;  /* 0xc0004010000f7882 */ /* 0x000fd20000000000 */
.L_x_10:
[----:B------:R-:W2:Y:S04]  /*95d0*/  LDL.LU R113, [R1+0x128] ;  /* 0x0001280001717983 */ /* 0x000ea80000300800 */
[----:B------:R-:W3:Y:S04]  /*95e0*/  LDL.LU R112, [R1+0x120] ;  /* 0x0001200001707983 */ /* 0x000ee80000300800 */
[----:B------:R-:W4:Y:S04]  /*95f0*/  LDL.LU R111, [R1+0x118] ;  /* 0x00011800016f7983 */ /* 0x000f280000300800 */
[----:B------:R-:W4:Y:S04]  /*9600*/  LDL.LU R110, [R1+0x110] ;  /* 0x00011000016e7983 */ /* 0x000f280000300800 */
[----:B------:R-:W4:Y:S04]  /*9610*/  LDL.LU R109, [R1+0x108] ;  /* 0x00010800016d7983 */ /* 0x000f280000300800 */
[----:B------:R-:W4:Y:S04]  /*9620*/  LDL.LU R108, [R1+0x124] ;  /* 0x00012400016c7983 */ /* 0x000f280000300800 */
[----:B------:R-:W4:Y:S04]  /*9630*/  LDL.LU R107, [R1+0x100] ;  /* 0x00010000016b7983 */ /* 0x000f280000300800 */
[----:B------:R-:W4:Y:S04]  /*9640*/  LDL.LU R106, [R1+0x11c] ;  /* 0x00011c00016a7983 */ /* 0x000f280000300800 */
[----:B------:R-:W4:Y:S04]  /*9650*/  LDL.LU R105, [R1+0xf8] ;  /* 0x0000f80001697983 */ /* 0x000f280000300800 */
[----:B------:R-:W4:Y:S04]  /*9660*/  LDL.LU R102, [R1+0x114] ;  /* 0x0001140001667983 */ /* 0x000f280000300800 */
[----:B0-----:R-:W4:Y:S04]  /*9670*/  LDL.LU R101, [R1+0xf0] ;  /* 0x0000f00001657983 */ /* 0x001f280000300800 */
[----:B------:R-:W4:Y:S04]  /*9680*/  LDL.LU R104, [R1+0x10c] ;  /* 0x00010c0001687983 */ /* 0x000f280000300800 */
[----:B------:R-:W4:Y:S01]  /*9690*/  LDL.LU R103, [R1+0xe8] ;  /* 0x0000e80001677983 */ /* 0x000f220000300800 */
[----:B------:R-:W-:Y:S01]  /*96a0*/  IMAD.U32 R100, R100, -0x80000000, RZ ;  /* 0x8000000064647824 */ /* 0x000fe200078e00ff */
[----:B--2---:R-:W-:-:S02]  /*96b0*/  IADD3 R113, P1, PT, R113, UR23, RZ ;  /* 0x0000001771717c10 */ /* 0x004fc4000ff3e0ff */
[----:B---3--:R-:W-:-:S03]  /*96c0*/  IADD3 R112, P3, PT, R112, UR23, RZ ;  /* 0x0000001770707c10 */ /* 0x008fc6000ff7e0ff */
[----:B------:R-:W-:Y:S01]  /*96d0*/  STL [R1+0x128], R113 ;  /* 0x0001287101007387 */ /* 0x000fe20000100800 */
[----:B----4-:R-:W-:-:S03]  /*96e0*/  IADD3 R111, P2, PT, R111, UR23, RZ ;  /* 0x000000176f6f7c10 */ /* 0x010fc6000ff5e0ff */
[----:B------:R-:W-:Y:S01]  /*96f0*/  STL [R1+0x120], R112 ;  /* 0x0001207001007387 */ /* 0x000fe20000100800 */
[----:B------:R-:W-:-:S03]  /*9700*/  IADD3 R110, P6, PT, R110, UR23, RZ ;  /* 0x000000176e6e7c10 */ /* 0x000fc6000ffde0ff */
[----:B------:R-:W-:Y:S01]  /*9710*/  STL [R1+0x118], R111 ;  /* 0x0001186f01007387 */ /* 0x000fe20000100800 */
[----:B------:R-:W-:-:S03]  /*9720*/  IADD3 R109, P4, PT, R109, UR23, RZ ;  /* 0x000000176d6d7c10 */ /* 0x000fc6000ff9e0ff */
[----:B------:R-:W-:Y:S01]  /*9730*/  STL [R1+0x110], R110 ;  /* 0x0001106e01007387 */ /* 0x000fe20000100800 */
[----:B------:R-:W-:-:S03]  /*9740*/  IADD3.X R108, PT, PT, R108, UR28, RZ, P1, !PT ;  /* 0x0000001c6c6c7c10 */ /* 0x000fc60008ffe4ff */
[----:B------:R-:W-:Y:S01]  /*9750*/  STL [R1+0x108], R109 ;  /* 0x0001086d01007387 */ /* 0x000fe20000100800 */
[----:B------:R-:W-:-:S03]  /*9760*/  IADD3 R107, P1, PT, R107, UR23, RZ ;  /* 0x000000176b6b7c10 */ /* 0x000fc6000ff3e0ff */
[----:B------:R-:W-:Y:S01]  /*9770*/  STL [R1+0x124], R108 ;  /* 0x0001246c01007387 */ /* 0x000fe20000100800 */
[----:B------:R-:W-:-:S03]  /*9780*/  IADD3.X R106, PT, PT, R106, UR28, RZ, P3, !PT ;  /* 0x0000001c6a6a7c10 */ /* 0x000fc60009ffe4ff */
[----:B------:R-:W-:Y:S01]  /*9790*/  STL [R1+0x100], R107 ;  /* 0x0001006b01007387 */ /* 0x000fe20000100800 */
[----:B------:R-:W-:Y:S02]  /*97a0*/  IADD3 R105, P3, PT, R105, UR23, RZ ;  /* 0x0000001769697c10 */ /* 0x000fe4000ff7e0ff */
[----:B------:R-:W-:Y:S02]  /*97b0*/  IADD3.X R102, PT, PT, R102, UR28, RZ, P2, !PT ;  /* 0x0000001c66667c10 */ /* 0x000fe400097fe4ff */
[----:B------:R-:W-:-:S03]  /*97c0*/  IADD3 R101, P2, PT, R101, UR23, RZ ;  /* 0x0000001765657c10 */ /* 0x000fc6000ff5e0ff */
[----:B------:R0:W-:Y:S04]  /*97d0*/  STL [R1+0x114], R102 ;  /* 0x0001146601007387 */ /* 0x0001e80000100800 */
[----:B------:R-:W-:Y:S04]  /*97e0*/  STL [R1+0x11c], R106 ;  /* 0x00011c6a01007387 */ /* 0x000fe80000100800 */
[----:B0-----:R-:W2:Y:S04]  /*97f0*/  LDL.LU R102, [R1+0x104] ;  /* 0x0001040001667983 */ /* 0x001ea80000300800 */
[----:B------:R-:W-:Y:S04]  /*9800*/  STL [R1+0xf8], R105 ;  /* 0x0000f86901007387 */ /* 0x000fe80000100800 */
[----:B------:R0:W-:Y:S04]  /*9810*/  STL [R1+0xf0], R101 ;  /* 0x0000f06501007387 */ /* 0x0001e80000100800 */
[----:B0-----:R-:W3:Y:S01]  /*9820*/  LDL.LU R101, [R1+0xe0] ;  /* 0x0000e00001657983 */ /* 0x001ee20000300800 */
[----:B------:R-:W-:-:S02]  /*9830*/  IADD3.X R104, PT, PT, R104, UR28, RZ, P6, !PT ;  /* 0x0000001c68687c10 */ /* 0x000fc4000b7fe4ff */
[----:B------:R-:W-:-:S03]  /*9840*/  IADD3 R103, P6, PT, R103, UR23, RZ ;  /* 0x0000001767677c10 */ /* 0x000fc6000ffde0ff */
[----:B------:R0:W-:Y:S04]  /*9850*/  STL [R1+0x10c], R104 ;  /* 0x00010c6801007387 */ /* 0x0001e80000100800 */
[----:B0-----:R-:W4:Y:S04]  /*9860*/  LDL.LU R104, [R1+0xfc] ;  /* 0x0000fc0001687983 */ /* 0x001f280000300800 */
[----:B------:R-:W4:Y:S04]  /*9870*/  LDL.LU R128, [R1+0xd8] ;  /* 0x0000d80001807983 */ /* 0x000f280000300800 */
[----:B------:R-:W4:Y:S04]  /*9880*/  LDL.LU R127, [R1+0xf4] ;  /* 0x0000f400017f7983 */ /* 0x000f280000300800 */
[----:B------:R-:W4:Y:S04]  /*9890*/  LDL.LU R126, [R1+0xd0] ;  /* 0x0000d000017e7983 */ /* 0x000f280000300800 */
[----:B------:R0:W-:Y:S04]  /*98a0*/  STL [R1+0xe8], R103 ;  /* 0x0000e86701007387 */ /* 0x0001e80000100800 */
        /* <DEDUP_REMOVED lines=21> */
[----:B0-----:R-:W4:Y:S01]  /*9a00*/  LDL.LU R103, [R1+0x78] ;  /* 0x0000780001677983 */ /* 0x001f220000300800 */
[----:B--2---:R-:W-:-:S05]  /*9a10*/  IADD3.X R102, PT, PT, R102, UR28, RZ, P4, !PT ;  /* 0x0000001c66667c10 */ /* 0x004fca000a7fe4ff */
[----:B------:R0:W-:Y:S04]  /*9a20*/  STL [R1+0x104], R102 ;  /* 0x0001046601007387 */ /* 0x0001e80000100800 */
[----:B0-----:R-:W2:Y:S01]  /*9a30*/  LDL.LU R102, [R1+0x94] ;  /* 0x0000940001667983 */ /* 0x001ea20000300800 */
[----:B---3--:R-:W-:-:S05]  /*9a40*/  IADD3 R101, P4, PT, R101, UR23, RZ ;  /* 0x0000001765657c10 */ /* 0x008fca000ff9e0ff */
[----:B------:R0:W-:Y:S04]  /*9a50*/  STL [R1+0xe0], R101 ;  /* 0x0000e06501007387 */ /* 0x0001e80000100800 */
[----:B0-----:R-:W3:Y:S01]  /*9a60*/  LDL.LU R101, [R1+0x70] ;  /* 0x0000700001657983 */ /* 0x001ee20000300800 */
[----:B----4-:R-:W-:Y:S02]  /*9a70*/  IADD3.X R104, PT, PT, R104, UR28, RZ, P1, !PT ;  /* 0x0000001c68687c10 */ /* 0x010fe40008ffe4ff */
[----:B------:R-:W-:-:S03]  /*9a80*/  IADD3 R128, P1, PT, R128, UR23, RZ ;  /* 0x0000001780807c10 */ /* 0x000fc6000ff3e0ff */
[----:B------:R0:W-:Y:S01]  /*9a90*/  STL [R1+0xfc], R104 ;  /* 0x0000fc6801007387 */ /* 0x0001e20000100800 */
[----:B------:R-:W-:Y:S02]  /*9aa0*/  IADD3.X R127, PT, PT, R127, UR28, RZ, P3, !PT ;  /* 0x0000001c7f7f7c10 */ /* 0x000fe40009ffe4ff */
[----:B------:R-:W-:Y:S01]  /*9ab0*/  IADD3 R126, P3, PT, R126, UR23, RZ ;  /* 0x000000177e7e7c10 */ /* 0x000fe2000ff7e0ff */
[----:B0-----:R-:W4:Y:S04]  /*9ac0*/  LDL.LU R104, [R1+0x8c] ;  /* 0x00008c0001687983 */ /* 0x001f280000300800 */
[----:B------:R-:W-:Y:S01]  /*9ad0*/  STL [R1+0xd8], R128 ;  /* 0x0000d88001007387 */ /* 0x000fe20000100800 */
[----:B------:R-:W-:-:S03]  /*9ae0*/  IADD3.X R125, PT, PT, R125, UR28, RZ, P2, !PT ;  /* 0x0000001c7d7d7c10 */ /* 0x000fc600097fe4ff */
        /* <DEDUP_REMOVED lines=41> */
[----:B------:R-:W-:-:S05]  /*9d80*/  IADD3 R103, P2, PT, R103, UR23, RZ ;  /* 0x0000001767677c10 */ /* 0x000fca000ff5e0ff */
[----:B------:R0:W-:Y:S04]  /*9d90*/  STL [R1+0x78], R103 ;  /* 0x0000786701007387 */ /* 0x0001e80000100800 */
[----:B------:R-:W-:Y:S04]  /*9da0*/  STL [R1+0x80], R106 ;  /* 0x0000806a01007387 */ /* 0x000fe80000100800 */
[----:B0-----:R-:W4:Y:S04]  /*9db0*/  LDL.LU R103, [R1+0x68] ;  /* 0x0000680001677983 */ /* 0x001f280000300800 */
[----:B------:R-:W-:Y:S01]  /*9dc0*/  STL [R1+0x9c], R105 ;  /* 0x00009c6901007387 */ /* 0x000fe20000100800 */
[----:B--2---:R-:W-:-:S05]  /*9dd0*/  IADD3.X R102, PT, PT, R102, UR28, RZ, P6, !PT ;  /* 0x0000001c66667c10 */ /* 0x004fca000b7fe4ff */
[----:B------:R0:W-:Y:S04]  /*9de0*/  STL [R1+0x94], R102 ;  /* 0x0000946601007387 */ /* 0x0001e80000100800 */
[----:B0-----:R-:W2:Y:S01]  /*9df0*/  LDL.LU R102, [R1+0x84] ;  /* 0x0000840001667983 */ /* 0x001ea20000300800 */
[----:B---3--:R-:W-:-:S05]  /*9e00*/  IADD3 R101, P6, PT, R101, UR23, RZ ;  /* 0x0000001765657c10 */ /* 0x008fca000ffde0ff */
[----:B------:R0:W-:Y:S04]  /*9e10*/  STL [R1+0x70], R101 ;  /* 0x0000706501007387 */ /* 0x0001e80000100800 */
[----:B0-----:R-:W3:Y:S01]  /*9e20*/  LDL.LU R101, [R1+0x60] ;  /* 0x0000600001657983 */ /* 0x001ee20000300800 */
[----:B----4-:R-:W-:-:S03]  /*9e30*/  IADD3.X R104, PT, PT, R104, UR28, RZ, P4, !PT ;  /* 0x0000001c68687c10 */ /* 0x010fc6000a7fe4ff */
        /* <DEDUP_REMOVED lines=24> */
[----:B------:R-:W4:Y:S04]  /*9fc0*/  LDL.LU R105, [R1] ;  /* 0x0000000001697983 */ /* 0x000f280000300800 */
[----:B0-----:R-:W4:Y:S01]  /*9fd0*/  LDL.LU R104, [R1+0x1c] ;  /* 0x00001c0001687983 */ /* 0x001f220000300800 */
[----:B------:R-:W-:-:S05]  /*9fe0*/  IADD3 R103, P4, PT, R103, UR23, RZ ;  /* 0x0000001767677c10 */ /* 0x000fca000ff9e0ff */
[----:B------:R0:W-:Y:S04]  /*9ff0*/  STL [R1+0x68], R103 ;  /* 0x0000686701007387 */ /* 0x0001e80000100800 */
        /* <DEDUP_REMOVED lines=8> */
[----:B------:R-:W-:Y:S02]  /*a080*/  IADD3 R127, P3, PT, R127, UR23, RZ ;  /* 0x000000177f7f7c10 */ /* 0x000fe4000ff7e0ff */
[----:B------:R-:W-:Y:S01]  /*a090*/  IADD3.X R126, PT, PT, R126, UR28, RZ, P2, !PT ;  /* 0x0000001c7e7e7c10 */ /* 0x000fe200097fe4ff */
[----:B------:R-:W-:Y:S01]  /*a0a0*/  STL [R1+0x7c], R128 ;  /* 0x00007c8001007387 */ /* 0x000fe20000100800 */
[----:B------:R-:W-:-:S02]  /*a0b0*/  IADD3 R125, P2, PT, R125, UR23, RZ ;  /* 0x000000177d7d7c10 */ /* 0x000fc4000ff5e0ff */
[----:B------:R-:W-:Y:S01]  /*a0c0*/  IADD3.X R124, PT, PT, R124, UR28, RZ, P6, !PT ;  /* 0x0000001c7c7c7c10 */ /* 0x000fe2000b7fe4ff */
        /* <DEDUP_REMOVED lines=38> */
[----:B------:R0:W-:Y:S01]  /*a330*/  STL [R1+0x2c], R108 ;  /* 0x00002c6c01007387 */ /* 0x0001e20000100800 */
[----:B------:R-:W-:-:S03]  /*a340*/  IADD3.X R104, PT, PT, R104, UR28, RZ, P6, !PT ;  /* 0x0000001c68687c10 */ /* 0x000fc6000b7fe4ff */
[----:B------:R1:W-:Y:S01]  /*a350*/  STL [R1+0x8], R107 ;  /* 0x0000086b01007387 */ /* 0x0003e20000100800 */
[----:B------:R-:W-:-:S03]  /*a360*/  IADD3 R251, P6, PT, R251, UR23, RZ ;  /* 0x00000017fbfb7c10 */ /* 0x000fc6000ffde0ff */
[----:B------:R4:W-:Y:S04]  /*a370*/  STL [R1+0x24], R106 ;  /* 0x0000246a01007387 */ /* 0x0009e80000100800 */
[----:B------:R0:W-:Y:S04]  /*a380*/  STL [R1], R105 ;  /* 0x0000006901007387 */ /* 0x0001e80000100800 */
[----:B------:R0:W-:Y:S01]  /*a390*/  STL [R1+0x1c], R104 ;  /* 0x00001c6801007387 */ /* 0x0001e20000100800 */
[----:B------:R-:W-:Y:S02]  /*a3a0*/  IADD3.X R103, PT, PT, R103, UR28, RZ, P4, !PT ;  /* 0x0000001c67677c10 */ /* 0x000fe4000a7fe4ff */
[----:B--2---:R-:W-:-:S03]  /*a3b0*/  IADD3.X R102, PT, PT, R102, UR28, RZ, P1, !PT ;  /* 0x0000001c66667c10 */ /* 0x004fc60008ffe4ff */
[----:B------:R2:W-:Y:S01]  /*a3c0*/  STL [R1+0x14], R103 ;  /* 0x0000146701007387 */ /* 0x0005e20000100800 */
[----:B------:R-:W-:Y:S02]  /*a3d0*/  IADD3 R247, P1, PT, R247, UR23, RZ ;  /* 0x00000017f7f77c10 */ /* 0x000fe4000ff3e0ff */
[----:B---3--:R-:W-:Y:S01]  /*a3e0*/  IADD3.X R101, PT, PT, R101, UR28, RZ, P3, !PT ;  /* 0x0000001c65657c10 */ /* 0x008fe20009ffe4ff */
[----:B0-----:R-:W3:Y:S01]  /*a3f0*/  LDL.LU R108, [R1+0x148] ;  /* 0x00014800016c7983 */ /* 0x001ee20000300800 */
[----:B------:R-:W-:Y:S02]  /*a400*/  IADD3.X R250, PT, PT, R250, UR28, RZ, P6, !PT ;  /* 0x0000001cfafa7c10 */ /* 0x000fe4000b7fe4ff */
[----:B------:R-:W-:Y:S01]  /*a410*/  IADD3 R249, P4, PT, R249, UR23, RZ ;  /* 0x00000017f9f97c10 */ /* 0x000fe2000ff9e0ff */
[----:B------:R0:W-:Y:S04]  /*a420*/  STL [R1+0xc], R102 ;  /* 0x00000c6601007387 */ /* 0x0001e80000100800 */
[----:B-1----:R-:W3:Y:S04]  /*a430*/  LDL.LU R107, [R1+0x140] ;  /* 0x00014000016b7983 */ /* 0x002ee80000300800 */
[----:B----4-:R-:W4:Y:S04]  /*a440*/  LDL.LU R106, [R1+0x138] ;  /* 0x00013800016a7983 */ /* 0x010f280000300800 */
[----:B------:R1:W-:Y:S04]  /*a450*/  STL [R1+0x4], R101 ;  /* 0x0000046501007387 */ /* 0x0003e80000100800 */
[----:B------:R-:W4:Y:S04]  /*a460*/  LDL.LU R105, [R1+0x130] ;  /* 0x0001300001697983 */ /* 0x000f280000300800 */
[----:B------:R-:W4:Y:S04]  /*a470*/  LDL.LU R104, [R1+0x144] ;  /* 0x0001440001687983 */ /* 0x000f280000300800 */
[----:B--2---:R-:W2:Y:S04]  /*a480*/  LDL.LU R103, [R1+0x13c] ;  /* 0x00013c0001677983 */ /* 0x004ea80000300800 */
[----:B0-----:R-:W4:Y:S04]  /*a490*/  LDL.LU R102, [R1+0x134] ;  /* 0x0001340001667983 */ /* 0x001f280000300800 */
[----:B-1----:R-:W4:Y:S01]  /*a4a0*/  LDL.LU R101, [R1+0x12c] ;  /* 0x00012c0001657983 */ /* 0x002f220000300800 */
[----:B------:R-:W-:-:S02]  /*a4b0*/  IADD3.X R246, PT, PT, R246, UR28, RZ, P1, !PT ;  /* 0x0000001cf6f67c10 */ /* 0x000fc40008ffe4ff */
[----:B------:R-:W-:-:S04]  /*a4c0*/  IADD3 R237, P1, PT, R237, UR23, RZ ;  /* 0x00000017eded7c10 */ /* 0x000fc8000ff3e0ff */
[----:B------:R-:W-:Y:S02]  /*a4d0*/  IADD3.X R236, PT, PT, R236, UR28, RZ, P1, !PT ;  /* 0x0000001cecec7c10 */ /* 0x000fe40008ffe4ff */
[----:B------:R-:W-:-:S04]  /*a4e0*/  IADD3 R227, P1, PT, R227, UR23, RZ ;  /* 0x00000017e3e37c10 */ /* 0x000fc8000ff3e0ff */
[----:B------:R-:W-:Y:S02]  /*a4f0*/  IADD3.X R226, PT, PT, R226, UR28, RZ, P1, !PT ;  /* 0x0000001ce2e27c10 */ /* 0x000fe40008ffe4ff */
[----:B------:R-:W-:-:S04]  /*a500*/  IADD3 R217, P1, PT, R217, UR23, RZ ;  /* 0x00000017d9d97c10 */ /* 0x000fc8000ff3e0ff */
[----:B------:R-:W-:Y:S02]  /*a510*/  IADD3.X R216, PT, PT, R216, UR28, RZ, P1, !PT ;  /* 0x0000001cd8d87c10 */ /* 0x000fe40008ffe4ff */
[----:B------:R-:W-:-:S04]  /*a520*/  IADD3 R207, P1, PT, R207, UR23, RZ ;  /* 0x00000017cfcf7c10 */ /* 0x000fc8000ff3e0ff */
[----:B------:R-:W-:Y:S02]  /*a530*/  IADD3.X R206, PT, PT, R206, UR28, RZ, P1, !PT ;  /* 0x0000001ccece7c10 */ /* 0x000fe40008ffe4ff */
[----:B------:R-:W-:Y:S02]  /*a540*/  IADD3 R241, P6, PT, R241, UR23, RZ ;  /* 0x00000017f1f17c10 */ /* 0x000fe4000ffde0ff */
[----:B------:R-:W-:Y:S02]  /*a550*/  IADD3.X R252, PT, PT, R252, UR28, RZ, P2, !PT ;  /* 0x0000001cfcfc7c10 */ /* 0x000fe400097fe4ff */
[----:B------:R-:W-:Y:S02]  /*a560*/  IADD3.X R248, PT, PT, R248, UR28, RZ, P4, !PT ;  /* 0x0000001cf8f87c10 */ /* 0x000fe4000a7fe4ff */
[----:B------:R-:W-:Y:S02]  /*a570*/  IADD3.X R240, PT, PT, R240, UR28, RZ, P6, !PT ;  /* 0x0000001cf0f07c10 */ /* 0x000fe4000b7fe4ff */
[----:B------:R-:W-:-:S02]  /*a580*/  IADD3 R245, P3, PT, R245, UR23, RZ ;  /* 0x00000017f5f57c10 */ /* 0x000fc4000ff7e0ff */
[----:B------:R-:W-:Y:S02]  /*a590*/  IADD3 R243, P2, PT, R243, UR23, RZ ;  /* 0x00000017f3f37c10 */ /* 0x000fe4000ff5e0ff */
[----:B------:R-:W-:Y:S02]  /*a5a0*/  IADD3 R239, P4, PT, R239, UR23, RZ ;  /* 0x00000017efef7c10 */ /* 0x000fe4000ff9e0ff */
[----:B------:R-:W-:Y:S02]  /*a5b0*/  IADD3 R231, P6, PT, R231, UR23, RZ ;  /* 0x00000017e7e77c10 */ /* 0x000fe4000ffde0ff */
[----:B------:R-:W-:Y:S02]  /*a5c0*/  IADD3.X R244, PT, PT, R244, UR28, RZ, P3, !PT ;  /* 0x0000001cf4f47c10 */ /* 0x000fe40009ffe4ff */
[----:B------:R-:W-:Y:S02]  /*a5d0*/  IADD3.X R242, PT, PT, R242, UR28, RZ, P2, !PT ;  /* 0x0000001cf2f27c10 */ /* 0x000fe400097fe4ff */
[----:B------:R-:W-:-:S02]  /*a5e0*/  IADD3.X R238, PT, PT, R238, UR28, RZ, P4, !PT ;  /* 0x0000001ceeee7c10 */ /* 0x000fc4000a7fe4ff */
[----:B------:R-:W-:Y:S02]  /*a5f0*/  IADD3.X R230, PT, PT, R230, UR28, RZ, P6, !PT ;  /* 0x0000001ce6e67c10 */ /* 0x000fe4000b7fe4ff */
[----:B------:R-:W-:Y:S02]  /*a600*/  IADD3 R235, P3, PT, R235, UR23, RZ ;  /* 0x00000017ebeb7c10 */ /* 0x000fe4000ff7e0ff */
[----:B------:R-:W-:Y:S02]  /*a610*/  IADD3 R233, P2, PT, R233, UR23, RZ ;  /* 0x00000017e9e97c10 */ /* 0x000fe4000ff5e0ff */
[----:B------:R-:W-:Y:S02]  /*a620*/  IADD3 R229, P4, PT, R229, UR23, RZ ;  /* 0x00000017e5e57c10 */ /* 0x000fe4000ff9e0ff */
[----:B------:R-:W-:Y:S02]  /*a630*/  IADD3 R221, P6, PT, R221, UR23, RZ ;  /* 0x00000017dddd7c10 */ /* 0x000fe4000ffde0ff */
[----:B------:R-:W-:-:S02]  /*a640*/  IADD3.X R234, PT, PT, R234, UR28, RZ, P3, !PT ;  /* 0x0000001ceaea7c10 */ /* 0x000fc40009ffe4ff */
[----:B------:R-:W-:Y:S02]  /*a650*/  IADD3.X R232, PT, PT, R232, UR28, RZ, P2, !PT ;  /* 0x0000001ce8e87c10 */ /* 0x000fe400097fe4ff */
[----:B------:R-:W-:Y:S02]  /*a660*/  IADD3.X R228, PT, PT, R228, UR28, RZ, P4, !PT ;  /* 0x0000001ce4e47c10 */ /* 0x000fe4000a7fe4ff */
[----:B------:R-:W-:Y:S02]  /*a670*/  IADD3.X R220, PT, PT, R220, UR28, RZ, P6, !PT ;  /* 0x0000001cdcdc7c10 */ /* 0x000fe4000b7fe4ff */
[----:B------:R-:W-:Y:S02]  /*a680*/  IADD3 R225, P3, PT, R225, UR23, RZ ;  /* 0x00000017e1e17c10 */ /* 0x000fe4000ff7e0ff */
[----:B------:R-:W-:Y:S02]  /*a690*/  IADD3 R223, P2, PT, R223, UR23, RZ ;  /* 0x00000017dfdf7c10 */ /* 0x000fe4000ff5e0ff */
[----:B------:R-:W-:-:S02]  /*a6a0*/  IADD3 R219, P4, PT, R219, UR23, RZ ;  /* 0x00000017dbdb7c10 */ /* 0x000fc4000ff9e0ff */
[----:B------:R-:W-:Y:S02]  /*a6b0*/  IADD3 R211, P6, PT, R211, UR23, RZ ;  /* 0x00000017d3d37c10 */ /* 0x000fe4000ffde0ff */
[----:B------:R-:W-:Y:S02]  /*a6c0*/  IADD3.X R224, PT, PT, R224, UR28, RZ, P3, !PT ;  /* 0x0000001ce0e07c10 */ /* 0x000fe40009ffe4ff */
        /* <DEDUP_REMOVED lines=14> */
[----:B------:R-:W-:Y:S02]  /*a7b0*/  IADD3.X R204, PT, PT, R204, UR28, RZ, P3, !PT ;  /* 0x0000001ccccc7c10 */ /* 0x000fe40009ffe4ff */
[----:B------:R-:W-:-:S02]  /*a7c0*/  IADD3.X R202, PT, PT, R202, UR28, RZ, P2, !PT ;  /* 0x0000001ccaca7c10 */ /* 0x000fc400097fe4ff */
[----:B------:R-:W-:Y:S02]  /*a7d0*/  IADD3.X R198, PT, PT, R198, UR27, RZ, P6, !PT ;  /* 0x0000001bc6c67c10 */ /* 0x000fe4000b7fe4ff */
[----:B------:R-:W-:-:S04]  /*a7e0*/  IADD3 R187, P6, PT, R187, UR22, RZ ;  /* 0x00000016bbbb7c10 */ /* 0x000fc8000ffde0ff */
[----:B------:R-:W-:Y:S02]  /*a7f0*/  IADD3.X R186, PT, PT, R186, UR27, RZ, P6, !PT ;  /* 0x0000001bbaba7c10 */ /* 0x000fe4000b7fe4ff */
[----:B-----5:R-:W-:-:S04]  /*a800*/  IADD3 R175, P6, PT, R175, UR22, RZ ;  /* 0x00000016afaf7c10 */ /* 0x020fc8000ffde0ff */
[----:B------:R-:W-:Y:S02]  /*a810*/  IADD3.X R174, PT, PT, R174, UR27, RZ, P6, !PT ;  /* 0x0000001baeae7c10 */ /* 0x000fe4000b7fe4ff */
        /* <DEDUP_REMOVED lines=20> */
[----:B---3--:R-:W-:-:S04]  /*a960*/  IADD3 R107, P1, PT, R107, UR22, RZ ;  /* 0x000000166b6b7c10 */ /* 0x008fc8000ff3e0ff */
[----:B--2---:R-:W-:Y:S02]  /*a970*/  IADD3.X R103, PT, PT, R103, UR27, RZ, P1, !PT ;  /* 0x0000001b67677c10 */ /* 0x004fe40008ffe4ff */
        /* <DEDUP_REMOVED lines=9> */
[----:B------:R-:W-:Y:S02]  /*aa10*/  IADD3 R108, P4, PT, R108, UR22, RZ ;  /* 0x000000166c6c7c10 */ /* 0x000fe4000ff9e0ff */
[----:B------:R-:W-:Y:S02]  /*aa20*/  IADD3.X R40, PT, PT, R40, UR27, RZ, P1, !PT ;  /* 0x0000001b28287c10 */ /* 0x000fe40008ffe4ff */
[----:B------:R-:W-:Y:S02]  /*aa30*/  IADD3 R13, P1, PT, R13, UR22, RZ ;  /* 0x000000160d0d7c10 */ /* 0x000fe4000ff3e0ff */
[----:B----4-:R-:W-:-:S02]  /*aa40*/  IADD3.X R104, PT, PT, R104, UR27, RZ, P4, !PT ;  /* 0x0000001b68687c10 */ /* 0x010fc4000a7fe4ff */
[----:B------:R-:W-:Y:S02]  /*aa50*/  IADD3 R106, P3, PT, R106, UR22, RZ ;  /* 0x000000166a6a7c10 */ /* 0x000fe4000ff7e0ff */
[----:B------:R-:W-:Y:S02]  /*aa60*/  IADD3 R105, P2, PT, R105, UR22, RZ ;  /* 0x0000001669697c10 */ /* 0x000fe4000ff5e0ff */
[----:B------:R-:W-:Y:S02]  /*aa70*/  IADD3 R197, P4, PT, R197, UR22, RZ ;  /* 0x00000016c5c57c10 */ /* 0x000fe4000ff9e0ff */
[----:B------:R-:W-:Y:S02]  /*aa80*/  IADD3.X R15, PT, PT, R15, UR27, RZ, P1, !PT ;  /* 0x0000001b0f0f7c10 */ /* 0x000fe40008ffe4ff */
[----:B------:R-:W-:Y:S02]  /*aa90*/  IADD3 R71, P1, PT, R71, UR22, RZ ;  /* 0x0000001647477c10 */ /* 0x000fe4000ff3e0ff */
[----:B------:R-:W-:-:S02]  /*aaa0*/  IADD3.X R102, PT, PT, R102, UR27, RZ, P3, !PT ;  /* 0x0000001b66667c10 */ /* 0x000fc40009ffe4ff */
[----:B------:R-:W-:Y:S02]  /*aab0*/  IADD3.X R101, PT, PT, R101, UR27, RZ, P2, !PT ;  /* 0x0000001b65657c10 */ /* 0x000fe400097fe4ff */
[----:B------:R-:W-:Y:S02]  /*aac0*/  IADD3.X R196, PT, PT, R196, UR27, RZ, P4, !PT ;  /* 0x0000001bc4c47c10 */ /* 0x000fe4000a7fe4ff */
[----:B------:R-:W-:Y:S02]  /*aad0*/  IADD3 R193, P3, PT, R193, UR22, RZ ;  /* 0x00000016c1c17c10 */ /* 0x000fe4000ff7e0ff */
[----:B------:R-:W-:Y:S02]  /*aae0*/  IADD3 R191, P2, PT, R191, UR22, RZ ;  /* 0x00000016bfbf7c10 */ /* 0x000fe4000ff5e0ff */
[----:B------:R-:W-:Y:S02]  /*aaf0*/  IADD3 R185, P4, PT, R185, UR22, RZ ;  /* 0x00000016b9b97c10 */ /* 0x000fe4000ff9e0ff */
[----:B------:R-:W-:-:S02]  /*ab00*/  IADD3.X R72, PT, PT, R72, UR27, RZ, P1, !PT ;  /* 0x0000001b48487c10 */ /* 0x000fc40008ffe4ff */
[----:B------:R-:W-:Y:S02]  /*ab10*/  IADD3 R45, P1, PT, R45, UR22, RZ ;  /* 0x000000162d2d7c10 */ /* 0x000fe4000ff3e0ff */
[----:B------:R-:W-:Y:S02]  /*ab20*/  IADD3.X R192, PT, PT, R192, UR27, RZ, P3, !PT ;  /* 0x0000001bc0c07c10 */ /* 0x000fe40009ffe4ff */
[----:B------:R-:W-:Y:S02]  /*ab30*/  IADD3.X R188, PT, PT, R188, UR27, RZ, P2, !PT ;  /* 0x0000001bbcbc7c10 */ /* 0x000fe400097fe4ff */
[----:B------:R-:W-:Y:S02]  /*ab40*/  IADD3.X R184, PT, PT, R184, UR27, RZ, P4, !PT ;  /* 0x0000001bb8b87c10 */ /* 0x000fe4000a7fe4ff */
[----:B------:R-:W-:Y:S02]  /*ab50*/  IADD3 R179, P3, PT, R179, UR22, RZ ;  /* 0x00000016b3b37c10 */ /* 0x000fe4000ff7e0ff */
[----:B------:R-:W-:-:S02]  /*ab60*/  IADD3 R177, P2, PT, R177, UR22, RZ ;  /* 0x00000016b1b17c10 */ /* 0x000fc4000ff5e0ff */
[----:B------:R-:W-:Y:S02]  /*ab70*/  IADD3 R173, P4, PT, R173, UR22, RZ ;  /* 0x00000016adad7c10 */ /* 0x000fe4000ff9e0ff */
[----:B------:R-:W-:Y:S02]  /*ab80*/  IADD3.X R47, PT, PT, R47, UR27, RZ, P1, !PT ;  /* 0x0000001b2f2f7c10 */ /* 0x000fe40008ffe4ff */
[----:B------:R-:W-:Y:S02]  /*ab90*/  IADD3 R10, P1, PT, R10, UR22, RZ ;  /* 0x000000160a0a7c10 */ /* 0x000fe4000ff3e0ff */
[----:B------:R-:W-:Y:S02]  /*aba0*/  IADD3.X R178, PT, PT, R178, UR27, RZ, P3, !PT ;  /* 0x0000001bb2b27c10 */ /* 0x000fe40009ffe4ff */
[----:B------:R-:W-:Y:S02]  /*abb0*/  IADD3.X R176, PT, PT, R176, UR27, RZ, P2, !PT ;  /* 0x0000001bb0b07c10 */ /* 0x000fe400097fe4ff */
[----:B------:R-:W-:-:S02]  /*abc0*/  IADD3.X R172, PT, PT, R172, UR27, RZ, P4, !PT ;  /* 0x0000001bacac7c10 */ /* 0x000fc4000a7fe4ff */
[----:B------:R-:W-:Y:S02]  /*abd0*/  IADD3 R97, P3, PT, R97, UR22, RZ ;  /* 0x0000001661617c10 */ /* 0x000fe4000ff7e0ff */
[----:B------:R-:W-:Y:S02]  /*abe0*/  IADD3 R87, P2, PT, R87, UR22, RZ ;  /* 0x0000001657577c10 */ /* 0x000fe4000ff5e0ff */
        /* <DEDUP_REMOVED lines=10> */
[----:B------:R-:W-:Y:S01]  /*ac90*/  IADD3.X R12, PT, PT, R12, UR27, RZ, P1, !PT ;  /* 0x0000001b0c0c7c10 */ /* 0x000fe20008ffe4ff */
[----:B------:R-:W0:Y:S01]  /*aca0*/  SYNCS.PHASECHK.TRANS64.TRYWAIT P1, [UR13], R100 ;  /* 0x00000064ff0075a7 */ /* 0x000e22000802110d */
[----:B------:R-:W-:Y:S02]  /*acb0*/  IADD3 R37, P3, PT, R37, UR22, RZ ;  /* 0x0000001625257c10 */ /* 0x000fe4000ff7e0ff */
[----:B------:R-:W-:Y:S02]  /*acc0*/  IADD3 R26, P2, PT, R26, UR22, RZ ;  /* 0x000000161a1a7c10 */ /* 0x000fe4000ff5e0ff */
[----:B------:R-:W-:Y:S02]  /*acd0*/  IADD3 R14, P4, PT, R14, UR22, RZ ;  /* 0x000000160e0e7c10 */ /* 0x000fe4000ff9e0ff */
        /* <DEDUP_REMOVED lines=11> */
[----:B------:R-:W-:Y:S01]  /*ad90*/  IADD3 R46, P4, PT, R46, UR22, RZ ;  /* 0x000000162e2e7c10 */ /* 0x000fe2000ff9e0ff */
[----:B------:R1:W-:Y:S01]  /*ada0*/  STL [R1+0x148], R108 ;  /* 0x0001486c01007387 */ /* 0x0003e20000100800 */
[----:B------:R-:W-:Y:S02]  /*adb0*/  IADD3.X R70, PT, PT, R70, UR27, RZ, P3, !PT ;  /* 0x0000001b46467c10 */ /* 0x000fe40009ffe4ff */
[----:B------:R-:W-:-:S02]  /*adc0*/  IADD3.X R62, PT, PT, R62, UR27, RZ, P2, !PT ;  /* 0x0000001b3e3e7c10 */ /* 0x000fc400097fe4ff */
[----:B------:R-:W-:Y:S01]  /*add0*/  IADD3.X R48, PT, PT, R48, UR27, RZ, P4, !PT ;  /* 0x0000001b30307c10 */ /* 0x000fe2000a7fe4ff */
[----:B------:R1:W-:Y:S01]  /*ade0*/  STL [R1+0x140], R107 ;  /* 0x0001406b01007387 */ /* 0x0003e20000100800 */
[----:B------:R-:W-:Y:S02]  /*adf0*/  IADD3 R34, P3, PT, R34, UR22, RZ ;  /* 0x0000001622227c10 */ /* 0x000fe4000ff7e0ff */
[----:B------:R-:W-:Y:S02]  /*ae00*/  IADD3 R33, P2, PT, R33, UR22, RZ ;  /* 0x0000001621217c10 */ /* 0x000fe4000ff5e0ff */
[----:B------:R-:W-:Y:S01]  /*ae10*/  IADD3 R21, P4, PT, R21, UR22, RZ ;  /* 0x0000001615157c10 */ /* 0x000fe2000ff9e0ff */
[----:B------:R1:W-:Y:S01]  /*ae20*/  STL [R1+0x138], R106 ;  /* 0x0001386a01007387 */ /* 0x0003e20000100800 */
[----:B------:R-:W-:Y:S02]  /*ae30*/  IADD3.X R36, PT, PT, R36, UR27, RZ, P3, !PT ;  /* 0x0000001b24247c10 */ /* 0x000fe40009ffe4ff */
[----:B------:R-:W-:Y:S01]  /*ae40*/  IADD3.X R35, PT, PT, R35, UR27, RZ, P2, !PT ;  /* 0x0000001b23237c10 */ /* 0x000fe200097fe4ff */
[----:B------:R1:W-:Y:S01]  /*ae50*/  STL [R1+0x130], R105 ;  /* 0x0001306901007387 */ /* 0x0003e20000100800 */
[----:B------:R-:W-:-:S02]  /*ae60*/  IADD3.X R23, PT, PT, R23, UR27, RZ, P4, !PT ;  /* 0x0000001b17177c10 */ /* 0x000fc4000a7fe4ff */
[----:B------:R-:W-:Y:S01]  /*ae70*/  IADD3 R9, P3, PT, R9, UR22, RZ ;  /* 0x0000001609097c10 */ /* 0x000fe2000ff7e0ff */
[----:B------:R1:W-:Y:S01]  /*ae80*/  STL [R1+0x144], R104 ;  /* 0x0001446801007387 */ /* 0x0003e20000100800 */
[----:B------:R-:W-:Y:S02]  /*ae90*/  IADD3 R91, P2, PT, R91, UR22, RZ ;  /* 0x000000165b5b7c10 */ /* 0x000fe4000ff5e0ff */
[----:B------:R-:W-:Y:S01]  /*aea0*/  IADD3 R79, P4, PT, R79, UR22, RZ ;  /* 0x000000164f4f7c10 */ /* 0x000fe2000ff9e0ff */
[----:B------:R1:W-:Y:S01]  /*aeb0*/  STL [R1+0x13c], R103 ;  /* 0x00013c6701007387 */ /* 0x0003e20000100800 */
[----:B------:R-:W-:-:S03]  /*aec0*/  IADD3.X R11, PT, PT, R11, UR27, RZ, P3, !PT ;  /* 0x0000001b0b0b7c10 */ /* 0x000fc60009ffe4ff */
[----:B------:R1:W-:Y:S01]  /*aed0*/  STL [R1+0x134], R102 ;  /* 0x0001346601007387 */ /* 0x0003e20000100800 */
[----:B------:R-:W-:-:S03]  /*aee0*/  IADD3.X R92, PT, PT, R92, UR27, RZ, P2, !PT ;  /* 0x0000001b5c5c7c10 */ /* 0x000fc600097fe4ff */
[----:B------:R1:W-:Y:S01]  /*aef0*/  STL [R1+0x12c], R101 ;  /* 0x00012c6501007387 */ /* 0x0003e20000100800 */
        /* <DEDUP_REMOVED lines=21> */
[C---:B------:R-:W-:Y:S02]  /*b050*/  ISETP.GT.AND P3, PT, R4.reuse, RZ, PT ;  /* 0x000000ff0400720c */ /* 0x040fe40003f64270 */
[----:B------:R-:W-:Y:S02]  /*b060*/  ISETP.GT.AND P2, PT, R4, 0x1, PT ;  /* 0x000000010400780c */ /* 0x000fe40003f44270 */
[----:B------:R-:W-:Y:S01]  /*b070*/  PRMT R135, RZ, 0x7610, R135 ;  /* 0x00007610ff877816 */ /* 0x000fe20000000087 */
[----:B01----:R-:W-:Y:S10]  /*b080*/  @!P1 BRA `(.L_x_8) ;  /* 0x000001a000409947 */ /* 0x003ff40003800000 */
.L_x_16:
[----:B------:R-:W-:Y:S01]  /*b090*/  @P3 IMAD.MOV.U32 R100, RZ, RZ, R5 ;  /* 0x000000ffff643224 */ /* 0x000fe200078e0005 */
[----:B------:R0:W-:Y:S01]  /*b0a0*/  STL [R1+0xa80], R250 ;  /* 0x000a80fa01007387 */ /* 0x0001e20000100800 */
[----:B------:R-:W-:Y:S01]  /*b0b0*/  @P3 IMAD.MOV.U32 R101, RZ, RZ, R7 ;  /* 0x000000ffff653224 */ /* 0x000fe200078e0007 */
[----:B------:R-:W-:-:S04]  /*b0c0*/  PRMT R134, RZ, 0x7610, R134 ;  /* 0x00007610ff867816 */ /* 0x000fc80000000086 */
[----:B------:R1:W2:Y:S01]  /*b0d0*/  @P3 LDG.E.U8 R135, desc[UR24][R100.64] ;  /* 0x0000001864873981 */ /* 0x0002a2000c1e1100 */
[C---:B------:R-:W-:Y:S02]  /*b0e0*/  ISETP.GT.AND P1, PT, R4.reuse, 0x2, PT ;  /* 0x000000020400780c */ /* 0x040fe40003f24270 */
[----:B------:R-:W-:Y:S01]  /*b0f0*/  PRMT R125, RZ, 0x7610, R125 ;  /* 0x00007610ff7d7816 */ /* 0x000fe2000000007d */
[----:B0-----:R-:W3:Y:S01]  /*b100*/  LDL R250, [R1+0x148] ;  /* 0x0001480001fa7983 */ /* 0x001ee20000100800 */
[----:B------:R-:W-:Y:S02]  /*b110*/  PRMT R124, RZ, 0x7610, R124 ;  /* 0x00007610ff7c7816 */ /* 0x000fe4000000007c */
[----:B------:R-:W-:Y:S01]  /*b120*/  ISETP.GT.AND P6, PT, R4, 0x3, PT ;  /* 0x000000030400780c */ /* 0x000fe20003fc4270 */
[----:B------:R0:W-:Y:S01]  /*b130*/  STL [R1+0xa7c], R3 ;  /* 0x000a7c0301007387 */ /* 0x0001e20000100800 */
[----:B-1----:R-:W-:Y:S02]  /*b140*/  @P3 IMAD.MOV.U32 R100, RZ, RZ, R6 ;  /* 0x000000ffff643224 */ /* 0x002fe400078e0006 */
[----:B------:R-:W-:-:S05]  /*b150*/  @P3 IMAD.MOV.U32 R101, RZ, RZ, R8 ;  /* 0x000000ffff653224 */ /* 0x000fca00078e0008 */
[----:B------:R1:W4:Y:S01]  /*b160*/  @P3 LDG.E.U8 R134, desc[UR24][R100.64] ;  /* 0x0000001864863981 */ /* 0x000322000c1e1100 */
[----:B------:R-:W-:Y:S02]  /*b170*/  PRMT R112, RZ, 0x7610, R112 ;  /* 0x00007610ff707816 */ /* 0x000fe40000000070 */
[----:B------:R-:W-:Y:S01]  /*b180*/  PRMT R111, RZ, 0x7610, R111 ;  /* 0x00007610ff6f7816 */ /* 0x000fe2000000006f */
[----:B0-----:R-:W2:Y:S01]  /*b190*/  LDL R3, [R1+0x144] ;  /* 0x0001440001037983 */ /* 0x001ea20000100800 */
[----:B-1----:R-:W-:Y:S02]  /*b1a0*/  @P2 IMAD.MOV.U32 R100, RZ, RZ, R17 ;  /* 0x000000ffff642224 */ /* 0x002fe400078e0011 */
[----:B------:R-:W-:Y:S01]  /*b1b0*/  @P2 IMAD.MOV.U32 R101, RZ, RZ, R19 ;  /* 0x000000ffff652224 */ /* 0x000fe200078e0013 */
[----:B------:R-:W-:Y:S01]  /*b1c0*/  ISETP.GT.AND P3, PT, R4, 0x8, PT ;  /* 0x000000080400780c */ /* 0x000fe20003f64270 */
[----:B------:R0:W-:Y:S04]  /*b1d0*/  STL [R1+0xa78], R2 ;  /* 0x000a780201007387 */ /* 0x0001e80000100800 */
[----:B------:R1:W2:Y:S01]  /*b1e0*/  @P2 LDG.E.U8 R125, desc[UR24][R100.64] ;  /* 0x00000018647d2981 */ /* 0x0002a2000c1e1100 */
[----:B------:R-:W-:-:S02]  /*b1f0*/  PRMT R108, RZ, 0x7610, R108 ;  /* 0x00007610ff6c7816 */ /* 0x000fc4000000006c */
[----:B------:R-:W-:Y:S02]  /*b200*/  ISETP.GT.AND P4, PT, R4, 0x4, PT ;  /* 0x000000040400780c */ /* 0x000fe40003f84270 */
[----:B------:R-:W-:Y:S01]  /*b210*/  PRMT R107, RZ, 0x7610, R107 ;  /* 0x00007610ff6b7816 */ /* 0x000fe2000000006b */
[----:B0-----:R-:W2:Y:S01]  /*b220*/  LDL R2, [R1+0x130] ;  /* 0x0001300001027983 */ /* 0x001ea20000100800 */
[----:B-1----:R-:W-:Y:S01]  /*b230*/  @P2 IMAD.MOV.U32 R100, RZ, RZ, R18 ;  /* 0x000000ffff642224 */ /* 0x002fe200078e0012 */
[----:B------:R-:W-:Y:S01]  /*b240*/  PRMT R133, RZ, 0x7610, R133 ;  /* 0x00007610ff857816 */ /* 0x000fe20000000085 */
[----:B------:R-:W-:Y:S01]  /*b250*/  @P2 IMAD.MOV.U32 R101, RZ, RZ, R20 ;  /* 0x000000ffff652224 */ /* 0x000fe200078e0014 */
[----:B------:R-:W-:Y:S01]  /*b260*/  PRMT R104, RZ, 0x7610, R104 ;  /* 0x00007610ff687816 */ /* 0x000fe20000000068 */
[----:B------:R0:W-:Y:S04]  /*b270*/  STL [R1+0xa74], R0 ;  /* 0x000a740001007387 */ /* 0x0001e80000100800 */
[----:B------:R1:W2:Y:S01]  /*b280*/  @P2 LDG.E.U8 R124, desc[UR24][R100.64] ;  /* 0x00000018647c2981 */ /* 0x0002a2000c1e1100 */
[----:B------:R-:W-:-:S02]  /*b290*/  PRMT R132, RZ, 0x7610, R132 ;  /* 0x00007610ff847816 */ /* 0x000fc40000000084 */
[----:B------:R-:W-:Y:S02]  /*b2a0*/  PRMT R103, RZ, 0x7610, R103 ;  /* 0x00007610ff677816 */ /* 0x000fe40000000067 */
[----:B------:R-:W-:Y:S01]  /*b2b0*/  PRMT R131, RZ, 0x7610, R131 ;  /* 0x00007610ff837816 */ /* 0x000fe20000000083 */
[----:B0-----:R-:W2:Y:S01]  /*b2c0*/  LDL R0, [R1+0x140] ;  /* 0x0001400001007983 */ /* 0x001ea20000100800 */
[----:B-1----:R-:W-:Y:S02]  /*b2d0*/  @P1 IMAD.MOV.U32 R100, RZ, RZ, R29 ;  /* 0x000000ffff641224 */ /* 0x002fe400078e001d */
[----:B------:R-:W-:-:S05]  /*b2e0*/  @P1 IMAD.MOV.U32 R101, RZ, RZ, R31 ;  /* 0x000000ffff651224 */ /* 0x000fca00078e001f */
[----:B------:R0:W2:Y:S02]  /*b2f0*/  @P1 LDG.E.U8 R112, desc[UR24][R100.64] ;  /* 0x0000001864701981 */ /* 0x0000a4000c1e1100 */
[----:B0-----:R-:W-:Y:S02]  /*b300*/  @P1 IMAD.MOV.U32 R100, RZ, RZ, R30 ;  /* 0x000000ffff641224 */ /* 0x001fe400078e001e */
[----:B------:R-:W-:-:S05]  /*b310*/  @P1 IMAD.MOV.U32 R101, RZ, RZ, R32 ;  /* 0x000000ffff651224 */ /* 0x000fca00078e0020 */
[----:B------:R0:W2:Y:S02]  /*b320*/  @P1 LDG.E.U8 R111, desc[UR24][R100.64] ;  /* 0x00000018646f1981 */ /* 0x0000a4000c1e1100 */
[----:B0-----:R-:W-:Y:S02]  /*b330*/  @P6 IMAD.MOV.U32 R100, RZ, RZ, R41 ;  /* 0x000000ffff646224 */ /* 0x001fe400078e0029 */
[----:B------:R-:W-:-:S05]  /*b340*/  @P6 IMAD.MOV.U32 R101, RZ, RZ, R43 ;  /* 0x000000ffff656224 */ /* 0x000fca00078e002b */
[----:B------:R0:W2:Y:S02]  /*b350*/  @P6 LDG.E.U8 R108, desc[UR24][R100.64] ;  /* 0x00000018646c6981 */ /* 0x0000a4000c1e1100 */
[----:B0-----:R-:W-:Y:S02]  /*b360*/  @P6 IMAD.MOV.U32 R100, RZ, RZ, R42 ;  /* 0x000000ffff646224 */ /* 0x001fe400078e002a */
[----:B------:R-:W-:-:S05]  /*b370*/  @P6 IMAD.MOV.U32 R101, RZ, RZ, R44 ;  /* 0x000000ffff656224 */ /* 0x000fca00078e002c */
[----:B------:R0:W2:Y:S01]  /*b380*/  @P6 LDG.E.U8 R107, desc[UR24][R100.64] ;  /* 0x00000018646b6981 */ /* 0x0000a2000c1e1100 */
[----:B------:R-:W-:Y:S01]  /*b390*/  ISETP.GT.AND P2, PT, R4, 0x10, PT ;  /* 0x000000100400780c */ /* 0x000fe20003f44270 */
[----:B0-----:R-:W-:Y:S02]  /*b3a0*/  @P3 IMAD.MOV.U32 R100, RZ, RZ, R9 ;  /* 0x000000ffff643224 */ /* 0x001fe400078e0009 */
[----:B------:R-:W-:-:S05]  /*b3b0*/  @P3 IMAD.MOV.U32 R101, RZ, RZ, R11 ;  /* 0x000000ffff653224 */ /* 0x000fca00078e000b */
[----:B------:R0:W2:Y:S01]  /*b3c0*/  @P3 LDG.E.U8 R133, desc[UR24][R100.64] ;  /* 0x0000001864853981 */ /* 0x0000a2000c1e1100 */
[----:B------:R-:W-:Y:S01]  /*b3d0*/  ISETP.GT.AND P1, PT, R4, 0x5, PT ;  /* 0x000000050400780c */ /* 0x000fe20003f24270 */
[----:B0-----:R-:W-:Y:S02]  /*b3e0*/  @P4 IMAD.MOV.U32 R100, RZ, RZ, R53 ;  /* 0x000000ffff644224 */ /* 0x001fe400078e0035 */
[----:B------:R-:W-:-:S05]  /*b3f0*/  @P4 IMAD.MOV.U32 R101, RZ, RZ, R54 ;  /* 0x000000ffff654224 */ /* 0x000fca00078e0036 */
[----:B------:R0:W2:Y:S01]  /*b400*/  @P4 LDG.E.U8 R104, desc[UR24][R100.64] ;  /* 0x0000001864684981 */ /* 0x0000a2000c1e1100 */
[----:B------:R-:W-:Y:S02]  /*b410*/  @P2 IMAD.MOV.U32 R114, RZ, RZ, R13 ;  /* 0x000000ffff722224 */ /* 0x000fe400078e000d */
[----:B------:R-:W-:-:S05]  /*b420*/  @P2 IMAD.MOV.U32 R115, RZ, RZ, R15 ;  /* 0x000000ffff732224 */ /* 0x000fca00078e000f */
[----:B------:R1:W2:Y:S01]  /*b430*/  @P2 LDG.E.U8 R131, desc[UR24][R114.64] ;  /* 0x0000001872832981 */ /* 0x0002a2000c1e1100 */
[----:B0-----:R-:W-:Y:S02]  /*b440*/  @P3 IMAD.MOV.U32 R100, RZ, RZ, R10 ;  /* 0x000000ffff643224 */ /* 0x001fe400078e000a */
[----:B------:R-:W-:-:S05]  /*b450*/  @P3 IMAD.MOV.U32 R101, RZ, RZ, R12 ;  /* 0x000000ffff653224 */ /* 0x000fca00078e000c */
[----:B------:R0:W2:Y:S01]  /*b460*/  @P3 LDG.E.U8 R132, desc[UR24][R100.64] ;  /* 0x0000001864843981 */ /* 0x0000a2000c1e1100 */
[----:B-1----:R-:W-:Y:S02]  /*b470*/  @P1 IMAD.MOV.U32 R114, RZ, RZ, R64 ;  /* 0x000000ffff721224 */ /* 0x002fe400078e0040 */
[----:B------:R-:W-:Y:S02]  /*b480*/  @P1 IMAD.MOV.U32 R115, RZ, RZ, R66 ;  /* 0x000000ffff731224 */ /* 0x000fe400078e0042 */
[----:B0-----:R-:W-:Y:S02]  /*b490*/  @P4 IMAD.MOV.U32 R100, RZ, RZ, R55 ;  /* 0x000000ffff644224 */ /* 0x001fe400078e0037 */
[----:B------:R-:W-:-:S05]  /*b4a0*/  @P4 IMAD.MOV.U32 R101, RZ, RZ, R56 ;  /* 0x000000ffff654224 */ /* 0x000fca00078e0038 */
[----:B------:R0:W2:Y:S01]  /*b4b0*/  @P4 LDG.E.U8 R103, desc[UR24][R100.64] ;  /* 0x0000001864674981 */ /* 0x0000a2000c1e1100 */
[----:B------:R-:W-:Y:S02]  /*b4c0*/  ISETP.GT.AND P3, PT, R4, 0x18, PT ;  /* 0x000000180400780c */ /* 0x000fe40003f64270 */
[----:B------:R-:W-:Y:S02]  /*b4d0*/  PRMT R130, RZ, 0x7610, R130 ;  /* 0x00007610ff827816 */ /* 0x000fe40000000082 */
[----:B0-----:R-:W-:-:S06]  /*b4e0*/  PRMT R101, RZ, 0x7610, R101 ;  /* 0x00007610ff657816 */ /* 0x001fcc0000000065 */
[----:B------:R0:W2:Y:S01]  /*b4f0*/  @P1 LDG.E.U8 R101, desc[UR24][R114.64] ;  /* 0x0000001872651981 */ /* 0x0000a2000c1e1100 */
[----:B------:R-:W-:Y:S02]  /*b500*/  ISETP.GT.AND P4, PT, R4, 0x6, PT ;  /* 0x000000060400780c */ /* 0x000fe40003f84270 */
[----:B------:R-:W-:Y:S01]  /*b510*/  PRMT R100, RZ, 0x7610, R100 ;  /* 0x00007610ff647816 */ /* 0x000fe20000000064 */
[----:B0-----:R-:W-:Y:S02]  /*b520*/  @P2 IMAD.MOV.U32 R114, RZ, RZ, R14 ;  /* 0x000000ffff722224 */ /* 0x001fe400078e000e */
[----:B------:R-:W-:-:S05]  /*b530*/  @P2 IMAD.MOV.U32 R115, RZ, RZ, R16 ;  /* 0x000000ffff732224 */ /* 0x000fca00078e0010 */
[----:B------:R0:W2:Y:S01]  /*b540*/  @P2 LDG.E.U8 R130, desc[UR24][R114.64] ;  /* 0x0000001872822981 */ /* 0x0000a2000c1e1100 */
        /* <DEDUP_REMOVED lines=58> */
[----:B------:R-:W-:Y:S02]  /*b8f0*/  PRMT R102, RZ, 0x7610, R102 ;  /* 0x00007610ff667816 */ /* 0x000fe40000000066 */
[----:B------:R-:W-:Y:S01]  /*b900*/  ISETP.GT.AND P4, PT, R4, 0x19, PT ;  /* 0x000000190400780c */ /* 0x000fe20003f84270 */
        /* <DEDUP_REMOVED lines=8> */
[----:B------:R-:W-:Y:S01]  /*b990*/  PRMT R113, RZ, 0x7610, R113 ;  /* 0x00007610ff717816 */ /* 0x000fe20000000071 */
[----:B------:R-:W-:Y:S01]  /*b9a0*/  @P4 IMAD.MOV.U32 R118, RZ, RZ, R177 ;  /* 0x000000ffff764224 */ /* 0x000fe200078e00b1 */
[----:B------:R-:W-:Y:S01]  /*b9b0*/  PRMT R120, RZ, 0x7610, R120 ;  /* 0x00007610ff787816 */ /* 0x000fe20000000078 */
[----:B0-----:R-:W-:Y:S02]  /*b9c0*/  @P1 IMAD.MOV.U32 R114, RZ, RZ, R26 ;  /* 0x000000ffff721224 */ /* 0x001fe400078e001a */
[----:B------:R-:W-:Y:S02]  /*b9d0*/  @P1 IMAD.MOV.U32 R115, RZ, RZ, R28 ;  /* 0x000000ffff731224 */ /* 0x000fe400078e001c */
[----:B------:R-:W-:-:S03]  /*b9e0*/  @P4 IMAD.MOV.U32 R119, RZ, RZ, R176 ;  /* 0x000000ffff774224 */ /* 0x000fc600078e00b0 */
[----:B------:R0:W2:Y:S01]  /*b9f0*/  @P1 LDG.E.U8 R116, desc[UR24][R114.64] ;  /* 0x0000001872741981 */ /* 0x0000a2000c1e1100 */
[----:B------:R-:W-:-:S03]  /*ba00*/  ISETP.GT.AND P1, PT, R4, 0xe, PT ;  /* 0x0000000e0400780c */ /* 0x000fc60003f24270 */
[----:B------:R1:W2:Y:S01]  /*ba10*/  @P4 LDG.E.U8 R120, desc[UR24][R118.64] ;  /* 0x0000001876784981 */ /* 0x0002a2000c1e1100 */
[----:B0-----:R-:W-:Y:S02]  /*ba20*/  @P3 IMAD.MOV.U32 R114, RZ, RZ, R61 ;  /* 0x000000ffff723224 */ /* 0x001fe400078e003d */
[----:B------:R-:W-:Y:S02]  /*ba30*/  @P3 IMAD.MOV.U32 R115, RZ, RZ, R62 ;  /* 0x000000ffff733224 */ /* 0x000fe400078e003e */
[----:B-1----:R-:W-:-:S03]  /*ba40*/  @P2 IMAD.MOV.U32 R118, RZ, RZ, R69 ;  /* 0x000000ffff762224 */ /* 0x002fc600078e0045 */
[----:B------:R0:W2:Y:S01]  /*ba50*/  @P3 LDG.E.U8 R113, desc[UR24][R114.64] ;  /* 0x0000001872713981 */ /* 0x0000a2000c1e1100 */
[----:B------:R-:W-:Y:S01]  /*ba60*/  @P2 IMAD.MOV.U32 R119, RZ, RZ, R70 ;  /* 0x000000ffff772224 */ /* 0x000fe200078e0046 */
[----:B------:R-:W-:Y:S02]  /*ba70*/  PRMT R122, RZ, 0x7610, R122 ;  /* 0x00007610ff7a7816 */ /* 0x000fe4000000007a */
[----:B0-----:R-:W-:Y:S01]  /*ba80*/  PRMT R114, RZ, 0x7610, R114 ;  /* 0x00007610ff727816 */ /* 0x001fe20000000072 */
[----:B------:R-:W-:Y:S01]  /*ba90*/  @P2 IMAD.MOV.U32 R126, RZ, RZ, R71 ;  /* 0x000000ffff7e2224 */ /* 0x000fe200078e0047 */
[----:B------:R-:W-:Y:S01]  /*baa0*/  PRMT R115, RZ, 0x7610, R115 ;  /* 0x00007610ff737816 */ /* 0x000fe20000000073 */
        /* <DEDUP_REMOVED lines=9> */
[----:B0-----:R-:W-:Y:S02]  /*bb40*/  PRMT R118, RZ, 0x7610, R118 ;  /* 0x00007610ff767816 */ /* 0x001fe40000000076 */
[----:B------:R-:W-:-:S04]  /*bb50*/  PRMT R119, RZ, 0x7610, R119 ;  /* 0x00007610ff777816 */ /* 0x000fc80000000077 */
        /* <DEDUP_REMOVED lines=32> */
[----:B------:R0:W3:Y:S01]  /*bd60*/  @P4 LDG.E.U8 R139, desc[UR24][R126.64] ;  /* 0x000000187e8b4981 */ /* 0x0000e2000c1e1100 */
[----:B------:R-:W-:Y:S01]  /*bd70*/  PRMT R141, RZ, 0x7610, R141 ;  /* 0x00007610ff8d7816 */ /* 0x000fe2000000008d */
[----:B0-----:R-:W-:Y:S02]  /*bd80*/  @P1 IMAD.MOV.U32 R126, RZ, RZ, R59 ;  /* 0x000000ffff7e1224 */ /* 0x001fe400078e003b */
[----:B------:R-:W-:-:S05]  /*bd90*/  @P1 IMAD.MOV.U32 R127, RZ, RZ, R60 ;  /* 0x000000ffff7f1224 */ /* 0x000fca00078e003c */
[----:B------:R0:W3:Y:S01]  /*bda0*/  @P1 LDG.E.U8 R140, desc[UR24][R126.64] ;  /* 0x000000187e8c1981 */ /* 0x0000e2000c1e1100 */
[----:B------:R-:W-:Y:S02]  /*bdb0*/  ISETP.GT.AND P4, PT, R4, 0x1a, PT ;  /* 0x0000001a0400780c */ /* 0x000fe40003f84270 */
        /* <DEDUP_REMOVED lines=17> */
[----:B------:R-:W-:Y:S02]  /*bed0*/  PRMT R146, RZ, 0x7610, R146 ;  /* 0x00007610ff927816 */ /* 0x000fe40000000092 */
[----:B------:R-:W-:Y:S01]  /*bee0*/  ISETP.GT.AND P1, PT, R4, 0x17, PT ;  /* 0x000000170400780c */ /* 0x000fe20003f24270 */
        /* <DEDUP_REMOVED lines=41> */
[----:B------:R0:W3:Y:S02]  /*c180*/  @P2 LDG.E.U8 R154, desc[UR24][R126.64] ;  /* 0x000000187e9a2981 */ /* 0x0000e4000c1e1100 */
[----:B0-----:R-:W-:Y:S02]  /*c190*/  @P2 IMAD.MOV.U32 R126, RZ, RZ, R199 ;  /* 0x000000ffff7e2224 */ /* 0x001fe400078e00c7 */
[----:B------:R-:W-:-:S05]  /*c1a0*/  @P2 IMAD.MOV.U32 R127, RZ, RZ, R198 ;  /* 0x000000ffff7f2224 */ /* 0x000fca00078e00c6 */
[----:B------:R2:W3:Y:S04]  /*c1b0*/  @P2 LDG.E.U8 R155, desc[UR24][R126.64] ;  /* 0x000000187e9b2981 */ /* 0x0004e8000c1e1100 */
[----:B------:R-:W3:Y:S01]  /*c1c0*/  LDL R127, [R1+0x12c] ;  /* 0x00012c00017f7983 */ /* 0x000ee20000100800 */
[----:B------:R-:W-:Y:S02]  /*c1d0*/  ISETP.GT.AND P1, PT, R4, 0x1e, PT ;  /* 0x0000001e0400780c */ /* 0x000fe40003f24270 */
[----:B------:R-:W-:-:S11]  /*c1e0*/  PRMT R156, RZ, 0x7610, R156 ;  /* 0x00007610ff9c7816 */ /* 0x000fd6000000009c */
[----:B--2---:R-:W-:-:S05]  /*c1f0*/  @P1 IMAD.MOV.U32 R126, RZ, RZ, R2 ;  /* 0x000000ffff7e1224 */ /* 0x004fca00078e0002 */
[----:B---3--:R0:W2:Y:S04]  /*c200*/  @P1 LDG.E.U8 R156, desc[UR24][R126.64] ;  /* 0x000000187e9c1981 */ /* 0x0080a8000c1e1100 */
[----:B------:R-:W0:Y:S04]  /*c210*/  LDL R126, [R1+0x134] ;  /* 0x00013400017e7983 */ /* 0x000e280000100800 */
[----:B------:R-:W0:Y:S01]  /*c220*/  LDL R127, [R1+0x138] ;  /* 0x00013800017f7983 */ /* 0x000e220000100800 */
[----:B------:R-:W-:Y:S01]  /*c230*/  PRMT R157, RZ, 0x7610, R157 ;  /* 0x00007610ff9d7816 */ /* 0x000fe2000000009d */
[----:B------:R-:W1:Y:S01]  /*c240*/  S2R R2, SR_TID.X ;  /* 0x0000000000027919 */ /* 0x000e620000002100 */
[----:B0-----:R-:W-:-:S04]  /*c250*/  @P1 LOP3.LUT R127, R127, R126, RZ, 0x3c, !PT ;  /* 0x0000007e7f7f1212 */ /* 0x001fc800078e3cff */
[----:B------:R-:W-:-:S04]  /*c260*/  @P1 LOP3.LUT R126, R127, R126, RZ, 0x3c, !PT ;  /* 0x0000007e7f7e1212 */ /* 0x000fc800078e3cff */
[----:B------:R-:W-:-:S05]  /*c270*/  @P1 LOP3.LUT R127, R127, R126, RZ, 0x3c, !PT ;  /* 0x0000007e7f7f1212 */ /* 0x000fca00078e3cff */
[----:B------:R0:W3:Y:S04]  /*c280*/  @P1 LDG.E.U8 R157, desc[UR24][R126.64] ;  /* 0x000000187e9d1981 */ /* 0x0000e8000c1e1100 */
[----:B------:R-:W2:Y:S01]  /*c290*/  LDL R127, [R1+0x13c] ;  /* 0x00013c00017f7983 */ /* 0x000ea20000100800 */
[----:B------:R-:W-:Y:S02]  /*c2a0*/  ISETP.GT.AND P2, PT, R4, 0x1f, PT ;  /* 0x0000001f0400780c */ /* 0x000fe40003f44270 */
[----:B------:R-:W-:Y:S02]  /*c2b0*/  PRMT R158, RZ, 0x7610, R158 ;  /* 0x00007610ff9e7816 */ /* 0x000fe4000000009e */
[----:B------:R-:W-:-:S09]  /*c2c0*/  PRMT R159, RZ, 0x7610, R159 ;  /* 0x00007610ff9f7816 */ /* 0x000fd2000000009f */
[----:B0-----:R-:W-:Y:S01]  /*c2d0*/  @P2 IMAD.MOV.U32 R126, RZ, RZ, R0 ;  /* 0x000000ffff7e2224 */ /* 0x001fe200078e0000 */
[----:B-1----:R-:W-:-:S04]  /*c2e0*/  LOP3.LUT R2, R2, 0x1f, RZ, 0xc0, !PT ;  /* 0x0000001f02027812 */ /* 0x002fc800078ec0ff */
[----:B------:R-:W-:Y:S02]  /*c2f0*/  ISETP.GE.AND P1, PT, R2, R4, PT ;  /* 0x000000040200720c */ /* 0x000fe40003f26270 */
[----:B------:R-:W-:Y:S01]  /*c300*/  PRMT R160, RZ, 0x7610, R160 ;  /* 0x00007610ffa07816 */ /* 0x000fe200000000a0 */
[----:B------:R-:W0:Y:S01]  /*c310*/  S2R R2, SR_TID.X ;  /* 0x0000000000027919 */ /* 0x000e220000002100 */
[----:B------:R-:W-:Y:S02]  /*c320*/  PRMT R161, RZ, 0x7610, R161 ;  /* 0x00007610ffa17816 */ /* 0x000fe400000000a1 */
[----:B------:R-:W-:Y:S02]  /*c330*/  PRMT R162, RZ, 0x7610, R162 ;  /* 0x00007610ffa27816 */ /* 0x000fe400000000a2 */
[----:B------:R-:W-:Y:S02]  /*c340*/  PRMT R163, RZ, 0x7610, R163 ;  /* 0x00007610ffa37816 */ /* 0x000fe400000000a3 */
[----:B------:R-:W-:-:S02]  /*c350*/  PRMT R164, RZ, 0x7610, R164 ;  /* 0x00007610ffa47816 */ /* 0x000fc400000000a4 */
[----:B------:R-:W-:Y:S02]  /*c360*/  PRMT R165, RZ, 0x7610, R165 ;  /* 0x00007610ffa57816 */ /* 0x000fe400000000a5 */
[----:B------:R-:W-:Y:S02]  /*c370*/  PRMT R166, RZ, 0x7610, R166 ;  /* 0x00007610ffa67816 */ /* 0x000fe400000000a6 */
[----:B0-----:R-:W-:Y:S01]  /*c380*/  LOP3.LUT R0, R2, 0x7f, RZ, 0xc0, !PT ;  /* 0x0000007f02007812 */ /* 0x001fe200078ec0ff */
[----:B--2---:R0:W2:Y:S02]  /*c390*/  @P2 LDG.E.U8 R158, desc[UR24][R126.64] ;  /* 0x000000187e9e2981 */ /* 0x0040a4000c1e1100 */
[----:B0-----:R-:W-:Y:S02]  /*c3a0*/  @P2 IMAD.MOV.U32 R126, RZ, RZ, R250 ;  /* 0x000000ffff7e2224 */ /* 0x001fe400078e00fa */
[----:B------:R-:W-:Y:S01]  /*c3b0*/  @P2 IMAD.MOV.U32 R127, RZ, RZ, R3 ;  /* 0x000000ffff7f2224 */ /* 0x000fe200078e0003 */
[----:B------:R-:W2:Y:S04]  /*c3c0*/  LDL R250, [R1+0x30] ;  /* 0x0000300001fa7983 */ /* 0x000ea80000100800 */
[----:B------:R0:W2:Y:S01]  /*c3d0*/  @P2 LDG.E.U8 R159, desc[UR24][R126.64] ;  /* 0x000000187e9f2981 */ /* 0x0000a2000c1e1100 */
[----:B------:R-:W-:Y:S01]  /*c3e0*/  BAR.SYNC.DEFER_BLOCKING 0x0 ;  /* 0x0000000000007b1d */ /* 0x000fe20000010000 */
[----:B0-----:R-:W-:-:S02]  /*c3f0*/  @!P1 IMAD.MOV.U32 R126, RZ, RZ, R201 ;  /* 0x000000ffff7e9224 */ /* 0x001fc400078e00c9 */
[----:B------:R-:W-:-:S03]  /*c400*/  @!P1 IMAD.MOV.U32 R127, RZ, RZ, R200 ;  /* 0x000000ffff7f9224 */ /* 0x000fc600078e00c8 */
[----:B------:R-:W2:Y:S04]  /*c410*/  LDL R3, [R1+0x20] ;  /* 0x0000200001037983 */ /* 0x000ea80000100800 */
[----:B------:R0:W2:Y:S02]  /*c420*/  @!P1 LDG.E.U8 R160, desc[UR24][R126.64] ;  /* 0x000000187ea09981 */ /* 0x0000a4000c1e1100 */
[----:B0-----:R-:W-:Y:S02]  /*c430*/  @!P1 IMAD.MOV.U32 R126, RZ, RZ, R205 ;  /* 0x000000ffff7e9224 */ /* 0x001fe400078e00cd */
[----:B------:R-:W-:-:S05]  /*c440*/  @!P1 IMAD.MOV.U32 R127, RZ, RZ, R204 ;  /* 0x000000ffff7f9224 */ /* 0x000fca00078e00cc */
        /* <DEDUP_REMOVED lines=12> */
[----:B------:R0:W2:Y:S04]  /*c510*/  @!P1 LDG.E.U8 R165, desc[UR24][R126.64] ;  /* 0x000000187ea59981 */ /* 0x0000a8000c1e1100 */
[----:B------:R1:W-:Y:S01]  /*c520*/  STS.U8 [R0+UR12+0x4000], R135 ;  /* 0x0040008700007988 */ /* 0x0003e2000800000c */
[----:B0-----:R-:W-:Y:S02]  /*c530*/  @!P1 IMAD.MOV.U32 R126, RZ, RZ, R225 ;  /* 0x000000ffff7e9224 */ /* 0x001fe400078e00e1 */
[----:B------:R-:W-:Y:S01]  /*c540*/  @!P1 IMAD.MOV.U32 R127, RZ, RZ, R224 ;  /* 0x000000ffff7f9224 */ /* 0x000fe200078e00e0 */
[----:B-1----:R-:W-:-:S04]  /*c550*/  PRMT R135, RZ, 0x7610, R135 ;  /* 0x00007610ff877816 */ /* 0x002fc80000000087 */
[----:B------:R0:W2:Y:S04]  /*c560*/  @!P1 LDG.E.U8 R166, desc[UR24][R126.64] ;  /* 0x000000187ea69981 */ /* 0x0000a8000c1e1100 */
[----:B----4-:R1:W-:Y:S01]  /*c570*/  STS.U8 [R0+UR12+0x5000], R134 ;  /* 0x0050008600007988 */ /* 0x0103e2000800000c */
[----:B0-----:R-:W-:Y:S02]  /*c580*/  @!P1 IMAD.MOV.U32 R126, RZ, RZ, R229 ;  /* 0x000000ffff7e9224 */ /* 0x001fe400078e00e5 */
[----:B------:R-:W-:Y:S01]  /*c590*/  @!P1 IMAD.MOV.U32 R127, RZ, RZ, R228 ;  /* 0x000000ffff7f9224 */ /* 0x000fe200078e00e4 */
[----:B-1----:R-:W-:-:S04]  /*c5a0*/  PRMT R134, RZ, 0x7610, R134 ;  /* 0x00007610ff867816 */ /* 0x002fc80000000086 */
[----:B------:R0:W4:Y:S04]  /*c5b0*/  @!P1 LDG.E.U8 R135, desc[UR24][R126.64] ;  /* 0x000000187e879981 */ /* 0x000128000c1e1100 */
[----:B------:R1:W-:Y:S01]  /*c5c0*/  STS.U8 [R0+UR12+0x4400], R133 ;  /* 0x0044008500007988 */ /* 0x0003e2000800000c */
[----:B0-----:R-:W-:Y:S02]  /*c5d0*/  @!P1 IMAD.MOV.U32 R126, RZ, RZ, R233 ;  /* 0x000000ffff7e9224 */ /* 0x001fe400078e00e9 */
[----:B------:R-:W-:Y:S01]  /*c5e0*/  @!P1 IMAD.MOV.U32 R127, RZ, RZ, R232 ;  /* 0x000000ffff7f9224 */ /* 0x000fe200078e00e8 */
[----:B-1----:R-:W-:-:S04]  /*c5f0*/  PRMT R133, RZ, 0x7610, R133 ;  /* 0x00007610ff857816 */ /* 0x002fc80000000085 */
[----:B------:R0:W2:Y:S04]  /*c600*/  @!P1 LDG.E.U8 R134, desc[UR24][R126.64] ;  /* 0x000000187e869981 */ /* 0x0000a8000c1e1100 */
        /* <DEDUP_REMOVED lines=14> */
[----:B------:R0:W2:Y:S02]  /*c6f0*/  @!P1 LDG.E.U8 R131, desc[UR24][R126.64] ;  /* 0x000000187e839981 */ /* 0x0000a4000c1e1100 */
[----:B0-----:R-:W-:Y:S02]  /*c700*/  @!P1 IMAD.MOV.U32 R126, RZ, RZ, R249 ;  /* 0x000000ffff7e9224 */ /* 0x001fe400078e00f9 */
[----:B------:R-:W-:-:S05]  /*c710*/  @!P1 IMAD.MOV.U32 R127, RZ, RZ, R248 ;  /* 0x000000ffff7f9224 */ /* 0x000fca00078e00f8 */
[----:B------:R0:W2:Y:S04]  /*c720*/  @!P1 LDG.E.U8 R130, desc[UR24][R126.64] ;  /* 0x000000187e829981 */ /* 0x0000a8000c1e1100 */
[----:B------:R-:W0:Y:S04]  /*c730*/  LDL R127, [R1] ;  /* 0x00000000017f7983 */ /* 0x000e280000100800 */
[----:B------:R1:W-:Y:S02]  /*c740*/  STS.U8 [R0+UR12+0x4c00], R129 ;  /* 0x004c008100007988 */ /* 0x0003e4000800000c */
[----:B-1----:R-:W-:Y:S01]  /*c750*/  PRMT R129, RZ, 0x7610, R129 ;  /* 0x00007610ff817816 */ /* 0x002fe20000000081 */
[----:B0-----:R-:W-:-:S02]  /*c760*/  @!P1 IMAD.MOV.U32 R126, RZ, RZ, R127 ;  /* 0x000000ffff7e9224 */ /* 0x001fc400078e007f */
[----:B------:R-:W-:-:S05]  /*c770*/  @!P1 IMAD.MOV.U32 R127, RZ, RZ, R252 ;  /* 0x000000ffff7f9224 */ /* 0x000fca00078e00fc */
[----:B------:R0:W2:Y:S04]  /*c780*/  @!P1 LDG.E.U8 R129, desc[UR24][R126.64] ;  /* 0x000000187e819981 */ /* 0x0000a8000c1e1100 */
[----:B------:R-:W0:Y:S04]  /*c790*/  LDL R126, [R1+0xc] ;  /* 0x00000c00017e7983 */ /* 0x000e280000100800 */
[----:B------:R-:W0:Y:S04]  /*c7a0*/  LDL R127, [R1+0x10] ;  /* 0x00001000017f7983 */ /* 0x000e280000100800 */
[----:B------:R1:W-:Y:S02]  /*c7b0*/  STS.U8 [R0+UR12+0x5c00], R128 ;  /* 0x005c008000007988 */ /* 0x0003e4000800000c */
[----:B-1----:R-:W-:-:S02]  /*c7c0*/  PRMT R128, RZ, 0x7610, R128 ;  /* 0x00007610ff807816 */ /* 0x002fc40000000080 */
[----:B------:R1:W-:Y:S04]  /*c7d0*/  STS.U8 [R99+UR12+0x4080], R125 ;  /* 0x0040807d63007988 */ /* 0x0003e8000800000c */
[----:B-1----:R-:W3:Y:S01]  /*c7e0*/  LDL R125, [R1+0x2c] ;  /* 0x00002c00017d7983 */ /* 0x002ee20000100800 */
[----:B0-----:R-:W-:-:S04]  /*c7f0*/  @!P1 LOP3.LUT R127, R127, R126, RZ, 0x3c, !PT ;  /* 0x0000007e7f7f9212 */ /* 0x001fc800078e3cff */
[----:B------:R-:W-:-:S04]  /*c800*/  @!P1 LOP3.LUT R126, R127, R126, RZ, 0x3c, !PT ;  /* 0x0000007e7f7e9212 */ /* 0x000fc800078e3cff */
[----:B------:R-:W-:-:S05]  /*c810*/  @!P1 LOP3.LUT R127, R127, R126, RZ, 0x3c, !PT ;  /* 0x0000007e7f7f9212 */ /* 0x000fca00078e3cff */
[----:B------:R2:W3:Y:S04]  /*c820*/  @!P1 LDG.E.U8 R128, desc[UR24][R126.64] ;  /* 0x000000187e809981 */ /* 0x0004e8000c1e1100 */
[----:B------:R-:W3:Y:S01]  /*c830*/  LDL R127, [R1+0x1c] ;  /* 0x00001c00017f7983 */ /* 0x000ee20000100800 */
[----:B------:R-:W-:Y:S01]  /*c840*/  PRMT R167, RZ, 0x7610, R167 ;  /* 0x00007610ffa77816 */ /* 0x000fe200000000a7 */
[----:B--2---:R-:W-:Y:S02]  /*c850*/  @!P1 IMAD.MOV.U32 R126, RZ, RZ, R3 ;  /* 0x000000ffff7e9224 */ /* 0x004fe400078e0003 */
[----:B------:R0:W-:Y:S04]  /*c860*/  STS.U8 [R99+UR12+0x5080], R124 ;  /* 0x0050807c63007988 */ /* 0x0001e8000800000c */
[----:B------:R1:W-:Y:S04]  /*c870*/  STS.U8 [R99+UR12+0x4480], R123 ;  /* 0x0044807b63007988 */ /* 0x0003e8000800000c */
[----:B------:R2:W-:Y:S01]  /*c880*/  STS.U8 [R99+UR12+0x5480], R121 ;  /* 0x0054807963007988 */ /* 0x0005e2000800000c */
[----:B0-----:R-:W-:-:S03]  /*c890*/  @!P1 IMAD.MOV.U32 R124, RZ, RZ, R250 ;  /* 0x000000ffff7c9224 */ /* 0x001fc600078e00fa */
[----:B------:R-:W4:Y:S04]  /*c8a0*/  LDL R3, [R1+0x60] ;  /* 0x0000600001037983 */ /* 0x000f280000100800 */
[----:B---3--:R0:W3:Y:S01]  /*c8b0*/  @!P1 LDG.E.U8 R167, desc[UR24][R126.64] ;  /* 0x000000187ea79981 */ /* 0x0080e2000c1e1100 */
[----:B-1----:R-:W-:Y:S02]  /*c8c0*/  PRMT R123, RZ, 0x7610, R123 ;  /* 0x00007610ff7b7816 */ /* 0x002fe4000000007b */
[----:B--2---:R-:W-:Y:S01]  /*c8d0*/  PRMT R121, RZ, 0x7610, R121 ;  /* 0x00007610ff797816 */ /* 0x004fe20000000079 */
[----:B------:R-:W2:Y:S01]  /*c8e0*/  LDL R250, [R1+0x70] ;  /* 0x0000700001fa7983 */ /* 0x000ea20000100800 */
[----:B0-----:R-:W-:-:S06]  /*c8f0*/  PRMT R126, RZ, 0x7610, R126 ;  /* 0x00007610ff7e7816 */ /* 0x001fcc000000007e */
[----:B------:R0:W2:Y:S04]  /*c900*/  @!P1 LDG.E.U8 R126, desc[UR24][R124.64] ;  /* 0x000000187c7e9981 */ /* 0x0000a8000c1e1100 */
[----:B------:R-:W0:Y:S04]  /*c910*/  LDL R124, [R1+0x3c] ;  /* 0x00003c00017c7983 */ /* 0x000e280000100800 */
[----:B------:R-:W0:Y:S02]  /*c920*/  LDL R125, [R1+0x40] ;  /* 0x00004000017d7983 */ /* 0x000e240000100800 */
[----:B0-----:R-:W-:-:S04]  /*c930*/  @!P1 LOP3.LUT R125, R125, R124, RZ, 0x3c, !PT ;  /* 0x0000007c7d7d9212 */ /* 0x001fc800078e3cff */
[----:B------:R-:W-:-:S04]  /*c940*/  @!P1 LOP3.LUT R124, R125, R124, RZ, 0x3c, !PT ;  /* 0x0000007c7d7c9212 */ /* 0x000fc800078e3cff */
[----:B------:R-:W-:-:S05]  /*c950*/  @!P1 LOP3.LUT R125, R125, R124, RZ, 0x3c, !PT ;  /* 0x0000007c7d7d9212 */ /* 0x000fca00078e3cff */
[----:B------:R0:W2:Y:S04]  /*c960*/  @!P1 LDG.E.U8 R123, desc[UR24][R124.64] ;  /* 0x000000187c7b9981 */ /* 0x0000a8000c1e1100 */
[----:B------:R-:W0:Y:S04]  /*c970*/  LDL R124, [R1+0x4c] ;  /* 0x00004c00017c7983 */ /* 0x000e280000100800 */
[----:B------:R-:W0:Y:S04]  /*c980*/  LDL R125, [R1+0x50] ;  /* 0x00005000017d7983 */ /* 0x000e280000100800 */
[----:B------:R1:W-:Y:S04]  /*c990*/  STS.U8 [R99+UR12+0x4880], R117 ;  /* 0x0048807563007988 */ /* 0x0003e8000800000c */
[----:B-1----:R-:W2:Y:S01]  /*c9a0*/  LDL R117, [R1+0x6c] ;  /* 0x00006c0001757983 */ /* 0x002ea20000100800 */
[----:B0-----:R-:W-:-:S04]  /*c9b0*/  @!P1 LOP3.LUT R125, R125, R124, RZ, 0x3c, !PT ;  /* 0x0000007c7d7d9212 */ /* 0x001fc800078e3cff */
[----:B------:R-:W-:-:S04]  /*c9c0*/  @!P1 LOP3.LUT R124, R125, R124, RZ, 0x3c, !PT ;  /* 0x0000007c7d7c9212 */ /* 0x000fc800078e3cff */
[----:B------:R-:W-:-:S05]  /*c9d0*/  @!P1 LOP3.LUT R125, R125, R124, RZ, 0x3c, !PT ;  /* 0x0000007c7d7d9212 */ /* 0x000fca00078e3cff */
[----:B------:R4:W3:Y:S04]  /*c9e0*/  @!P1 LDG.E.U8 R121, desc[UR24][R124.64] ;  /* 0x000000187c799981 */ /* 0x0008e8000c1e1100 */
[----:B------:R-:W3:Y:S01]  /*c9f0*/  LDL R125, [R1+0x5c] ;  /* 0x00005c00017d7983 */ /* 0x000ee20000100800 */
[----:B------:R-:W-:Y:S01]  /*ca00*/  PRMT R127, RZ, 0x7610, R127 ;  /* 0x00007610ff7f7816 */ /* 0x000fe2000000007f */
[----:B----4-:R-:W-:Y:S02]  /*ca10*/  @!P1 IMAD.MOV.U32 R124, RZ, RZ, R3 ;  /* 0x000000ffff7c9224 */ /* 0x010fe400078e0003 */
[----:B------:R2:W-:Y:S04]  /*ca20*/  STS.U8 [R99+UR12+0x5880], R116 ;  /* 0x0058807463007988 */ /* 0x0005e8000800000c */
[----:B------:R0:W-:Y:S04]  /*ca30*/  STS.U8 [R99+UR12+0x4c80], R120 ;  /* 0x004c807863007988 */ /* 0x0001e8000800000c */
[----:B------:R1:W-:Y:S01]  /*ca40*/  STS.U8 [R99+UR12+0x5c80], R122 ;  /* 0x005c807a63007988 */ /* 0x0003e2000800000c */
[----:B--2---:R-:W-:-:S03]  /*ca50*/  @!P1 IMAD.MOV.U32 R116, RZ, RZ, R250 ;  /* 0x000000ffff749224 */ /* 0x004fc600078e00fa */
[----:B------:R-:W2:Y:S04]  /*ca60*/  LDL R3, [R1+0xa0] ;  /* 0x0000a00001037983 */ /* 0x000ea80000100800 */
[----:B---3--:R3:W4:Y:S01]  /*ca70*/  @!P1 LDG.E.U8 R127, desc[UR24][R124.64] ;  /* 0x000000187c7f9981 */ /* 0x008722000c1e1100 */
[----:B0-----:R-:W-:Y:S02]  /*ca80*/  PRMT R120, RZ, 0x7610, R120 ;  /* 0x00007610ff787816 */ /* 0x001fe40000000078 */
[----:B-1----:R-:W-:Y:S01]  /*ca90*/  PRMT R122, RZ, 0x7610, R122 ;  /* 0x00007610ff7a7816 */ /* 0x002fe2000000007a */
[----:B------:R-:W2:Y:S01]  /*caa0*/  LDL R99, [R1+0xb0] ;  /* 0x0000b00001637983 */ /* 0x000ea20000100800 */
[----:B---3--:R-:W-:-:S06]  /*cab0*/  PRMT R124, RZ, 0x7610, R124 ;  /* 0x00007610ff7c7816 */ /* 0x008fcc000000007c */
[----:B------:R0:W3:Y:S04]  /*cac0*/  @!P1 LDG.E.U8 R124, desc[UR24][R116.64] ;  /* 0x00000018747c9981 */ /* 0x0000e8000c1e1100 */
[----:B------:R-:W0:Y:S04]  /*cad0*/  LDL R116, [R1+0x7c] ;  /* 0x00007c0001747983 */ /* 0x000e280000100800 */
[----:B------:R-:W0:Y:S02]  /*cae0*/  LDL R117, [R1+0x80] ;  /* 0x0000800001757983 */ /* 0x000e240000100800 */
[----:B0-----:R-:W-:-:S04]  /*caf0*/  @!P1 LOP3.LUT R117, R117, R116, RZ, 0x3c, !PT ;  /* 0x0000007475759212 */ /* 0x001fc800078e3cff */
[----:B------:R-:W-:-:S04]  /*cb00*/  @!P1 LOP3.LUT R116, R117, R116, RZ, 0x3c, !PT ;  /* 0x0000007475749212 */ /* 0x000fc800078e3cff */
[----:B------:R-:W-:-:S05]  /*cb10*/  @!P1 LOP3.LUT R117, R117, R116, RZ, 0x3c, !PT ;  /* 0x0000007475759212 */ /* 0x000fca00078e3cff */
[----:B------:R0:W2:Y:S04]  /*cb20*/  @!P1 LDG.E.U8 R120, desc[UR24][R116.64] ;  /* 0x0000001874789981 */ /* 0x0000a8000c1e1100 */
[----:B------:R-:W0:Y:S04]  /*cb30*/  LDL R116, [R1+0x8c] ;  /* 0x00008c0001747983 */ /* 0x000e280000100800 */
[----:B------:R-:W0:Y:S01]  /*cb40*/  LDL R117, [R1+0x90] ;  /* 0x0000900001757983 */ /* 0x000e220000100800 */
[----:B------:R-:W1:Y:S01]  /*cb50*/  S2R R250, SR_TID.X ;  /* 0x0000000000fa7919 */ /* 0x000e620000002100 */
[----:B0-----:R-:W-:-:S04]  /*cb60*/  @!P1 LOP3.LUT R117, R117, R116, RZ, 0x3c, !PT ;  /* 0x0000007475759212 */ /* 0x001fc800078e3cff */
[----:B------:R-:W-:-:S04]  /*cb70*/  @!P1 LOP3.LUT R116, R117, R116, RZ, 0x3c, !PT ;  /* 0x0000007475749212 */ /* 0x000fc800078e3cff */
[----:B------:R-:W-:-:S05]  /*cb80*/  @!P1 LOP3.LUT R117, R117, R116, RZ, 0x3c, !PT ;  /* 0x0000007475759212 */ /* 0x000fca00078e3cff */
[----:B------:R2:W3:Y:S04]  /*cb90*/  @!P1 LDG.E.U8 R122, desc[UR24][R116.64] ;  /* 0x00000018747a9981 */ /* 0x0004e8000c1e1100 */
[----:B------:R-:W3:Y:S01]  /*cba0*/  LDL R117, [R1+0x9c] ;  /* 0x00009c0001757983 */ /* 0x000ee20000100800 */
[----:B-1----:R-:W-:-:S04]  /*cbb0*/  LOP3.LUT R250, R250, 0x7f, RZ, 0xc0, !PT ;  /* 0x0000007ffafa7812 */ /* 0x002fc800078ec0ff */
[----:B------:R-:W-:Y:S01]  /*cbc0*/  LOP3.LUT R250, R250, 0x20, RZ, 0x3c, !PT ;  /* 0x00000020fafa7812 */ /* 0x000fe200078e3cff */
[----:B--2---:R-:W-:Y:S01]  /*cbd0*/  @!P1 IMAD.MOV.U32 R116, RZ, RZ, R3 ;  /* 0x000000ffff749224 */ /* 0x004fe200078e0003 */
[----:B------:R-:W-:Y:S01]  /*cbe0*/  PRMT R125, RZ, 0x7610, R125 ;  /* 0x00007610ff7d7816 */ /* 0x000fe2000000007d */
[----:B------:R-:W2:Y:S04]  /*cbf0*/  LDL R3, [R1+0xe0] ;  /* 0x0000e00001037983 */ /* 0x000ea80000100800 */
[----:B------:R0:W-:Y:S04]  /*cc00*/  STS.U8 [R250+UR12+0x4100], R112 ;  /* 0x00410070fa007988 */ /* 0x0001e8000800000c */
[----:B------:R1:W-:Y:S04]  /*cc10*/  STS.U8 [R250+UR12+0x5100], R111 ;  /* 0x0051006ffa007988 */ /* 0x0003e8000800000c */
[----:B------:R4:W-:Y:S01]  /*cc20*/  STS.U8 [R250+UR12+0x4500], R110 ;  /* 0x0045006efa007988 */ /* 0x0009e2000800000c */
[----:B0-----:R-:W-:-:S03]  /*cc30*/  PRMT R112, RZ, 0x7610, R112 ;  /* 0x00007610ff707816 */ /* 0x001fc60000000070 */
[----:B-1----:R-:W2:Y:S04]  /*cc40*/  LDL R111, [R1+0xc0] ;  /* 0x0000c000016f7983 */ /* 0x002ea80000100800 */
[----:B----4-:R-:W2:Y:S04]  /*cc50*/  LDL R110, [R1+0xbc] ;  /* 0x0000bc00016e7983 */ /* 0x010ea80000100800 */
[----:B---3--:R0:W3:Y:S04]  /*cc60*/  @!P1 LDG.E.U8 R112, desc[UR24][R116.64] ;  /* 0x0000001874709981 */ /* 0x0080e8000c1e1100 */
[----:B------:R-:W4:Y:S01]  /*cc70*/  LDL R117, [R1+0xac] ;  /* 0x0000ac0001757983 */ /* 0x000f220000100800 */
[----:B0-----:R-:W-:-:S03]  /*cc80*/  @!P1 IMAD.MOV.U32 R116, RZ, RZ, R99 ;  /* 0x000000ffff749224 */ /* 0x001fc600078e0063 */
[----:B------:R0:W-:Y:S04]  /*cc90*/  STS.U8 [R250+UR12+0x5500], R109 ;  /* 0x0055006dfa007988 */ /* 0x0001e8000800000c */
[----:B------:R-:W3:Y:S04]  /*cca0*/  LDL R99, [R1+0xf0] ;  /* 0x0000f00001637983 */ /* 0x000ee80000100800 */
[----:B0-----:R-:W3:Y:S01]  /*ccb0*/  LDL R109, [R1+0xdc] ;  /* 0x0000dc00016d7983 */ /* 0x001ee20000100800 */
[----:B--2---:R-:W-:-:S04]  /*ccc0*/  @!P1 LOP3.LUT R111, R111, R110, RZ, 0x3c, !PT ;  /* 0x0000006e6f6f9212 */ /* 0x004fc800078e3cff */
[----:B------:R-:W-:-:S04]  /*ccd0*/  @!P1 LOP3.LUT R110, R111, R110, RZ, 0x3c, !PT ;  /* 0x0000006e6f6e9212 */ /* 0x000fc800078e3cff */
[----:B------:R-:W-:Y:S01]  /*cce0*/  @!P1 LOP3.LUT R111, R111, R110, RZ, 0x3c, !PT ;  /* 0x0000006e6f6f9212 */ /* 0x000fe200078e3cff */
[----:B----4-:R0:W2:Y:S02]  /*ccf0*/  @!P1 LDG.E.U8 R125, desc[UR24][R116.64] ;  /* 0x00000018747d9981 */ /* 0x0100a4000c1e1100 */
[----:B0-----:R-:W-:-:S06]  /*cd00*/  PRMT R116, RZ, 0x7610, R116 ;  /* 0x00007610ff747816 */ /* 0x001fcc0000000074 */
[----:B------:R0:W4:Y:S04]  /*cd10*/  @!P1 LDG.E.U8 R116, desc[UR24][R110.64] ;  /* 0x000000186e749981 */ /* 0x000128000c1e1100 */
[----:B------:R-:W0:Y:S04]  /*cd20*/  LDL R110, [R1+0xcc] ;  /* 0x0000cc00016e7983 */ /* 0x000e280000100800 */
[----:B------:R-:W0:Y:S01]  /*cd30*/  LDL R111, [R1+0xd0] ;  /* 0x0000d000016f7983 */ /* 0x000e220000100800 */
[----:B------:R-:W-:-:S03]  /*cd40*/  PRMT R117, RZ, 0x7610, R117 ;  /* 0x00007610ff757816 */ /* 0x000fc60000000075 */
[----:B------:R1:W-:Y:S02]  /*cd50*/  STS.U8 [R250+UR12+0x4900], R136 ;  /* 0x00490088fa007988 */ /* 0x0003e4000800000c */
[----:B-1----:R-:W-:Y:S02]  /*cd60*/  PRMT R136, RZ, 0x7610, R136 ;  /* 0x00007610ff887816 */ /* 0x002fe40000000088 */
[----:B0-----:R-:W-:-:S04]  /*cd70*/  @!P1 LOP3.LUT R111, R111, R110, RZ, 0x3c, !PT ;  /* 0x0000006e6f6f9212 */ /* 0x001fc800078e3cff */
[----:B------:R-:W-:-:S04]  /*cd80*/  @!P1 LOP3.LUT R110, R111, R110, RZ, 0x3c, !PT ;  /* 0x0000006e6f6e9212 */ /* 0x000fc800078e3cff */
[----:B------:R-:W-:-:S05]  /*cd90*/  @!P1 LOP3.LUT R111, R111, R110, RZ, 0x3c, !PT ;  /* 0x0000006e6f6f9212 */ /* 0x000fca00078e3cff */
[----:B------:R0:W2:Y:S02]  /*cda0*/  @!P1 LDG.E.U8 R117, desc[UR24][R110.64] ;  /* 0x000000186e759981 */ /* 0x0000a4000c1e1100 */
[----:B0-----:R-:W-:Y:S02]  /*cdb0*/  @!P1 IMAD.MOV.U32 R110, RZ, RZ, R3 ;  /* 0x000000ffff6e9224 */ /* 0x001fe400078e0003 */
[----:B---3--:R-:W-:Y:S01]  /*cdc0*/  @!P1 IMAD.MOV.U32 R111, RZ, RZ, R109 ;  /* 0x000000ffff6f9224 */ /* 0x008fe200078e006d */
[----:B------:R0:W-:Y:S04]  /*cdd0*/  STS.U8 [R250+UR12+0x5900], R137 ;  /* 0x00590089fa007988 */ /* 0x0001e8000800000c */
[----:B------:R1:W3:Y:S04]  /*cde0*/  @!P1 LDG.E.U8 R136, desc[UR24][R110.64] ;  /* 0x000000186e889981 */ /* 0x0002e8000c1e1100 */
[----:B------:R-:W2:Y:S04]  /*cdf0*/  LDL R3, [R1+0x120] ;  /* 0x0001200001037983 */ /* 0x000ea80000100800 */
[----:B------:R-:W2:Y:S04]  /*ce00*/  LDL R109, [R1+0x11c] ;  /* 0x00011c00016d7983 */ /* 0x000ea80000100800 */
[----:B------:R-:W2:Y:S01]  /*ce10*/  LDL R111, [R1+0xec] ;  /* 0x0000ec00016f7983 */ /* 0x000ea20000100800 */
[----:B0-----:R-:W-:Y:S01]  /*ce20*/  PRMT R137, RZ, 0x7610, R137 ;  /* 0x00007610ff897816 */ /* 0x001fe20000000089 */
[----:B-1----:R-:W-:-:S05]  /*ce30*/  @!P1 IMAD.MOV.U32 R110, RZ, RZ, R99 ;  /* 0x000000ffff6e9224 */ /* 0x002fca00078e0063 */
[----:B--2---:R0:W2:Y:S04]  /*ce40*/  @!P1 LDG.E.U8 R137, desc[UR24][R110.64] ;  /* 0x000000186e899981 */ /* 0x0040a8000c1e1100 */
[----:B------:R-:W0:Y:S04]  /*ce50*/  LDL R110, [R1+0xfc] ;  /* 0x0000fc00016e7983 */ /* 0x000e280000100800 */
[----:B------:R-:W0:Y:S04]  /*ce60*/  LDL R111, [R1+0x100] ;  /* 0x00010000016f7983 */ /* 0x000e280000100800 */
[----:B------:R1:W-:Y:S02]  /*ce70*/  STS.U8 [R250+UR12+0x4d00], R144 ;  /* 0x004d0090fa007988 */ /* 0x0003e4000800000c */
[----:B-1----:R-:W-:-:S02]  /*ce80*/  PRMT R144, RZ, 0x7610, R144 ;  /* 0x00007610ff907816 */ /* 0x002fc40000000090 */
[----:B------:R1:W-:Y:S01]  /*ce90*/  STS.U8 [R250+UR12+0x5d00], R146 ;  /* 0x005d0092fa007988 */ /* 0x0003e2000800000c */
[----:B0-----:R-:W-:-:S04]  /*cea0*/  @!P1 LOP3.LUT R111, R111, R110, RZ, 0x3c, !PT ;  /* 0x0000006e6f6f9212 */ /* 0x001fc800078e3cff */
[----:B------:R-:W-:-:S04]  /*ceb0*/  @!P1 LOP3.LUT R110, R111, R110, RZ, 0x3c, !PT ;  /* 0x0000006e6f6e9212 */ /* 0x000fc800078e3cff */
[----:B------:R-:W-:-:S05]  /*cec0*/  @!P1 LOP3.LUT R111, R111, R110, RZ, 0x3c, !PT ;  /* 0x0000006e6f6f9212 */ /* 0x000fca00078e3cff */
[----:B------:R0:W2:Y:S04]  /*ced0*/  @!P1 LDG.E.U8 R144, desc[UR24][R110.64] ;  /* 0x000000186e909981 */ /* 0x0000a8000c1e1100 */
[----:B------:R-:W0:Y:S04]  /*cee0*/  LDL R110, [R1+0x10c] ;  /* 0x00010c00016e7983 */ /* 0x000e280000100800 */
[----:B------:R-:W0:Y:S04]  /*cef0*/  LDL R111, [R1+0x110] ;  /* 0x00011000016f7983 */ /* 0x000e280000100800 */
[----:B-1----:R-:W2:Y:S01]  /*cf00*/  LDL.LU R250, [R1+0xa80] ;  /* 0x000a800001fa7983 */ /* 0x002ea20000300800 */
[----:B------:R-:W1:Y:S01]  /*cf10*/  S2R R99, SR_TID.X ;  /* 0x0000000000637919 */ /* 0x000e620000002100 */
[----:B------:R-:W-:-:S02]  /*cf20*/  PRMT R146, RZ, 0x7610, R146 ;  /* 0x00007610ff927816 */ /* 0x000fc40000000092 */
[----:B-1----:R-:W-:-:S04]  /*cf30*/  LOP3.LUT R99, R99, 0x7f, RZ, 0xc0, !PT ;  /* 0x0000007f63637812 */ /* 0x002fc800078ec0ff */
[----:B------:R-:W-:-:S05]  /*cf40*/  LOP3.LUT R99, R99, 0x30, RZ, 0x3c, !PT ;  /* 0x0000003063637812 */ /* 0x000fca00078e3cff */
[----:B------:R1:W-:Y:S02]  /*cf50*/  STS.U8 [R99+UR12+0x4180], R108 ;  /* 0x0041806c63007988 */ /* 0x0003e4000800000c */
[----:B-1----:R-:W-:Y:S02]  /*cf60*/  @!P1 IMAD.MOV.U32 R108, RZ, RZ, R3 ;  /* 0x000000ffff6c9224 */ /* 0x002fe400078e0003 */
[----:B------:R-:W1:Y:S01]  /*cf70*/  S2R R3, SR_TID.X ;  /* 0x0000000000037919 */ /* 0x000e620000002100 */
[----:B------:R3:W-:Y:S04]  /*cf80*/  STS.U8 [R99+UR12+0x5180], R107 ;  /* 0x0051806b63007988 */ /* 0x0007e8000800000c */
[----:B------:R4:W-:Y:S01]  /*cf90*/  STS.U8 [R99+UR12+0x4580], R106 ;  /* 0x0045806a63007988 */ /* 0x0009e2000800000c */
[----:B---3--:R-:W-:-:S02]  /*cfa0*/  @!P1 IMAD.MOV.U32 R107, RZ, RZ, R206 ;  /* 0x000000ffff6b9224 */ /* 0x008fc400078e00ce */
[----:B----4-:R-:W-:Y:S01]  /*cfb0*/  @!P1 IMAD.MOV.U32 R106, RZ, RZ, R207 ;  /* 0x000000ffff6a9224 */ /* 0x010fe200078e00cf */
[----:B------:R-:W-:Y:S04]  /*cfc0*/  STS.U8 [R99+UR12+0x5580], R105 ;  /* 0x0055806963007988 */ /* 0x000fe8000800000c */
[----:B------:R3:W-:Y:S04]  /*cfd0*/  STS.U8 [R99+UR12+0x4980], R138 ;  /* 0x0049808a63007988 */ /* 0x0007e8000800000c */
[----:B------:R4:W-:Y:S01]  /*cfe0*/  STS.U8 [R99+UR12+0x5980], R139 ;  /* 0x0059808b63007988 */ /* 0x0009e2000800000c */
[----:B---3--:R-:W-:-:S02]  /*cff0*/  PRMT R138, RZ, 0x7610, R138 ;  /* 0x00007610ff8a7816 */ /* 0x008fc4000000008a */
[----:B----4-:R-:W-:Y:S01]  /*d000*/  PRMT R139, RZ, 0x7610, R139 ;  /* 0x00007610ff8b7816 */ /* 0x010fe2000000008b */
[----:B------:R3:W-:Y:S01]  /*d010*/  STS.U8 [R99+UR12+0x4d80], R150 ;  /* 0x004d809663007988 */ /* 0x0007e2000800000c */
[----:B-1----:R-:W-:-:S03]  /*d020*/  LOP3.LUT R3, R3, 0x7f, RZ, 0xc0, !PT ;  /* 0x0000007f03037812 */ /* 0x002fc600078ec0ff */
[----:B------:R1:W-:Y:S01]  /*d030*/  STS.U8 [R99+UR12+0x5d80], R151 ;  /* 0x005d809763007988 */ /* 0x0003e2000800000c */
[----:B---3--:R-:W-:Y:S02]  /*d040*/  PRMT R150, RZ, 0x7610, R150 ;  /* 0x00007610ff967816 */ /* 0x008fe40000000096 */
[----:B------:R-:W-:Y:S02]  /*d050*/  LOP3.LUT R3, R3, 0x40, RZ, 0x3c, !PT ;  /* 0x0000004003037812 */ /* 0x000fe400078e3cff */
[----:B-1----:R-:W-:Y:S01]  /*d060*/  PRMT R151, RZ, 0x7610, R151 ;  /* 0x00007610ff977816 */ /* 0x002fe20000000097 */
[----:B------:R-:W-:Y:S01]  /*d070*/  @!P1 IMAD.MOV.U32 R105, RZ, RZ, R230 ;  /* 0x000000ffff699224 */ /* 0x000fe200078e00e6 */
[----:B------:R-:W-:Y:S01]  /*d080*/  LOP3.LUT R2, R2, 0x7f, RZ, 0xc0, !PT ;  /* 0x0000007f02027812 */ /* 0x000fe200078ec0ff */
[----:B------:R1:W-:Y:S04]  /*d090*/  STS.U8 [R3+UR12+0x4200], R104 ;  /* 0x0042006803007988 */ /* 0x0003e8000800000c */
[----:B------:R-:W3:Y:S01]  /*d0a0*/  LDL R99, [R1+0x28] ;  /* 0x0000280001637983 */ /* 0x000ee20000100800 */
[----:B-1----:R-:W-:-:S03]  /*d0b0*/  @!P1 IMAD.MOV.U32 R104, RZ, RZ, R231 ;  /* 0x000000ffff689224 */ /* 0x002fc600078e00e7 */
[----:B------:R1:W-:Y:S04]  /*d0c0*/  STS.U8 [R3+UR12+0x5200], R103 ;  /* 0x0052006703007988 */ /* 0x0003e8000800000c */
[----:B------:R4:W-:Y:S01]  /*d0d0*/  STS.U8 [R3+UR12+0x4600], R102 ;  /* 0x0046006603007988 */ /* 0x0009e2000800000c */
[----:B-1----:R-:W-:Y:S02]  /*d0e0*/  @!P1 IMAD.MOV.U32 R103, RZ, RZ, R238 ;  /* 0x000000ffff679224 */ /* 0x002fe400078e00ee */
[----:B----4-:R-:W-:Y:S01]  /*d0f0*/  @!P1 IMAD.MOV.U32 R102, RZ, RZ, R239 ;  /* 0x000000ffff669224 */ /* 0x010fe200078e00ef */
[----:B------:R1:W-:Y:S04]  /*d100*/  STS.U8 [R3+UR12+0x5600], R113 ;  /* 0x0056007103007988 */ /* 0x0003e8000800000c */
[----:B------:R4:W-:Y:S01]  /*d110*/  STS.U8 [R3+UR12+0x4a00], R140 ;  /* 0x004a008c03007988 */ /* 0x0009e2000800000c */
[----:B-1----:R-:W-:-:S02]  /*d120*/  PRMT R113, RZ, 0x7610, R113 ;  /* 0x00007610ff717816 */ /* 0x002fc40000000071 */
[----:B----4-:R-:W-:Y:S02]  /*d130*/  PRMT R140, RZ, 0x7610, R140 ;  /* 0x00007610ff8c7816 */ /* 0x010fe4000000008c */
[----:B0-----:R-:W-:-:S04]  /*d140*/  @!P1 LOP3.LUT R111, R111, R110, RZ, 0x3c, !PT ;  /* 0x0000006e6f6f9212 */ /* 0x001fc800078e3cff */
[----:B------:R-:W-:-:S04]  /*d150*/  @!P1 LOP3.LUT R110, R111, R110, RZ, 0x3c, !PT ;  /* 0x0000006e6f6e9212 */ /* 0x000fc800078e3cff */
[----:B------:R-:W-:-:S05]  /*d160*/  @!P1 LOP3.LUT R111, R111, R110, RZ, 0x3c, !PT ;  /* 0x0000006e6f6f9212 */ /* 0x000fca00078e3cff */
[----:B------:R0:W4:Y:S02]  /*d170*/  @!P1 LDG.E.U8 R146, desc[UR24][R110.64] ;  /* 0x000000186e929981 */ /* 0x000124000c1e1100 */
[----:B0-----:R-:W-:Y:S02]  /*d180*/  PRMT R110, RZ, 0x7610, R110 ;  /* 0x00007610ff6e7816 */ /* 0x001fe4000000006e */
[----:B------:R-:W-:-:S04]  /*d190*/  PRMT R111, RZ, 0x7610, R111 ;  /* 0x00007610ff6f7816 */ /* 0x000fc8000000006f */
[----:B------:R0:W3:Y:S02]  /*d1a0*/  @!P1 LDG.E.U8 R110, desc[UR24][R108.64] ;  /* 0x000000186c6e9981 */ /* 0x0000e4000c1e1100 */
[----:B0-----:R-:W-:Y:S02]  /*d1b0*/  @!P1 IMAD.MOV.U32 R108, RZ, RZ, R203 ;  /* 0x000000ffff6c9224 */ /* 0x001fe400078e00cb */
[----:B------:R-:W-:-:S05]  /*d1c0*/  @!P1 IMAD.MOV.U32 R109, RZ, RZ, R202 ;  /* 0x000000ffff6d9224 */ /* 0x000fca00078e00ca */
[----:B------:R0:W3:Y:S02]  /*d1d0*/  @!P1 LDG.E.U8 R111, desc[UR24][R108.64] ;  /* 0x000000186c6f9981 */ /* 0x0000e4000c1e1100 */
[----:B0-----:R-:W-:Y:S02]  /*d1e0*/  PRMT R108, RZ, 0x7610, R108 ;  /* 0x00007610ff6c7816 */ /* 0x001fe4000000006c */
[----:B------:R-:W-:-:S04]  /*d1f0*/  PRMT R109, RZ, 0x7610, R109 ;  /* 0x00007610ff6d7816 */ /* 0x000fc8000000006d */
[----:B------:R0:W3:Y:S02]  /*d200*/  @!P1 LDG.E.U8 R108, desc[UR24][R106.64] ;  /* 0x000000186a6c9981 */ /* 0x0000e4000c1e1100 */
[----:B0-----:R-:W-:Y:S02]  /*d210*/  @!P1 IMAD.MOV.U32 R106, RZ, RZ, R211 ;  /* 0x000000ffff6a9224 */ /* 0x001fe400078e00d3 */
[----:B------:R-:W-:-:S05]  /*d220*/  @!P1 IMAD.MOV.U32 R107, RZ, RZ, R210 ;  /* 0x000000ffff6b9224 */ /* 0x000fca00078e00d2 */
        /* <DEDUP_REMOVED lines=29> */
[----:B--2---:R-:W-:-:S05]  /*d400*/  @!P1 IMAD.MOV.U32 R103, RZ, RZ, R250 ;  /* 0x000000ffff679224 */ /* 0x004fca00078e00fa */
[----:B------:R0:W2:Y:S04]  /*d410*/  @!P1 LDG.E.U8 R140, desc[UR24][R102.64] ;  /* 0x00000018668c9981 */ /* 0x0000a8000c1e1100 */
[----:B------:R-:W0:Y:S04]  /*d420*/  LDL R102, [R1+0x4] ;  /* 0x0000040001667983 */ /* 0x000e280000100800 */
[----:B------:R-:W0:Y:S04]  /*d430*/  LDL R103, [R1+0x8] ;  /* 0x0000080001677983 */ /* 0x000e280000100800 */
[----:B------:R1:W-:Y:S02]  /*d440*/  STS.U8 [R3+UR12+0x5a00], R141 ;  /* 0x005a008d03007988 */ /* 0x0003e4000800000c */
[----:B-1----:R-:W-:-:S02]  /*d450*/  PRMT R141, RZ, 0x7610, R141 ;  /* 0x00007610ff8d7816 */ /* 0x002fc4000000008d */
[----:B0-----:R-:W-:-:S04]  /*d460*/  @!P1 LOP3.LUT R103, R103, R102, RZ, 0x3c, !PT ;  /* 0x0000006667679212 */ /* 0x001fc800078e3cff */
[----:B------:R-:W-:-:S04]  /*d470*/  @!P1 LOP3.LUT R102, R103, R102, RZ, 0x3c, !PT ;  /* 0x0000006667669212 */ /* 0x000fc800078e3cff */
[----:B------:R-:W-:-:S05]  /*d480*/  @!P1 LOP3.LUT R103, R103, R102, RZ, 0x3c, !PT ;  /* 0x0000006667679212 */ /* 0x000fca00078e3cff */
[----:B------:R0:W2:Y:S04]  /*d490*/  @!P1 LDG.E.U8 R141, desc[UR24][R102.64] ;  /* 0x00000018668d9981 */ /* 0x0000a8000c1e1100 */
[----:B------:R-:W0:Y:S04]  /*d4a0*/  LDL R102, [R1+0x14] ;  /* 0x0000140001667983 */ /* 0x000e280000100800 */
[----:B------:R-:W0:Y:S01]  /*d4b0*/  LDL R103, [R1+0x18] ;  /* 0x0000180001677983 */ /* 0x000e220000100800 */
[----:B------:R-:W-:-:S03]  /*d4c0*/  LOP3.LUT R2, R2, 0x50, RZ, 0x3c, !PT ;  /* 0x0000005002027812 */ /* 0x000fc600078e3cff */
[----:B------:R1:W-:Y:S04]  /*d4d0*/  STS.U8 [R3+UR12+0x4e00], R152 ;  /* 0x004e009803007988 */ /* 0x0003e8000800000c */
[----:B------:R3:W-:Y:S04]  /*d4e0*/  STS.U8 [R3+UR12+0x5e00], R153 ;  /* 0x005e009903007988 */ /* 0x0007e8000800000c */
[----:B------:R4:W-:Y:S01]  /*d4f0*/  STS.U8 [R2+UR12+0x4280], R101 ;  /* 0x0042806502007988 */ /* 0x0009e2000800000c */
[----:B-1----:R-:W-:-:S03]  /*d500*/  PRMT R152, RZ, 0x7610, R152 ;  /* 0x00007610ff987816 */ /* 0x002fc60000000098 */
[----:B------:R1:W-:Y:S04]  /*d510*/  STS.U8 [R2+UR12+0x5280], R100 ;  /* 0x0052806402007988 */ /* 0x0003e8000800000c */
[----:B---3--:R-:W5:Y:S04]  /*d520*/  LDL.LU R3, [R1+0xa7c] ;  /* 0x000a7c0001037983 */ /* 0x008f680000300800 */
[----:B----4-:R-:W3:Y:S04]  /*d530*/  LDL R101, [R1+0x38] ;  /* 0x0000380001657983 */ /* 0x010ee80000100800 */
[----:B-1----:R-:W3:Y:S01]  /*d540*/  LDL R100, [R1+0x34] ;  /* 0x0000340001647983 */ /* 0x002ee20000100800 */
[----:B0-----:R-:W-:-:S04]  /*d550*/  @!P1 LOP3.LUT R103, R103, R102, RZ, 0x3c, !PT ;  /* 0x0000006667679212 */ /* 0x001fc800078e3cff */
[----:B------:R-:W-:-:S04]  /*d560*/  @!P1 LOP3.LUT R102, R103, R102, RZ, 0x3c, !PT ;  /* 0x0000006667669212 */ /* 0x000fc800078e3cff */
[----:B------:R-:W-:-:S05]  /*d570*/  @!P1 LOP3.LUT R103, R103, R102, RZ, 0x3c, !PT ;  /* 0x0000006667679212 */ /* 0x000fca00078e3cff */
[----:B------:R0:W4:Y:S04]  /*d580*/  @!P1 LDG.E.U8 R152, desc[UR24][R102.64] ;  /* 0x0000001866989981 */ /* 0x000128000c1e1100 */
[----:B------:R-:W2:Y:S01]  /*d590*/  LDL R103, [R1+0x24] ;  /* 0x0000240001677983 */ /* 0x000ea20000100800 */
[----:B------:R-:W-:Y:S01]  /*d5a0*/  PRMT R153, RZ, 0x7610, R153 ;  /* 0x00007610ff997816 */ /* 0x000fe20000000099 */
[----:B0-----:R-:W-:Y:S02]  /*d5b0*/  @!P1 IMAD.MOV.U32 R102, RZ, RZ, R99 ;  /* 0x000000ffff669224 */ /* 0x001fe400078e0063 */
[----:B------:R0:W-:Y:S01]  /*d5c0*/  STS.U8 [R2+UR12+0x4680], R114 ;  /* 0x0046807202007988 */ /* 0x0001e2000800000c */
[----:B---3--:R-:W-:-:S03]  /*d5d0*/  @!P1 LOP3.LUT R101, R101, R100, RZ, 0x3c, !PT ;  /* 0x0000006465659212 */ /* 0x008fc600078e3cff */
[----:B------:R-:W3:Y:S01]  /*d5e0*/  LDL R99, [R1+0x78] ;  /* 0x0000780001637983 */ /* 0x000ee20000100800 */
[----:B------:R-:W-:-:S04]  /*d5f0*/  @!P1 LOP3.LUT R100, R101, R100, RZ, 0x3c, !PT ;  /* 0x0000006465649212 */ /* 0x000fc800078e3cff */
[----:B------:R-:W-:Y:S01]  /*d600*/  @!P1 LOP3.LUT R101, R101, R100, RZ, 0x3c, !PT ;  /* 0x0000006465659212 */ /* 0x000fe200078e3cff */
[----:B--2---:R1:W2:Y:S02]  /*d610*/  @!P1 LDG.E.U8 R153, desc[UR24][R102.64] ;  /* 0x0000001866999981 */ /* 0x0042a4000c1e1100 */
[----:B-1----:R-:W-:-:S06]  /*d620*/  PRMT R102, RZ, 0x7610, R102 ;  /* 0x00007610ff667816 */ /* 0x002fcc0000000066 */
[----:B------:R1:W2:Y:S04]  /*d630*/  @!P1 LDG.E.U8 R102, desc[UR24][R100.64] ;  /* 0x0000001864669981 */ /* 0x0002a8000c1e1100 */
[----:B------:R-:W1:Y:S04]  /*d640*/  LDL R100, [R1+0x44] ;  /* 0x0000440001647983 */ /* 0x000e680000100800 */
[----:B------:R-:W1:Y:S01]  /*d650*/  LDL R101, [R1+0x48] ;  /* 0x0000480001657983 */ /* 0x000e620000100800 */
[----:B------:R-:W-:Y:S02]  /*d660*/  PRMT R103, RZ, 0x7610, R103 ;  /* 0x00007610ff677816 */ /* 0x000fe40000000067 */
[----:B-1----:R-:W-:-:S04]  /*d670*/  @!P1 LOP3.LUT R101, R101, R100, RZ, 0x3c, !PT ;  /* 0x0000006465659212 */ /* 0x002fc800078e3cff */
[----:B------:R-:W-:-:S04]  /*d680*/  @!P1 LOP3.LUT R100, R101, R100, RZ, 0x3c, !PT ;  /* 0x0000006465649212 */ /* 0x000fc800078e3cff */
[----:B------:R-:W-:-:S05]  /*d690*/  @!P1 LOP3.LUT R101, R101, R100, RZ, 0x3c, !PT ;  /* 0x0000006465659212 */ /* 0x000fca00078e3cff */
[----:B------:R1:W2:Y:S04]  /*d6a0*/  @!P1 LDG.E.U8 R103, desc[UR24][R100.64] ;  /* 0x0000001864679981 */ /* 0x0002a8000c1e1100 */
[----:B------:R-:W1:Y:S04]  /*d6b0*/  LDL R100, [R1+0x54] ;  /* 0x0000540001647983 */ /* 0x000e680000100800 */
[----:B------:R-:W1:Y:S01]  /*d6c0*/  LDL R101, [R1+0x58] ;  /* 0x0000580001657983 */ /* 0x000e620000100800 */
[----:B0-----:R-:W-:Y:S02]  /*d6d0*/  PRMT R114, RZ, 0x7610, R114 ;  /* 0x00007610ff727816 */ /* 0x001fe40000000072 */
[----:B-1----:R-:W-:-:S04]  /*d6e0*/  @!P1 LOP3.LUT R101, R101, R100, RZ, 0x3c, !PT ;  /* 0x0000006465659212 */ /* 0x002fc800078e3cff */
[----:B------:R-:W-:-:S04]  /*d6f0*/  @!P1 LOP3.LUT R100, R101, R100, RZ, 0x3c, !PT ;  /* 0x0000006465649212 */ /* 0x000fc800078e3cff */
[----:B------:R-:W-:-:S05]  /*d700*/  @!P1 LOP3.LUT R101, R101, R100, RZ, 0x3c, !PT ;  /* 0x0000006465659212 */ /* 0x000fca00078e3cff */
        /* <DEDUP_REMOVED lines=9> */
[----:B------:R-:W2:Y:S01]  /*d7a0*/  LDL R101, [R1+0x74] ;  /* 0x0000740001657983 */ /* 0x000ea20000100800 */
[----:B---3--:R-:W-:-:S03]  /*d7b0*/  @!P1 IMAD.MOV.U32 R100, RZ, RZ, R99 ;  /* 0x000000ffff649224 */ /* 0x008fc600078e0063 */
[----:B------:R0:W-:Y:S04]  /*d7c0*/  STS.U8 [R2+UR12+0x4a80], R142 ;  /* 0x004a808e02007988 */ /* 0x0001e8000800000c */
[----:B------:R-:W3:Y:S01]  /*d7d0*/  LDL R99, [R1+0xb8] ;  /* 0x0000b80001637983 */ /* 0x000ee20000100800 */
[----:B0-----:R-:W-:-:S06]  /*d7e0*/  PRMT R142, RZ, 0x7610, R142 ;  /* 0x00007610ff8e7816 */ /* 0x001fcc000000008e */
[----:B--2---:R0:W2:Y:S04]  /*d7f0*/  @!P1 LDG.E.U8 R142, desc[UR24][R100.64] ;  /* 0x00000018648e9981 */ /* 0x0040a8000c1e1100 */
        /* <DEDUP_REMOVED lines=9> */
[----:B------:R-:W0:Y:S04]  /*d890*/  LDL R101, [R1+0x98] ;  /* 0x0000980001657983 */ /* 0x000e280000100800 */
[----:B------:R1:W-:Y:S04]  /*d8a0*/  STS.U8 [R2+UR12+0x4e80], R154 ;  /* 0x004e809a02007988 */ /* 0x0003e8000800000c */
[----:B------:R3:W-:Y:S01]  /*d8b0*/  STS.U8 [R2+UR12+0x5e80], R155 ;  /* 0x005e809b02007988 */ /* 0x0007e2000800000c */
[----:B-1----:R-:W-:-:S03]  /*d8c0*/  PRMT R154, RZ, 0x7610, R154 ;  /* 0x00007610ff9a7816 */ /* 0x002fc6000000009a */
[----:B---3--:R-:W5:Y:S01]  /*d8d0*/  LDL.LU R2, [R1+0xa78] ;  /* 0x000a780001027983 */ /* 0x008f620000300800 */
[----:B0-----:R-:W-:-:S04]  /*d8e0*/  @!P1 LOP3.LUT R101, R101, R100, RZ, 0x3c, !PT ;  /* 0x0000006465659212 */ /* 0x001fc800078e3cff */
[----:B------:R-:W-:-:S04]  /*d8f0*/  @!P1 LOP3.LUT R100, R101, R100, RZ, 0x3c, !PT ;  /* 0x0000006465649212 */ /* 0x000fc800078e3cff */
[----:B------:R-:W-:-:S05]  /*d900*/  @!P1 LOP3.LUT R101, R101, R100, RZ, 0x3c, !PT ;  /* 0x0000006465659212 */ /* 0x000fca00078e3cff */
[----:B------:R0:W3:Y:S04]  /*d910*/  @!P1 LDG.E.U8 R154, desc[UR24][R100.64] ;  /* 0x00000018649a9981 */ /* 0x0000e8000c1e1100 */
[----:B------:R-:W0:Y:S04]  /*d920*/  LDL R100, [R1+0xa4] ;  /* 0x0000a40001647983 */ /* 0x000e280000100800 */
[----:B------:R-:W0:Y:S01]  /*d930*/  LDL R101, [R1+0xa8] ;  /* 0x0000a80001657983 */ /* 0x000e220000100800 */
[----:B------:R-:W-:Y:S02]  /*d940*/  PRMT R155, RZ, 0x7610, R155 ;  /* 0x00007610ff9b7816 */ /* 0x000fe4000000009b */
[----:B0-----:R-:W-:-:S04]  /*d950*/  @!P1 LOP3.LUT R101, R101, R100, RZ, 0x3c, !PT ;  /* 0x0000006465659212 */ /* 0x001fc800078e3cff */
[----:B------:R-:W-:-:S04]  /*d960*/  @!P1 LOP3.LUT R100, R101, R100, RZ, 0x3c, !PT ;  /* 0x0000006465649212 */ /* 0x000fc800078e3cff */
[----:B------:R-:W-:-:S05]  /*d970*/  @!P1 LOP3.LUT R101, R101, R100, RZ, 0x3c, !PT ;  /* 0x0000006465659212 */ /* 0x000fca00078e3cff */
[----:B------:R0:W2:Y:S04]  /*d980*/  @!P1 LDG.E.U8 R155, desc[UR24][R100.64] ;  /* 0x00000018649b9981 */ /* 0x0000a8000c1e1100 */
[----:B------:R-:W2:Y:S01]  /*d990*/  LDL R101, [R1+0xb4] ;  /* 0x0000b40001657983 */ /* 0x000ea20000100800 */
[----:B------:R-:W-:Y:S01]  /*d9a0*/  LOP3.LUT R0, R0, 0x60, RZ, 0x3c, !PT ;  /* 0x0000006000007812 */ /* 0x000fe200078e3cff */
[----:B0-----:R-:W-:Y:S02]  /*d9b0*/  @!P1 IMAD.MOV.U32 R100, RZ, RZ, R99 ;  /* 0x000000ffff649224 */ /* 0x001fe400078e0063 */
[----:B------:R-:W3:Y:S04]  /*d9c0*/  LDL R99, [R1+0x108] ;  /* 0x0001080001637983 */ /* 0x000ee80000100800 */
[----:B------:R-:W-:Y:S04]  /*d9d0*/  STS.U8 [R0+UR12+0x4300], R183 ;  /* 0x004300b700007988 */ /* 0x000fe8000800000c */
[----:B------:R0:W-:Y:S02]  /*d9e0*/  STS.U8 [R0+UR12+0x5300], R181 ;  /* 0x005300b500007988 */ /* 0x0001e4000800000c */
        /* <DEDUP_REMOVED lines=36> */
[----:B------:R0:W-:Y:S02]  /*dc30*/  STS.U8 [R0+UR12+0x4f00], R156 ;  /* 0x004f009c00007988 */ /* 0x0001e4000800000c */
[----:B0-----:R-:W-:-:S06]  /*dc40*/  PRMT R156, RZ, 0x7610, R156 ;  /* 0x00007610ff9c7816 */ /* 0x001fcc000000009c */
[----:B--2---:R0:W2:Y:S04]  /*dc50*/  @!P1 LDG.E.U8 R156, desc[UR24][R100.64] ;  /* 0x00000018649c9981 */ /* 0x0040a8000c1e1100 */
[----:B------:R-:W0:Y:S04]  /*dc60*/  LDL R100, [R1+0x114] ;  /* 0x0001140001647983 */ /* 0x000e280000100800 */
[----:B------:R-:W0:Y:S04]  /*dc70*/  LDL R101, [R1+0x118] ;  /* 0x0001180001657983 */ /* 0x000e280000100800 */
[----:B------:R1:W-:Y:S02]  /*dc80*/  STS.U8 [R0+UR12+0x5f00], R157 ;  /* 0x005f009d00007988 */ /* 0x0003e4000800000c */
[----:B-1----:R-:W-:-:S02]  /*dc90*/  PRMT R157, RZ, 0x7610, R157 ;  /* 0x00007610ff9d7816 */ /* 0x002fc4000000009d */
[----:B------:R-:W5:Y:S01]  /*dca0*/  LDL.LU R0, [R1+0xa74] ;  /* 0x000a740001007983 */ /* 0x000f620000300800 */
[----:B0-----:R-:W-:-:S04]  /*dcb0*/  @!P1 LOP3.LUT R101, R101, R100, RZ, 0x3c, !PT ;  /* 0x0000006465659212 */ /* 0x001fc800078e3cff */
[----:B------:R-:W-:-:S04]  /*dcc0*/  @!P1 LOP3.LUT R100, R101, R100, RZ, 0x3c, !PT ;  /* 0x0000006465649212 */ /* 0x000fc800078e3cff */
[----:B------:R-:W-:-:S05]  /*dcd0*/  @!P1 LOP3.LUT R101, R101, R100, RZ, 0x3c, !PT ;  /* 0x0000006465659212 */ /* 0x000fca00078e3cff */
[----:B------:R0:W3:Y:S04]  /*dce0*/  @!P1 LDG.E.U8 R157, desc[UR24][R100.64] ;  /* 0x00000018649d9981 */ /* 0x0000e8000c1e1100 */
[----:B------:R-:W0:Y:S04]  /*dcf0*/  LDL R100, [R1+0x124] ;  /* 0x0001240001647983 */ /* 0x000e280000100800 */
[----:B------:R-:W0:Y:S01]  /*dd00*/  LDL R101, [R1+0x128] ;  /* 0x0001280001657983 */ /* 0x000e220000100800 */
[----:B------:R-:W-:Y:S01]  /*dd10*/  PRMT R183, RZ, 0x7610, R183 ;  /* 0x00007610ffb77816 */ /* 0x000fe200000000b7 */
[----:B------:R-:W1:Y:S02]  /*dd20*/  S2R R99, SR_TID.X ;  /* 0x0000000000637919 */ /* 0x000e640000002100 */
[----:B-1----:R-:W-:-:S04]  /*dd30*/  LOP3.LUT R99, R99, 0x7f, RZ, 0xc0, !PT ;  /* 0x0000007f63637812 */ /* 0x002fc800078ec0ff */
[----:B------:R-:W-:-:S05]  /*dd40*/  LOP3.LUT R99, R99, 0x70, RZ, 0x3c, !PT ;  /* 0x0000007063637812 */ /* 0x000fca00078e3cff */
[----:B------:R1:W-:Y:S02]  /*dd50*/  STS.U8 [R99+UR12+0x4380], R190 ;  /* 0x004380be63007988 */ /* 0x0003e4000800000c */
[----:B-1----:R-:W1:Y:S01]  /*dd60*/  S2R R190, SR_TID.X ;  /* 0x0000000000be7919 */ /* 0x002e620000002100 */
[----:B0-----:R-:W-:-:S04]  /*dd70*/  @!P1 LOP3.LUT R101, R101, R100, RZ, 0x3c, !PT ;  /* 0x0000006465659212 */ /* 0x001fc800078e3cff */
[----:B------:R-:W-:-:S04]  /*dd80*/  @!P1 LOP3.LUT R100, R101, R100, RZ, 0x3c, !PT ;  /* 0x0000006465649212 */ /* 0x000fc800078e3cff */
[----:B------:R-:W-:-:S05]  /*dd90*/  @!P1 LOP3.LUT R101, R101, R100, RZ, 0x3c, !PT ;  /* 0x0000006465659212 */ /* 0x000fca00078e3cff */
[----:B------:R0:W3:Y:S01]  /*dda0*/  @!P1 LDG.E.U8 R183, desc[UR24][R100.64] ;  /* 0x0000001864b79981 */ /* 0x0000e2000c1e1100 */
[----:B-1----:R-:W-:-:S04]  /*ddb0*/  LOP3.LUT R190, R190, 0x7f, RZ, 0xc0, !PT ;  /* 0x0000007fbebe7812 */ /* 0x002fc800078ec0ff */
[----:B0-----:R-:W-:Y:S02]  /*ddc0*/  LOP3.LUT R101, R190, 0x70, RZ, 0x3c, !PT ;  /* 0x00000070be657812 */ /* 0x001fe400078e3cff */
[----:B------:R-:W0:Y:S01]  /*ddd0*/  S2R R190, SR_TID.X ;  /* 0x0000000000be7919 */ /* 0x000e220000002100 */
[----:B------:R-:W1:Y:S02]  /*dde0*/  S2R R99, SR_TID.X ;  /* 0x0000000000637919 */ /* 0x000e640000002100 */
[----:B------:R0:W-:Y:S04]  /*ddf0*/  STS.U8 [R101+UR12+0x5380], R189 ;  /* 0x005380bd65007988 */ /* 0x0001e8000800000c */
[----:B------:R0:W-:Y:S04]  /*de00*/  STS.U8 [R101+UR12+0x4780], R171 ;  /* 0x004780ab65007988 */ /* 0x0001e8000800000c */
[----:B------:R0:W-:Y:S04]  /*de10*/  STS.U8 [R101+UR12+0x5780], R169 ;  /* 0x005780a965007988 */ /* 0x0001e8000800000c */
[----:B------:R0:W-:Y:S04]  /*de20*/  STS.U8 [R101+UR12+0x4b80], R148 ;  /* 0x004b809465007988 */ /* 0x0001e8000800000c */
[----:B------:R0:W-:Y:S04]  /*de30*/  STS.U8 [R101+UR12+0x5b80], R149 ;  /* 0x005b809565007988 */ /* 0x0001e8000800000c */
[----:B------:R1:W-:Y:S01]  /*de40*/  STS.U8 [R101+UR12+0x4f80], R158 ;  /* 0x004f809e65007988 */ /* 0x0003e2000800000c */
[----:B0-----:R-:W-:-:S03]  /*de50*/  LOP3.LUT R190, R190, 0x7f, RZ, 0xc0, !PT ;  /* 0x0000007fbebe7812 */ /* 0x001fc600078ec0ff */
[----:B------:R0:W-:Y:S04]  /*de60*/  STS.U8 [R101+UR12+0x5f80], R159 ;  /* 0x005f809f65007988 */ /* 0x0001e8000800000c */
        /* <DEDUP_REMOVED lines=19> */
[----:B------:R0:W-:Y:S01]  /*dfa0*/  STS.U8 [R190+UR12+0x7300], R127 ;  /* 0x0073007fbe007988 */ /* 0x0001e2000800000c */
[----:B-1----:R-:W-:-:S03]  /*dfb0*/  LOP3.LUT R99, R99, 0x7f, RZ, 0xc0, !PT ;  /* 0x0000007f63637812 */ /* 0x002fc600078ec0ff */
[----:B------:R0:W-:Y:S04]  /*dfc0*/  STS.U8 [R190+UR12+0x7400], R124 ;  /* 0x0074007cbe007988 */ /* 0x0001e8000800000c */
[----:B------:R0:W-:Y:S04]  /*dfd0*/  STS.U8 [R190+UR12+0x7500], R120 ;  /* 0x00750078be007988 */ /* 0x0001e8000800000c */
[----:B------:R0:W-:Y:S04]  /*dfe0*/  STS.U8 [R190+UR12+0x7600], R122 ;  /* 0x0076007abe007988 */ /* 0x0001e8000800000c */
[----:B------:R0:W-:Y:S01]  /*dff0*/  STS.U8 [R190+UR12+0x7700], R112 ;  /* 0x00770070be007988 */ /* 0x0001e2000800000c */
[----:B------:R-:W-:-:S03]  /*e000*/  LOP3.LUT R99, R99, 0x10, RZ, 0x3c, !PT ;  /* 0x0000001063637812 */ /* 0x000fc600078e3cff */
        /* <DEDUP_REMOVED lines=22> */
[----:B----4-:R0:W-:Y:S04]  /*e170*/  STS.U8 [R99+UR12+0x6e80], R152 ;  /* 0x006e809863007988 */ /* 0x0101e8000800000c */
        /* <DEDUP_REMOVED lines=14> */
[----:B--2---:R0:W-:Y:S04]  /*e260*/  STS.U8 [R99+UR12+0x7d80], R156 ;  /* 0x007d809c63007988 */ /* 0x0041e8000800000c */
[----:B---3--:R0:W-:Y:S04]  /*e270*/  STS.U8 [R99+UR12+0x7e80], R157 ;  /* 0x007e809d63007988 */ /* 0x0081e8000800000c */
[----:B------:R0:W-:Y:S01]  /*e280*/  STS.U8 [R99+UR12+0x7f80], R183 ;  /* 0x007f80b763007988 */ /* 0x0001e2000800000c */
[----:B------:R1:W-:Y:S06]  /*e290*/  MEMBAR.ALL.CTA ;  /* 0x0000000000007992 */ /* 0x0003ec0000008000 */
[----:B-1----:R-:W1:Y:S01]  /*e2a0*/  FENCE.VIEW.ASYNC.S ;  /* 0x00000000000073c6 */ /* 0x002e620000000000 */
[----:B------:R-:W-:Y:S01]  /*e2b0*/  ULEA UR13, UR26, UR12, 0x3 ;  /* 0x0000000c1a0d7291 */ /* 0x000fe2000f8e18ff */
[----:B------:R-:W-:-:S03]  /*e2c0*/  UMOV UR4, UR5 ;  /* 0x0000000500047c82 */ /* 0x000fc60008000000 */
[----:B------:R-:W-:Y:S01]  /*e2d0*/  UIADD3 UR13, UPT, UPT, UR13, 0x8000, URZ ;  /* 0x000080000d0d7890 */ /* 0x000fe2000fffe0ff */
[----:B-1----:R-:W-:Y:S06]  /*e2e0*/  BAR.SYNC.DEFER_BLOCKING 0x0 ;  /* 0x0000000000007b1d */ /* 0x002fec0000010000 */
[----:B0-----:R-:W-:Y:S05]  /*e2f0*/  @P0 BRA `(.L_x_9) ;  /* 0x0000000000380947 */ /* 0x001fea0003800000 */
[----:B------:R-:W-:Y:S01]  /*e300*/  UIADD3 UR29, UPT, UPT, UR10, 0x100, URZ ;  /* 0x000001000a1d7890 */ /* 0x000fe2000fffe0ff */
[----:B------:R-:W-:Y:S01]  /*e310*/  UMOV UR18, UR6 ;  /* 0x0000000600127c82 */ /* 0x000fe20008000000 */
[----:B------:R-:W-:Y:S01]  /*e320*/  UMOV UR19, 0x40004040 ;  /* 0x4000404000137882 */ /* 0x000fe20000000000 */
[----:B------:R-:W-:Y:S01]  /*e330*/  UMOV UR20, 0x0 ;  /* 0x0000000000147882 */ /* 0x000fe20000000000 */
[----:B------:R-:W-:Y:S01]  /*e340*/  UMOV UR21, 0x8408010 ;  /* 0x0840801000157882 */ /* 0x000fe20000000000 */
[----:B------:R-:W-:Y:S01]  /*e350*/  UMOV UR8, UR13 ;  /* 0x0000000d00087c82 */ /* 0x000fe20008000000 */
[----:B------:R-:W-:Y:S01]  /*e360*/  UMOV UR9, URZ ;  /* 0x000000ff00097c82 */ /* 0x000fe20008000000 */
[----:B------:R-:W-:Y:S01]  /*e370*/  UMOV UR30, 0x0 ;  /* 0x00000000001e7882 */ /* 0x000fe20000000000 */
[----:B------:R-:W-:Y:S01]  /*e380*/  UMOV UR31, 0x8408010 ;  /* 0x08408010001f7882 */ /* 0x000fe20000000000 */
[----:B------:R0:W-:Y:S01]  /*e390*/  UTCQMMA gdesc[UR18], gdesc[UR14], tmem[UR10], tmem[UR20], idesc[UR21], UPT ;  /* 0x00ff140e120075ea */ /* 0x0001e2000b80030a */
[----:B------:R-:W-:Y:S01]  /*e3a0*/  UMOV UR5, UR8 ;  /* 0x0000000800057c82 */ /* 0x000fe20008000000 */
[----:B------:R0:W-:Y:S01]  /*e3b0*/  UTCQMMA gdesc[UR16], gdesc[UR14], tmem[UR29], tmem[UR30], idesc[UR31], UPT ;  /* 0x00ff1e0e100075ea */ /* 0x0001e2000b80031d */
[----:B------:R0:W-:Y:S01]  /*e3c0*/  UTCBAR [UR5], URZ ;  /* 0x000000ff050073e9 */ /* 0x0001e200080000ff */
[----:B------:R-:W-:-:S02]  /*e3d0*/  NOP ;  /* 0x0000000000007918 */ /* 0x000fc40000000000 */
.L_x_9:
[----:B------:R-:W2:Y:S01]  /*e3e0*/  LDL.LU R100, [R1+0x14c] ;  /* 0x00014c0001647983 */ /* 0x000ea20000300800 */
[----:B------:R-:W-:Y:S01]  /*e3f0*/  UIADD3 UR26, UPT, UPT, UR26, 0x1, URZ ;  /* 0x000000011a1a7890 */ /* 0x000fe2000fffe0ff */
[----:B------:R-:W-:-:S03]  /*e400*/  VIADD R4, R4, 0xffffffe0 ;  /* 0xffffffe004047836 */ /* 0x000fc60000000000 */
[----:B------:R-:W-:-:S04]  /*e410*/  UISETP.GT.AND UP1, UPT, UR26, 0x1, UPT ;  /* 0x000000011a00788c */ /* 0x000fc8000bf24270 */
[----:B0-----:R-:W-:Y:S02]  /*e420*/  USEL UR5, URZ, 0x1, !UP1 ;  /* 0x00000001ff057887 */ /* 0x001fe4000c800000 */
[----:B------:R-:W-:Y:S02]  /*e430*/  USEL UR26, UR26, URZ, !UP1 ;  /* 0x000000ff1a1a7287 */ /* 0x000fe4000c800000 */
[----:B------:R-:W-:Y:S01]  /*e440*/  ULOP3.LUT UR5, UR4, UR5, URZ, 0x3c, !UPT ;  /* 0x0000000504057292 */ /* 0x000fe2000f8e3cff */
[----:B--2---:R-:W-:-:S05]  /*e450*/  VIADD R100, R100, 0xffffffff ;  /* 0xffffffff64647836 */ /* 0x004fca0000000000 */
[----:B------:R-:W-:Y:S01]  /*e460*/  ISETP.NE.U32.AND P1, PT, R100, RZ, PT ;  /* 0x000000ff6400720c */ /* 0x000fe20003f25070 */
[----:B------:R0:W-:Y:S02]  /*e470*/  STL [R1+0x14c], R100 ;  /* 0x00014c6401007387 */ /* 0x0001e40000100800 */
[----:B0-----:R-:W-:-:S10]  /*e480*/  IMAD.U32 R100, RZ, RZ, UR4 ;  /* 0x00000004ff647e24 */ /* 0x001fd4000f8e00ff */
[----:B------:R-:W-:Y:S05]  /*e490*/  @P1 BRA `(.L_x_10) ;  /* 0xffffffb0004c1947 */ /* 0x000fea000383ffff */
.L_x_7:
[----:B------:R-:W1:Y:S01]  /*e4a0*/  LDC R101, c[0x0][0x3a0] ;  /* 0x0000e800ff657b82 */ /* 0x000e620000000800 */
[----:B------:R-:W2:Y:S01]  /*e4b0*/  LDCU UR5, c[0x0][0x39c] ;  /* 0x00007380ff0577ac */ /* 0x000ea20008000800 */
[C---:B-----5:R-:W-:Y:S02]  /*e4c0*/  VIADD R4, R0.reuse, 0x1 ;  /* 0x0000000100047836 */ /* 0x060fe40000000000 */
[C---:B------:R-:W-:Y:S01]  /*e4d0*/  VIADD R6, R0.reuse, 0x2 ;  /* 0x0000000200067836 */ /* 0x040fe20000000000 */
[----:B------:R-:W3:Y:S01]  /*e4e0*/  LDCU UR60, c[0x0][0x3b8] ;  /* 0x00007700ff3c77ac */ /* 0x000ee20008000800 */
[----:B------:R-:W-:Y:S02]  /*e4f0*/  VIADD R5, R0, 0x3 ;  /* 0x0000000300057836 */ /* 0x000fe40000000000 */
[----:B------:R-:W4:Y:S01]  /*e500*/  LDC R199, c[0x0][0x3b4] ;  /* 0x0000ed00ffc77b82 */ /* 0x000f220000000800 */
[----:B------:R-:W0:Y:S01]  /*e510*/  LDCU UR8, c[0x0][0x39c] ;  /* 0x00007380ff0877ac */ /* 0x000e220008000800 */
[----:B------:R-:W0:Y:S01]  /*e520*/  LDCU UR9, c[0x0][0x39c] ;  /* 0x00007380ff0977ac */ /* 0x000e220008000800 */
[----:B------:R-:W0:Y:S01]  /*e530*/  LDCU UR14, c[0x0][0x39c] ;  /* 0x00007380ff0e77ac */ /* 0x000e220008000800 */
[----:B--2---:R-:W-:Y:S01]  /*e540*/  ISETP.GE.AND P3, PT, R4, UR5, PT ;  /* 0x0000000504007c0c */ /* 0x004fe2000bf66270 */
[C---:B------:R-:W-:Y:S01]  /*e550*/  VIADD R4, R0.reuse, 0x4 ;  /* 0x0000000400047836 */ /* 0x040fe20000000000 */
[----:B------:R-:W2:Y:S01]  /*e560*/  LDCU.128 UR16, c[0x0][0x390] ;  /* 0x00007200ff1077ac */ /* 0x000ea20008000c00 */
[----:B---3--:R-:W-:-:S02]  /*e570*/  IMAD R218, R0, UR60, RZ ;  /* 0x0000003c00da7c24 */ /* 0x008fc4000f8e02ff */
[----:B-1----:R-:W-:Y:S01]  /*e580*/  VIADD R101, R101, 0x1f ;  /* 0x0000001f65657836 */ /* 0x002fe20000000000 */
[----:B------:R-:W1:Y:S01]  /*e590*/  LDCU UR15, c[0x0][0x39c] ;  /* 0x00007380ff0f77ac */ /* 0x000e620008000800 */
[----:B0-----:R-:W-:Y:S01]  /*e5a0*/  ISETP.GE.AND P2, PT, R6, UR8, PT ;  /* 0x0000000806007c0c */ /* 0x001fe2000bf46270 */
[----:B------:R-:W-:Y:S02]  /*e5b0*/  VIADD R206, R218, UR60 ;  /* 0x0000003cdace7c36 */ /* 0x000fe40008000000 */
[----:B------:R-:W-:Y:S01]  /*e5c0*/  ISETP.GE.AND P4, PT, R101, 0x20, PT ;  /* 0x000000206500780c */ /* 0x000fe20003f86270 */
[----:B------:R-:W0:Y:S01]  /*e5d0*/  LDCU UR22, c[0x0][0x39c] ;  /* 0x00007380ff1677ac */ /* 0x000e220008000800 */
[----:B----4-:R-:W-:Y:S01]  /*e5e0*/  IMAD R196, R2, R199, RZ ;  /* 0x000000c702c47224 */ /* 0x010fe200078e02ff */
[----:B------:R-:W-:Y:S01]  /*e5f0*/  ISETP.GE.AND P1, PT, R5, UR9, PT ;  /* 0x0000000905007c0c */ /* 0x000fe2000bf26270 */
[----:B------:R-:W3:Y:S01]  /*e600*/  LDCU.64 UR30, c[0x0][0x398] ;  /* 0x00007300ff1e77ac */ /* 0x000ee20008000a00 */
[----:B------:R-:W-:Y:S01]  /*e610*/  ISETP.GE.AND P0, PT, R4, UR14, PT ;  /* 0x0000000e04007c0c */ /* 0x000fe2000bf06270 */
[----:B------:R-:W-:Y:S01]  /*e620*/  IMAD R199, R199, 0x80, R196 ;  /* 0x00000080c7c77824 */ /* 0x000fe200078e02c4 */
[----:B------:R-:W-:Y:S01]  /*e630*/  SHF.R.S32.HI R4, RZ, 0x1f, R218 ;  /* 0x0000001fff047819 */ /* 0x000fe200000114da */
[----:B------:R-:W4:Y:S01]  /*e640*/  LDCU.64 UR6, c[0x0][0x398] ;  /* 0x00007300ff0677ac */ /* 0x000f220008000a00 */
[----:B--2---:R-:W-:-:S04]  /*e650*/  IADD3 R197, P6, PT, R196, UR16, RZ ;  /* 0x00000010c4c57c10 */ /* 0x004fc8000ffde0ff */
[----:B------:R-:W-:Y:S09]  /*e660*/  @!P4 BRA `(.L_x_11) ;  /* 0x000000000010c947 */ /* 0x000ff20003800000 */
[----:B------:R-:W-:-:S06]  /*e670*/  USHF.L.U32 UR4, UR4, 0x1f, URZ ;  /* 0x0000001f04047899 */ /* 0x000fcc00080006ff */
[----:B------:R-:W-:-:S04]  /*e680*/  IMAD.U32 R5, RZ, RZ, UR4 ;  /* 0x00000004ff057e24 */ /* 0x000fc8000f8e00ff */
[----:B------:R-:W2:Y:S02]  /*e690*/  SYNCS.PHASECHK.TRANS64.TRYWAIT P4, [UR13], R5 ;  /* 0x00000005ff0075a7 */ /* 0x000ea4000808110d */
[----:B--2---:R-:W-:Y:S05]  /*e6a0*/  @!P4 BRA `(.L_x_12) ;  /* 0x0000016800c4c947 */ /* 0x004fea0003800000 */
.L_x_11:
[----:B------:R-:W-:Y:S01]  /*e6b0*/  BAR.SYNC.DEFER_BLOCKING 0x0 ;  /* 0x0000000000007b1d */ /* 0x000fe20000010000 */
[----:B------:R-:W-:Y:S01]  /*e6c0*/  LEA.HI.X.SX32 R196, R196, UR17, 0x1, P6 ;  /* 0x00000011c4c47c11 */ /* 0x000fe2000b0f0eff */
[----:B------:R-:W-:Y:S01]  /*e6d0*/  VIADD R200, R206, UR60 ;  /* 0x0000003ccec87c36 */ /* 0x000fe20008000000 */
[-C--:B------:R-:W-:Y:S02]  /*e6e0*/  IADD3 R220, P6, PT, R218, R197.reuse, RZ ;  /* 0x000000c5dadc7210 */ /* 0x080fe40007fde0ff */
[C---:B------:R-:W-:Y:S01]  /*e6f0*/  IADD3 R198, P4, PT, R199.reuse, UR16, RZ ;  /* 0x00000010c7c67c10 */ /* 0x040fe2000ff9e0ff */
[----:B------:R-:W2:Y:S01]  /*e700*/  LDCU.64 UR4, c[0x0][0x398] ;  /* 0x00007300ff0477ac */ /* 0x000ea20008000a00 */
[----:B------:R-:W-:Y:S01]  /*e710*/  SHF.R.S32.HI R5, RZ, 0x1f, R206 ;  /* 0x0000001fff057819 */ /* 0x000fe200000114ce */
[----:B------:R-:W-:Y:S01]  /*e720*/  IMAD.X R221, R4, 0x1, R196, P6 ;  /* 0x0000000104dd7824 */ /* 0x000fe200030e06c4 */
[----:B------:R-:W-:Y:S01]  /*e730*/  IADD3 R216, P6, PT, R206, R197, RZ ;  /* 0x000000c5ced87210 */ /* 0x000fe20007fde0ff */
[----:B------:R-:W5:Y:S01]  /*e740*/  LDCU.64 UR8, c[0x0][0x398] ;  /* 0x00007300ff0877ac */ /* 0x000f620008000a00 */
[----:B------:R-:W-:-:S02]  /*e750*/  LEA.HI.X.SX32 R199, R199, UR17, 0x1, P4 ;  /* 0x00000011c7c77c11 */ /* 0x000fc4000a0f0eff */
[-C--:B------:R-:W-:Y:S01]  /*e760*/  IADD3 R218, P4, PT, R218, R198.reuse, RZ ;  /* 0x000000c6dada7210 */ /* 0x080fe20007f9e0ff */
[C---:B------:R-:W-:Y:S01]  /*e770*/  IMAD.X R217, R5.reuse, 0x1, R196, P6 ;  /* 0x0000000105d97824 */ /* 0x040fe200030e06c4 */
[----:B------:R-:W-:Y:S01]  /*e780*/  SHF.R.S32.HI R6, RZ, 0x1f, R200 ;  /* 0x0000001fff067819 */ /* 0x000fe200000114c8 */
[----:B------:R-:W4:Y:S01]  /*e790*/  LDCU.64 UR20, c[0x0][0x398] ;  /* 0x00007300ff1477ac */ /* 0x000f220008000a00 */
[-C--:B------:R-:W-:Y:S01]  /*e7a0*/  IADD3 R204, P6, PT, R200, R197.reuse, RZ ;  /* 0x000000c5c8cc7210 */ /* 0x080fe20007fde0ff */
[--C-:B------:R-:W-:Y:S01]  /*e7b0*/  IMAD.X R219, R4, 0x1, R199.reuse, P4 ;  /* 0x0000000104db7824 */ /* 0x100fe200020e06c7 */
[-C--:B------:R-:W-:Y:S01]  /*e7c0*/  IADD3 R206, P4, PT, R206, R198.reuse, RZ ;  /* 0x000000c6cece7210 */ /* 0x080fe20007f9e0ff */
[----:B------:R-:W-:Y:S01]  /*e7d0*/  VIADD R4, R200, UR60 ;  /* 0x0000003cc8047c36 */ /* 0x000fe20008000000 */
[----:B------:R-:W3:Y:S01]  /*e7e0*/  LDCU.64 UR16, c[0x0][0x398] ;  /* 0x00007300ff1077ac */ /* 0x000ee20008000a00 */
[----:B------:R-:W-:Y:S01]  /*e7f0*/  IMAD.X R205, R6, 0x1, R196, P6 ;  /* 0x0000000106cd7824 */ /* 0x000fe200030e06c4 */
[-C--:B------:R-:W-:Y:S01]  /*e800*/  IADD3 R200, P6, PT, R200, R198.reuse, RZ ;  /* 0x000000c6c8c87210 */ /* 0x080fe20007fde0ff */
[----:B------:R-:W1:Y:S02]  /*e810*/  @!P5 SYNCS.CCTL.IV [UR12+0x8000] ;  /* 0x00800000ff00d9b1 */ /* 0x000e64000800000c */
[----:B-1----:R-:W-:Y:S01]  /*e820*/  BAR.SYNC.DEFER_BLOCKING 0x0 ;  /* 0x0000000000007b1d */ /* 0x002fe20000010000 */
[----:B------:R-:W-:Y:S01]  /*e830*/  SHF.R.S32.HI R7, RZ, 0x1f, R4 ;  /* 0x0000001fff077819 */ /* 0x000fe20000011404 */
[--C-:B------:R-:W-:Y:S01]  /*e840*/  IMAD.X R207, R5, 0x1, R199.reuse, P4 ;  /* 0x0000000105cf7824 */ /* 0x100fe200020e06c7 */
[----:B------:R-:W-:Y:S01]  /*e850*/  ISETP.GE.AND P4, PT, R2, UR18, PT ;  /* 0x0000001202007c0c */ /* 0x000fe2000bf86270 */
[----:B------:R-:W-:Y:S01]  /*e860*/  IMAD.X R201, R6, 0x1, R199, P6 ;  /* 0x0000000106c97824 */ /* 0x000fe200030e06c7 */
[CC--:B------:R-:W-:Y:S01]  /*e870*/  IADD3 R224, P6, PT, R4.reuse, R197.reuse, RZ ;  /* 0x000000c504e07210 */ /* 0x0c0fe20007fde0ff */
[----:B------:R-:W-:Y:S01]  /*e880*/  VIADD R5, R4, UR60 ;  /* 0x0000003c04057c36 */ /* 0x000fe20008000000 */
[----:B---3--:R-:W-:Y:S01]  /*e890*/  ISETP.LT.AND P4, PT, R0, UR31, !P4 ;  /* 0x0000001f00007c0c */ /* 0x008fe2000e781270 */
[----:B------:R-:W1:Y:S01]  /*e8a0*/  LDTM.x64 R16, tmem[UR11] ;  /* 0x0000000b001079ee */ /* 0x000e620008340000 */
[----:B------:R3:W-:Y:S01]  /*e8b0*/  STL [R1+0xd04], R206 ;  /* 0x000d04ce01007387 */ /* 0x0007e20000100800 */
[----:B------:R-:W-:Y:S01]  /*e8c0*/  IMAD.X R225, R7, 0x1, R196, P6 ;  /* 0x0000000107e17824 */ /* 0x000fe200030e06c4 */
[-C--:B------:R-:W-:Y:S01]  /*e8d0*/  IADD3 R8, P6, PT, R4, R198.reuse, RZ ;  /* 0x000000c604087210 */ /* 0x080fe20007fde0ff */
[----:B------:R-:W-:Y:S01]  /*e8e0*/  VIADD R232, R5, UR60 ;  /* 0x0000003c05e87c36 */ /* 0x000fe20008000000 */
[----:B------:R0:W-:Y:S01]  /*e8f0*/  STL [R1+0xd00], R207 ;  /* 0x000d00cf01007387 */ /* 0x0001e20000100800 */
[----:B------:R-:W-:Y:S01]  /*e900*/  SHF.R.S32.HI R4, RZ, 0x1f, R5 ;  /* 0x0000001fff047819 */ /* 0x000fe20000011405 */
[----:B------:R-:W0:Y:S01]  /*e910*/  LDCU.64 UR26, c[0x0][0x398] ;  /* 0x00007300ff1a77ac */ /* 0x000e220008000a00 */
[----:B------:R-:W-:Y:S01]  /*e920*/  IMAD.X R9, R7, 0x1, R199, P6 ;  /* 0x0000000107097824 */ /* 0x000fe200030e06c7 */
[----:B------:R-:W-:Y:S01]  /*e930*/  STL [R1+0xcfc], R204 ;  /* 0x000cfccc01007387 */ /* 0x000fe20000100800 */
[----:B------:R-:W-:Y:S01]  /*e940*/  VIADD R228, R232, UR60 ;  /* 0x0000003ce8e47c36 */ /* 0x000fe20008000000 */
[----:B------:R-:W2:Y:S02]  /*e950*/  LDCU.64 UR28, c[0x0][0x398] ;  /* 0x00007300ff1c77ac */ /* 0x000ea40008000a00 */
[----:B------:R-:W-:Y:S02]  /*e960*/  STL [R1+0xcf8], R205 ;  /* 0x000cf8cd01007387 */ /* 0x000fe40000100800 */
[----:B------:R-:W-:Y:S01]  /*e970*/  SHF.R.S32.HI R6, RZ, 0x1f, R228 ;  /* 0x0000001fff067819 */ /* 0x000fe200000114e4 */
[----:B------:R-:W2:Y:S01]  /*e980*/  @!P5 SYNCS.CCTL.IV [UR12+0x8008] ;  /* 0x00800800ff00d9b1 */ /* 0x000ea2000800000c */
[CC--:B------:R-:W-:Y:S01]  /*e990*/  IADD3 R10, P5, PT, R5.reuse, R197.reuse, RZ ;  /* 0x000000c5050a7210 */ /* 0x0c0fe20007fbe0ff */
[----:B------:R4:W-:Y:S01]  /*e9a0*/  STL.64 [R1+0x528], R8 ;  /* 0x0005280801007387 */ /* 0x0009e20000100a00 */
[----:B------:R-:W2:Y:S03]  /*e9b0*/  LDCU.64 UR12, c[0x0][0x398] ;  /* 0x00007300ff0c77ac */ /* 0x000ea60008000a00 */
[----:B------:R-:W-:Y:S01]  /*e9c0*/  IMAD.X R11, R4, 0x1, R196, P5 ;  /* 0x00000001040b7824 */ /* 0x000fe200028e06c4 */
[----:B------:R-:W-:Y:S01]  /*e9d0*/  IADD3 R234, P5, PT, R232, R197, RZ ;  /* 0x000000c5e8ea7210 */ /* 0x000fe20007fbe0ff */
[----:B-1----:R-:W-:Y:S01]  /*e9e0*/  IMAD.MOV.U32 R12, RZ, RZ, R16 ;  /* 0x000000ffff0c7224 */ /* 0x002fe200078e0010 */
[----:B------:R-:W1:Y:S01]  /*e9f0*/  LDCU UR31, c[0x0][0x398] ;  /* 0x00007300ff1f77ac */ /* 0x000e620008000800 */
[----:B---3--:R-:W-:Y:S01]  /*ea00*/  IMAD.MOV.U32 R206, RZ, RZ, R18 ;  /* 0x000000ffffce7224 */ /* 0x008fe200078e0012 */
[----:B------:R3:W-:Y:S01]  /*ea10*/  STL.64 [R1+0x520], R10 ;  /* 0x0005200a01007387 */ /* 0x0007e20000100a00 */
[----:B0-----:R-:W-:Y:S01]  /*ea20*/  IMAD.MOV.U32 R207, RZ, RZ, R19 ;  /* 0x000000ffffcf7224 */ /* 0x001fe200078e0013 */
[----:B------:R-:W0:Y:S01]  /*ea30*/  LDCU UR32, c[0x0][0x398] ;  /* 0x00007300ff2077ac */ /* 0x000e220008000800 */
[----:B----4-:R-:W-:-:S02]  /*ea40*/  IADD3 R8, P6, PT, R5, R198, RZ ;  /* 0x000000c605087210 */ /* 0x010fc40007fde0ff */
[----:B------:R-:W-:Y:S01]  /*ea50*/  SHF.R.S32.HI R5, RZ, 0x1f, R232 ;  /* 0x0000001fff057819 */ /* 0x000fe200000114e8 */
[----:B------:R-:W4:Y:S02]  /*ea60*/  LDCU UR33, c[0x0][0x398] ;  /* 0x00007300ff2177ac */ /* 0x000f240008000800 */
[----:B------:R-:W-:Y:S01]  /*ea70*/  IMAD.X R9, R4, 0x1, R199, P6 ;  /* 0x0000000104097824 */ /* 0x000fe200030e06c7 */
[-C--:B------:R-:W-:Y:S01]  /*ea80*/  IADD3 R232, P6, PT, R232, R198.reuse, RZ ;  /* 0x000000c6e8e87210 */ /* 0x080fe20007fde0ff */
[C-C-:B------:R-:W-:Y:S01]  /*ea90*/  IMAD.X R235, R5.reuse, 0x1, R196.reuse, P5 ;  /* 0x0000000105eb7824 */ /* 0x140fe200028e06c4 */
[CC--:B------:R-:W-:Y:S01]  /*eaa0*/  IADD3 R230, P5, PT, R228.reuse, R197.reuse, RZ ;  /* 0x000000c5e4e67210 */ /* 0x0c0fe20007fbe0ff */
[----:B---3--:R-:W-:Y:S01]  /*eab0*/  IMAD.MOV.U32 R11, RZ, RZ, R17 ;  /* 0x000000ffff0b7224 */ /* 0x008fe200078e0011 */
[----:B------:R3:W-:Y:S01]  /*eac0*/  STL.64 [R1+0x518], R8 ;  /* 0x0005180801007387 */ /* 0x0007e20000100a00 */
[----:B------:R-:W-:Y:S01]  /*ead0*/  VIADD R4, R228, UR60 ;  /* 0x0000003ce4047c36 */ /* 0x000fe20008000000 */
[----:B------:R-:W0:Y:S01]  /*eae0*/  LDCU UR34, c[0x0][0x398] ;  /* 0x00007300ff2277ac */ /* 0x000e220008000800 */
[----:B------:R-:W-:Y:S01]  /*eaf0*/  IMAD.X R231, R6, 0x1, R196, P5 ;  /* 0x0000000106e77824 */ /* 0x000fe200028e06c4 */
[----:B------:R-:W-:Y:S01]  /*eb00*/  STL.64 [R1+0x410], R20 ;  /* 0x0004101401007387 */ /* 0x000fe20000100a00 */
[--C-:B------:R-:W-:Y:S01]  /*eb10*/  IMAD.X R233, R5, 0x1, R199.reuse, P6 ;  /* 0x0000000105e97824 */ /* 0x100fe200030e06c7 */
[-C--:B------:R-:W-:Y:S01]  /*eb20*/  IADD3 R228, P6, PT, R228, R198.reuse, RZ ;  /* 0x000000c6e4e47210 */ /* 0x080fe20007fde0ff */
[----:B------:R-:W-:Y:S01]  /*eb30*/  VIADD R5, R4, UR60 ;  /* 0x0000003c04057c36 */ /* 0x000fe20008000000 */
[----:B------:R-:W-:Y:S01]  /*eb40*/  STL.64 [R1+0x418], R22 ;  /* 0x0004181601007387 */ /* 0x000fe20000100a00 */
[----:B------:R-:W-:Y:S01]  /*eb50*/  SHF.R.S32.HI R7, RZ, 0x1f, R4 ;  /* 0x0000001fff077819 */ /* 0x000fe20000011404 */
[----:B------:R-:W0:Y:S01]  /*eb60*/  LDCU UR35, c[0x0][0x398] ;  /* 0x00007300ff2377ac */ /* 0x000e220008000800 */
[----:B------:R-:W-:Y:S01]  /*eb70*/  IMAD.X R229, R6, 0x1, R199, P6 ;  /* 0x0000000106e57824 */ /* 0x000fe200030e06c7 */
[----:B------:R-:W-:Y:S01]  /*eb80*/  STL.64 [R1+0x420], R24 ;  /* 0x0004201801007387 */ /* 0x000fe20000100a00 */
[CC--:B------:R-:W-:Y:S01]  /*eb90*/  IADD3 R14, P5, PT, R4.reuse, R197.reuse, RZ ;  /* 0x000000c5040e7210 */ /* 0x0c0fe20007fbe0ff */
[----:B------:R-:W0:Y:S01]  /*eba0*/  LDCU UR36, c[0x0][0x398] ;  /* 0x00007300ff2477ac */ /* 0x000e220008000800 */
[----:B---3--:R-:W-:Y:S01]  /*ebb0*/  IADD3 R8, P6, PT, R4, R198, RZ ;  /* 0x000000c604087210 */ /* 0x008fe20007fde0ff */
[----:B------:R-:W-:Y:S01]  /*ebc0*/  STL.64 [R1+0x428], R26 ;  /* 0x0004281a01007387 */ /* 0x000fe20000100a00 */
[----:B------:R-:W-:Y:S01]  /*ebd0*/  SHF.R.S32.HI R6, RZ, 0x1f, R5 ;  /* 0x0000001fff067819 */ /* 0x000fe20000011405 */
[----:B------:R-:W-:Y:S01]  /*ebe0*/  IMAD.X R15, R7, 0x1, R196, P5 ;  /* 0x00000001070f7824 */ /* 0x000fe200028e06c4 */
[----:B------:R-:W-:Y:S01]  /*ebf0*/  F2FP.SATFINITE.E4M3.F32.PACK_AB_MERGE_C R239, R11, R12, RZ ;  /* 0x0000000c0bef723e */ /* 0x000fe200048070ff */
[----:B------:R-:W-:Y:S01]  /*ec00*/  STL.64 [R1+0x430], R28 ;  /* 0x0004301c01007387 */ /* 0x000fe20000100a00 */
[----:B------:R-:W-:Y:S01]  /*ec10*/  IMAD.X R9, R7, 0x1, R199, P6 ;  /* 0x0000000107097824 */ /* 0x000fe200030e06c7 */
[----:B------:R-:W3:Y:S01]  /*ec20*/  LDCU UR37, c[0x0][0x398] ;  /* 0x00007300ff2577ac */ /* 0x000ee20008000800 */
[C---:B------:R-:W-:Y:S01]  /*ec30*/  VIADD R4, R5.reuse, UR60 ;  /* 0x0000003c05047c36 */ /* 0x040fe20008000000 */
[----:B------:R-:W-:Y:S01]  /*ec40*/  STL.64 [R1+0x438], R30 ;  /* 0x0004381e01007387 */ /* 0x000fe20000100a00 */
[----:B------:R-:W0:Y:S03]  /*ec50*/  LDCU UR40, c[0x0][0x398] ;  /* 0x00007300ff2877ac */ /* 0x000e260008000800 */
[----:B------:R-:W-:Y:S01]  /*ec60*/  STL.64 [R1+0x440], R32 ;  /* 0x0004402001007387 */ /* 0x000fe20000100a00 */
[----:B------:R-:W-:Y:S01]  /*ec70*/  SHF.R.S32.HI R7, RZ, 0x1f, R4 ;  /* 0x0000001fff077819 */ /* 0x000fe20000011404 */
[----:B------:R-:W0:Y:S02]  /*ec80*/  LDCU UR42, c[0x0][0x398] ;  /* 0x00007300ff2a77ac */ /* 0x000e240008000800 */
[----:B------:R-:W-:Y:S01]  /*ec90*/  STL.64 [R1+0x448], R34 ;  /* 0x0004482201007387 */ /* 0x000fe20000100a00 */
[----:B------:R-:W0:Y:S03]  /*eca0*/  LDCU UR44, c[0x0][0x398] ;  /* 0x00007300ff2c77ac */ /* 0x000e260008000800 */
        /* <DEDUP_REMOVED lines=42> */
[----:B------:R1:W-:Y:S01]  /*ef50*/  STL.64 [R1+0x4f8], R78 ;  /* 0x0004f84e01007387 */ /* 0x0003e20000100a00 */
[----:B------:R-:W0:Y:S03]  /*ef60*/  LDCU UR69, c[0x0][0x398] ;  /* 0x00007300ff4577ac */ /* 0x000e260008000800 */
[----:B------:R-:W-:Y:S01]  /*ef70*/  STL [R1+0xcf4], R234 ;  /* 0x000cf4ea01007387 */ /* 0x000fe20000100800 */
[----:B------:R-:W0:Y:S03]  /*ef80*/  LDCU UR71, c[0x0][0x398] ;  /* 0x00007300ff4777ac */ /* 0x000e260008000800 */
[----:B------:R-:W-:Y:S01]  /*ef90*/  STL [R1+0xcf0], R235 ;  /* 0x000cf0eb01007387 */ /* 0x000fe20000100800 */
[----:B------:R-:W0:Y:S01]  /*efa0*/  LDCU UR73, c[0x0][0x398] ;  /* 0x00007300ff4977ac */ /* 0x000e220008000800 */
[----:B-1----:R-:W1:Y:S01]  /*efb0*/  LDTM.x64 R16, tmem[UR11+0x40] ;  /* 0x0000400b001079ee */ /* 0x002e620008340000 */
[----:B------:R-:W0:Y:S01]  /*efc0*/  LDCU UR61, c[0x0][0x39c] ;  /* 0x00007380ff3d77ac */ /* 0x000e220008000800 */
[----:B------:R-:W0:Y:S01]  /*efd0*/  LDCU UR63, c[0x0][0x39c] ;  /* 0x00007380ff3f77ac */ /* 0x000e220008000800 */
[----:B------:R-:W0:Y:S01]  /*efe0*/  LDCU UR64, c[0x0][0x39c] ;  /* 0x00007380ff4077ac */ /* 0x000e220008000800 */
[----:B------:R-:W0:Y:S01]  /*eff0*/  LDCU UR66, c[0x0][0x39c] ;  /* 0x00007380ff4277ac */ /* 0x000e220008000800 */
[----:B------:R-:W0:Y:S01]  /*f000*/  LDCU UR67, c[0x0][0x39c] ;  /* 0x00007380ff4377ac */ /* 0x000e220008000800 */
[----:B------:R-:W0:Y:S01]  /*f010*/  LDCU UR75, c[0x0][0x398] ;  /* 0x00007300ff4b77ac */ /* 0x000e220008000800 */
[----:B-1----:R-:W-:Y:S01]  /*f020*/  STL.64 [R1+0x300], R16 ;  /* 0x0003001001007387 */ /* 0x002fe20000100a00 */
[----:B------:R-:W1:Y:S03]  /*f030*/  LDCU UR68, c[0x0][0x39c] ;  /* 0x00007380ff4477ac */ /* 0x000e660008000800 */
        /* <DEDUP_REMOVED lines=10> */
[----:B------:R-:W-:Y:S04]  /*f0e0*/  STL.64 [R1+0x330], R28 ;  /* 0x0003301c01007387 */ /* 0x000fe80000100a00 */
        /* <DEDUP_REMOVED lines=24> */
[----:B------:R0:W-:Y:S04]  /*f270*/  STL.64 [R1+0x3f8], R78 ;  /* 0x0003f84e01007387 */ /* 0x0001e80000100a00 */
[----:B------:R-:W-:Y:S04]  /*f280*/  STL [R1+0xcec], R230 ;  /* 0x000cece601007387 */ /* 0x000fe80000100800 */
[----:B------:R-:W-:Y:S01]  /*f290*/  STL [R1+0xce8], R231 ;  /* 0x000ce8e701007387 */ /* 0x000fe20000100800 */
[----:B0-----:R-:W0:Y:S03]  /*f2a0*/  LDTM.x64 R16, tmem[UR11+0x80] ;  /* 0x0000800b001079ee */ /* 0x001e260008340000 */
[----:B0-----:R-:W-:Y:S04]  /*f2b0*/  STL.64 [R1+0x200], R16 ;  /* 0x0002001001007387 */ /* 0x001fe80000100a00 */
        /* <DEDUP_REMOVED lines=31> */
[----:B------:R1:W-:Y:S04]  /*f4b0*/  STL.64 [R1+0x550], R14 ;  /* 0x0005500e01007387 */ /* 0x0003e80000100a00 */
[----:B------:R2:W-:Y:S01]  /*f4c0*/  STL.64 [R1+0x598], R8 ;  /* 0x0005980801007387 */ /* 0x0005e20000100a00 */
[----:B0-----:R-:W0:Y:S01]  /*f4d0*/  LDTM.x64 R16, tmem[UR11+0xc0] ;  /* 0x0000c00b001079ee */ /* 0x001e220008340000 */
[----:B-1----:R-:W-:-:S02]  /*f4e0*/  IADD3 R14, P5, PT, R5, R197, RZ ;  /* 0x000000c5050e7210 */ /* 0x002fc40007fbe0ff */
[----:B--2---:R-:W-:-:S03]  /*f4f0*/  IADD3 R8, P6, PT, R5, R198, RZ ;  /* 0x000000c605087210 */ /* 0x004fc60007fde0ff */
[----:B------:R-:W-:Y:S02]  /*f500*/  IMAD.X R15, R6, 0x1, R196, P5 ;  /* 0x00000001060f7824 */ /* 0x000fe400028e06c4 */
[----:B------:R-:W-:Y:S02]  /*f510*/  VIADD R5, R4, UR60 ;  /* 0x0000003c04057c36 */ /* 0x000fe40008000000 */
[----:B------:R-:W-:-:S03]  /*f520*/  IMAD.X R9, R6, 0x1, R199, P6 ;  /* 0x0000000106097824 */ /* 0x000fc600030e06c7 */
[----:B------:R-:W-:Y:S01]  /*f530*/  SHF.R.S32.HI R6, RZ, 0x1f, R5 ;  /* 0x0000001fff067819 */ /* 0x000fe20000011405 */
[----:B0-----:R0:W-:Y:S04]  /*f540*/  STL.64 [R1+0x100], R16 ;  /* 0x0001001001007387 */ /* 0x0011e80000100a00 */
[----:B------:R-:W-:Y:S04]  /*f550*/  STL.64 [R1+0x108], R18 ;  /* 0x0001081201007387 */ /* 0x000fe80000100a00 */
[----:B------:R-:W-:Y:S04]  /*f560*/  STL.64 [R1+0x110], R20 ;  /* 0x0001101401007387 */ /* 0x000fe80000100a00 */
[----:B------:R-:W-:Y:S01]  /*f570*/  STL.64 [R1+0x118], R22 ;  /* 0x0001181601007387 */ /* 0x000fe20000100a00 */
[----:B0-----:R-:W-:-:S03]  /*f580*/  IADD3 R16, P5, PT, R4, R197, RZ ;  /* 0x000000c504107210 */ /* 0x001fc60007fbe0ff */
[----:B------:R-:W-:Y:S02]  /*f590*/  STL.64 [R1+0x120], R24 ;  /* 0x0001201801007387 */ /* 0x000fe40000100a00 */
[----:B------:R-:W-:Y:S02]  /*f5a0*/  IMAD.X R17, R7, 0x1, R196, P5 ;  /* 0x0000000107117824 */ /* 0x000fe400028e06c4 */
        /* <DEDUP_REMOVED lines=30> */
[----:B------:R-:W2:Y:S01]  /*f790*/  LDTM.x64 R132, tmem[UR11+0x140] ;  /* 0x0001400b008479ee */ /* 0x000ea20008340000 */
[----:B-1----:R-:W-:Y:S01]  /*f7a0*/  IADD3 R14, P6, PT, R4, R198, RZ ;  /* 0x000000c6040e7210 */ /* 0x002fe20007fde0ff */
[----:B------:R-:W-:-:S04]  /*f7b0*/  VIADD R4, R5, UR60 ;  /* 0x0000003c05047c36 */ /* 0x000fc80008000000 */
[----:B------:R-:W-:Y:S01]  /*f7c0*/  IMAD.X R15, R7, 0x1, R199, P6 ;  /* 0x00000001070f7824 */ /* 0x000fe200030e06c7 */
[----:B------:R-:W-:Y:S01]  /*f7d0*/  SHF.R.S32.HI R7, RZ, 0x1f, R4 ;  /* 0x0000001fff077819 */ /* 0x000fe20000011404 */
[----:B0-----:R-:W-:Y:S01]  /*f7e0*/  STL.64 [R1+0x20], R28 ;  /* 0x0000201c01007387 */ /* 0x001fe20000100a00 */
[----:B------:R-:W-:Y:S02]  /*f7f0*/  IMAD.MOV.U32 R10, RZ, RZ, R20 ;  /* 0x000000ffff0a7224 */ /* 0x000fe400078e0014 */
[----:B--2---:R-:W-:Y:S01]  /*f800*/  IMAD.MOV.U32 R9, RZ, RZ, R21 ;  /* 0x000000ffff097224 */ /* 0x004fe200078e0015 */
[----:B------:R-:W-:Y:S01]  /*f810*/  STL.64 [R1+0x28], R30 ;  /* 0x0000281e01007387 */ /* 0x000fe20000100a00 */
[----:B------:R-:W-:Y:S02]  /*f820*/  IMAD.MOV.U32 R204, RZ, RZ, R22 ;  /* 0x000000ffffcc7224 */ /* 0x000fe400078e0016 */
[----:B------:R-:W-:Y:S01]  /*f830*/  IMAD.MOV.U32 R205, RZ, RZ, R23 ;  /* 0x000000ffffcd7224 */ /* 0x000fe200078e0017 */
[----:B------:R-:W-:Y:S01]  /*f840*/  STL.64 [R1+0x30], R32 ;  /* 0x0000302001007387 */ /* 0x000fe20000100a00 */
[----:B------:R-:W-:Y:S01]  /*f850*/  IMAD.MOV.U32 R234, RZ, RZ, R24 ;  /* 0x000000ffffea7224 */ /* 0x000fe200078e0018 */
[----:B------:R-:W-:Y:S01]  /*f860*/  F2FP.SATFINITE.E4M3.F32.PACK_AB_MERGE_C R237, R9, R10, RZ ;  /* 0x0000000a09ed723e */ /* 0x000fe200048070ff */
[----:B------:R-:W-:Y:S01]  /*f870*/  IMAD.MOV.U32 R235, RZ, RZ, R25 ;  /* 0x000000ffffeb7224 */ /* 0x000fe200078e0019 */
[----:B------:R-:W-:Y:S01]  /*f880*/  STL.64 [R1+0x38], R34 ;  /* 0x0000382201007387 */ /* 0x000fe20000100a00 */
[----:B------:R-:W-:-:S02]  /*f890*/  IMAD.MOV.U32 R230, RZ, RZ, R26 ;  /* 0x000000ffffe67224 */ /* 0x000fc400078e001a */
[----:B------:R-:W-:Y:S01]  /*f8a0*/  IMAD.MOV.U32 R231, RZ, RZ, R27 ;  /* 0x000000ffffe77224 */ /* 0x000fe200078e001b */
[----:B------:R-:W-:Y:S01]  /*f8b0*/  STL [R1+0x40], R36 ;  /* 0x0000402401007387 */ /* 0x000fe20000100800 */
[----:B------:R-:W-:-:S03]  /*f8c0*/  IMAD.MOV.U32 R252, RZ, RZ, R37 ;  /* 0x000000fffffc7224 */ /* 0x000fc600078e0025 */
        /* <DEDUP_REMOVED lines=30> */
[----:B------:R-:W-:Y:S01]  /*fab0*/  IMAD.X R15, R6, 0x1, R199, P6 ;  /* 0x00000001060f7824 */ /* 0x000fe200030e06c7 */
[----:B------:R1:W-:Y:S02]  /*fac0*/  STL.64 [R1+0x5b8], R16 ;  /* 0x0005b81001007387 */ /* 0x0003e40000100a00 */
[----:B------:R-:W-:Y:S02]  /*fad0*/  SHF.R.S32.HI R6, RZ, 0x1f, R5 ;  /* 0x0000001fff067819 */ /* 0x000fe40000011405 */
[----:B------:R2:W-:Y:S01]  /*fae0*/  STL.64 [R1+0x578], R14 ;  /* 0x0005780e01007387 */ /* 0x0005e20000100a00 */
        /* <DEDUP_REMOVED lines=18> */
[--C-:B------:R-:W-:Y:S01]  /*fc10*/  IMAD.X R17, R7, 0x1, R196.reuse, P5 ;  /* 0x0000000107117824 */ /* 0x100fe200028e06c4 */
[C---:B------:R-:W-:Y:S01]  /*fc20*/  IADD3 R226, P5, PT, R5.reuse, R197, RZ ;  /* 0x000000c505e27210 */ /* 0x040fe20007fbe0ff */
[----:B------:R-:W-:Y:S02]  /*fc30*/  VIADD R4, R5, UR60 ;  /* 0x0000003c05047c36 */ /* 0x000fe40008000000 */
[--C-:B------:R-:W-:Y:S01]  /*fc40*/  IMAD.X R15, R7, 0x1, R199.reuse, P6 ;  /* 0x00000001070f7824 */ /* 0x100fe200030e06c7 */
[----:B------:R-:W-:Y:S01]  /*fc50*/  IADD3 R222, P6, PT, R5, R198, RZ ;  /* 0x000000c605de7210 */ /* 0x000fe20007fde0ff */
[----:B------:R1:W-:Y:S01]  /*fc60*/  STL.64 [R1+0x540], R16 ;  /* 0x0005401001007387 */ /* 0x0003e20000100a00 */
[----:B------:R-:W-:Y:S01]  /*fc70*/  IMAD.X R227, R6, 0x1, R196, P5 ;  /* 0x0000000106e37824 */ /* 0x000fe200028e06c4 */
[----:B------:R-:W-:Y:S01]  /*fc80*/  SHF.R.S32.HI R7, RZ, 0x1f, R4 ;  /* 0x0000001fff077819 */ /* 0x000fe20000011404 */
[----:B------:R-:W-:Y:S01]  /*fc90*/  VIADD R5, R4, UR60 ;  /* 0x0000003c04057c36 */ /* 0x000fe20008000000 */
[----:B------:R2:W-:Y:S01]  /*fca0*/  STL.64 [R1+0x510], R14 ;  /* 0x0005100e01007387 */ /* 0x0005e20000100a00 */
[----:B------:R-:W-:-:S03]  /*fcb0*/  IMAD.X R223, R6, 0x1, R199, P6 ;  /* 0x0000000106df7824 */ /* 0x000fc600030e06c7 */
[----:B------:R-:W-:Y:S02]  /*fcc0*/  SHF.R.S32.HI R6, RZ, 0x1f, R5 ;  /* 0x0000001fff067819 */ /* 0x000fe40000011405 */
[C---:B-1----:R-:W-:Y:S02]  /*fcd0*/  IADD3 R16, P5, PT, R4.reuse, R197, RZ ;  /* 0x000000c504107210 */ /* 0x042fe40007fbe0ff */
        /* <DEDUP_REMOVED lines=24> */
[-C--:B--2---:R-:W-:Y:S01]  /*fe60*/  IADD3 R14, P6, PT, R5, R198.reuse, RZ ;  /* 0x000000c6050e7210 */ /* 0x084fe20007fde0ff */
[----:B------:R-:W-:Y:S02]  /*fe70*/  VIADD R5, R4, UR60 ;  /* 0x0000003c04057c36 */ /* 0x000fe40008000000 */
[C---:B------:R-:W-:Y:S02]  /*fe80*/  IMAD.X R17, R6.reuse, 0x1, R196, P5 ;  /* 0x0000000106117824 */ /* 0x040fe400028e06c4 */
[----:B------:R-:W-:Y:S01]  /*fe90*/  IMAD.X R15, R6, 0x1, R199, P6 ;  /* 0x00000001060f7824 */ /* 0x000fe200030e06c7 */
[-C--:B------:R-:W-:Y:S02]  /*fea0*/  IADD3 R250, P6, PT, R4, R198.reuse, RZ ;  /* 0x000000c604fa7210 */ /* 0x080fe40007fde0ff */
[----:B------:R-:W-:Y:S02]  /*feb0*/  SHF.R.S32.HI R6, RZ, 0x1f, R5 ;  /* 0x0000001fff067819 */ /* 0x000fe40000011405 */
[----:B------:R1:W-:Y:S01]  /*fec0*/  STL.64 [R1+0x5b0], R14 ;  /* 0x0005b00e01007387 */ /* 0x0003e20000100a00 */
[----:B------:R-:W-:Y:S01]  /*fed0*/  IMAD.X R251, R7, 0x1, R199, P6 ;  /* 0x0000000107fb7824 */ /* 0x000fe200030e06c7 */
[----:B------:R-:W-:-:S02]  /*fee0*/  IADD3 R246, P6, PT, R5, R198, RZ ;  /* 0x000000c605f67210 */ /* 0x000fc40007fde0ff */
[----:B------:R2:W-:Y:S03]  /*fef0*/  STL.64 [R1+0x5d8], R16 ;  /* 0x0005d81001007387 */ /* 0x0005e60000100a00 */
[----:B------:R-:W-:Y:S01]  /*ff00*/  IMAD.X R247, R6, 0x1, R199, P6 ;  /* 0x0000000106f77824 */ /* 0x000fe200030e06c7 */
[----:B-1----:R-:W-:Y:S01]  /*ff10*/  IADD3 R14, P5, PT, R4, R197, RZ ;  /* 0x000000c5040e7210 */ /* 0x002fe20007fbe0ff */
[----:B------:R-:W-:-:S04]  /*ff20*/  VIADD R4, R5, UR60 ;  /* 0x0000003c05047c36 */ /* 0x000fc80008000000 */
[----:B------:R-:W-:Y:S01]  /*ff30*/  IMAD.X R15, R7, 0x1, R196, P5 ;  /* 0x00000001070f7824 */ /* 0x000fe200028e06c4 */
[-C--:B------:R-:W-:Y:S01]  /*ff40*/  IADD3 R248, P5, PT, R5, R197.reuse, RZ ;  /* 0x000000c505f87210 */ /* 0x080fe20007fbe0ff */
[C---:B------:R-:W-:Y:S01]  /*ff50*/  VIADD R5, R4.reuse, UR60 ;  /* 0x0000003c04057c36 */ /* 0x040fe20008000000 */
[----:B------:R-:W-:Y:S02]  /*ff60*/  SHF.R.S32.HI R7, RZ, 0x1f, R4 ;  /* 0x0000001fff077819 */ /* 0x000fe40000011404 */
[-C--:B------:R-:W-:Y:S01]  /*ff70*/  IADD3 R214, P6, PT, R4, R198.reuse, RZ ;  /* 0x000000c604d67210 */ /* 0x080fe20007fde0ff */
[--C-:B------:R-:W-:Y:S01]  /*ff80*/  IMAD.X R249, R6, 0x1, R196.reuse, P5 ;  /* 0x0000000106f97824 */ /* 0x100fe200028e06c4 */
[-C--:B------:R-:W-:Y:S01]  /*ff90*/  IADD3 R244, P5, PT, R4, R197.reuse, RZ ;  /* 0x000000c504f47210 */ /* 0x080fe20007fbe0ff */
[----:B------:R-:W-:Y:S01]  /*ffa0*/  VIADD R4, R5, UR60 ;  /* 0x0000003c05047c36 */ /* 0x000fe20008000000 */
[----:B------:R-:W-:Y:S01]  /*ffb0*/  SHF.R.S32.HI R8, RZ, 0x1f, R5 ;  /* 0x0000001fff087819 */ /* 0x000fe20000011405 */
[--C-:B------:R-:W-:Y:S01]  /*ffc0*/  IMAD.X R215, R7, 0x1, R199.reuse, P6 ;  /* 0x0000000107d77824 */ /* 0x100fe200030e06c7 */
[-C--:B------:R-:W-:Y:S01]  /*ffd0*/  IADD3 R202, P6, PT, R5, R198.reuse, RZ ;  /* 0x000000c605ca7210 */ /* 0x080fe20007fde0ff */
[----:B------:R-:W-:Y:S01]  /*ffe0*/  IMAD.X R245, R7, 0x1, R196, P5 ;  /* 0x0000000107f57824 */ /* 0x000fe200028e06c4 */
[-C--:B------:R-:W-:Y:S01]  /*fff0*/  IADD3 R212, P5, PT, R5, R197.reuse, RZ ;  /* 0x000000c505d47210 */ /* 0x080fe20007fbe0ff */
[----:B------:R-:W-:Y:S01]  /*10000*/  VIADD R6, R4, UR60 ;  /* 0x0000003c04067c36 */ /* 0x000fe20008000000 */
[----:B------:R-:W-:Y:S01]  /*10010*/  SHF.R.S32.HI R7, RZ, 0x1f, R4 ;  /* 0x0000001fff077819 */ /* 0x000fe20000011404 */
[--C-:B------:R-:W-:Y:S01]  /*10020*/  IMAD.X R203, R8, 0x1, R199.reuse, P6 ;  /* 0x0000000108cb7824 */ /* 0x100fe200030e06c7 */
[-C--:B------:R-:W-:Y:S01]  /*10030*/  IADD3 R242, P6, PT, R4, R198.reuse, RZ ;  /* 0x000000c604f27210 */ /* 0x080fe20007fde0ff */
[----:B------:R-:W-:Y:S01]  /*10040*/  IMAD.X R213, R8, 0x1, R196, P5 ;  /* 0x0000000108d57824 */ /* 0x000fe200028e06c4 */
[-C--:B------:R-:W-:Y:S01]  /*10050*/  IADD3 R210, P5, PT, R4, R197.reuse, RZ ;  /* 0x000000c504d27210 */ /* 0x080fe20007fbe0ff */
[C---:B------:R-:W-:Y:S01]  /*10060*/  VIADD R5, R6.reuse, UR60 ;  /* 0x0000003c06057c36 */ /* 0x040fe20008000000 */
[----:B------:R-:W-:Y:S01]  /*10070*/  SHF.R.S32.HI R8, RZ, 0x1f, R6 ;  /* 0x0000001fff087819 */ /* 0x000fe20000011406 */
[C---:B------:R-:W-:Y:S01]  /*10080*/  IMAD.X R243, R7.reuse, 0x1, R199, P6 ;  /* 0x0000000107f37824 */ /* 0x040fe200030e06c7 */
[C---:B------:R-:W-:Y:S01]  /*10090*/  IADD3 R208, P6, PT, R6.reuse, R198, RZ ;  /* 0x000000c606d07210 */ /* 0x040fe20007fde0ff */
[--C-:B------:R-:W-:Y:S01]  /*100a0*/  IMAD.X R211, R7, 0x1, R196.reuse, P5 ;  /* 0x0000000107d37824 */ /* 0x100fe200028e06c4 */
[-C--:B------:R-:W-:Y:S01]  /*100b0*/  IADD3 R240, P5, PT, R6, R197.reuse, RZ ;  /* 0x000000c506f07210 */ /* 0x080fe20007fbe0ff */
[----:B------:R1:W-:Y:S01]  /*100c0*/  STL.64 [R1+0x5a8], R14 ;  /* 0x0005a80e01007387 */ /* 0x0003e20000100a00 */
[----:B------:R-:W-:Y:S01]  /*100d0*/  SHF.R.S32.HI R6, RZ, 0x1f, R5 ;  /* 0x0000001fff067819 */ /* 0x000fe20000011405 */
[C---:B------:R-:W-:Y:S01]  /*100e0*/  IMAD.X R209, R8.reuse, 0x1, R199, P6 ;  /* 0x0000000108d17824 */ /* 0x040fe200030e06c7 */
[----:B--2---:R-:W-:Y:S01]  /*100f0*/  IADD3 R16, P6, PT, R5, R197, RZ ;  /* 0x000000c505107210 */ /* 0x004fe20007fde0ff */
[----:B------:R-:W-:-:S02]  /*10100*/  IMAD.X R241, R8, 0x1, R196, P5 ;  /* 0x0000000108f17824 */ /* 0x000fc400028e06c4 */
[C---:B------:R-:W-:Y:S02]  /*10110*/  VIADD R4, R5.reuse, UR60 ;  /* 0x0000003c05047c36 */ /* 0x040fe40008000000 */
[----:B------:R-:W-:Y:S02]  /*10120*/  IMAD.X R17, R6, 0x1, R196, P6 ;  /* 0x0000000106117824 */ /* 0x000fe400030e06c4 */
[----:B------:R-:W-:Y:S01]  /*10130*/  VIADD R238, R4, UR60 ;  /* 0x0000003c04ee7c36 */ /* 0x000fe20008000000 */
[----:B-1----:R-:W-:Y:S02]  /*10140*/  IADD3 R14, P5, PT, R5, R198, RZ ;  /* 0x000000c6050e7210 */ /* 0x002fe40007fbe0ff */
[----:B------:R1:W-:Y:S01]  /*10150*/  STL.64 [R1+0x5a0], R16 ;  /* 0x0005a01001007387 */ /* 0x0003e20000100a00 */
[----:B------:R-:W-:Y:S02]  /*10160*/  SHF.R.S32.HI R5, RZ, 0x1f, R4 ;  /* 0x0000001fff057819 */ /* 0x000fe40000011404 */
[----:B------:R-:W-:Y:S01]  /*10170*/  SHF.R.S32.HI R236, RZ, 0x1f, R238 ;  /* 0x0000001fffec7819 */ /* 0x000fe200000114ee */
[----:B------:R-:W-:-:S05]  /*10180*/  IMAD.X R15, R6, 0x1, R199, P5 ;  /* 0x00000001060f7824 */ /* 0x000fca00028e06c7 */
[----:B------:R2:W-:Y:S01]  /*10190*/  STL.64 [R1+0x5f0], R14 ;  /* 0x0005f00e01007387 */ /* 0x0005e20000100a00 */
[----:B-1----:R-:W-:-:S05]  /*101a0*/  IADD3 R16, P6, PT, R4, R197, RZ ;  /* 0x000000c504107210 */ /* 0x002fca0007fde0ff */
[C-C-:B------:R-:W-:Y:S01]  /*101b0*/  IMAD.X R17, R5.reuse, 0x1, R196.reuse, P6 ;  /* 0x0000000105117824 */ /* 0x140fe200030e06c4 */
[----:B------:R-:W-:Y:S02]  /*101c0*/  IADD3 R6, P6, PT, R238, R197, RZ ;  /* 0x000000c5ee067210 */ /* 0x000fe40007fde0ff */
[----:B--2---:R-:W-:Y:S02]  /*101d0*/  IADD3 R14, P5, PT, R4, R198, RZ ;  /* 0x000000c6040e7210 */ /* 0x004fe40007fbe0ff */
[----:B------:R-:W-:Y:S01]  /*101e0*/  STL.64 [R1+0x5e8], R16 ;  /* 0x0005e81001007387 */ /* 0x000fe20000100a00 */
[----:B------:R-:W-:Y:S02]  /*101f0*/  IMAD.X R7, R236, 0x1, R196, P6 ;  /* 0x00000001ec077824 */ /* 0x000fe400030e06c4 */
[C---:B------:R-:W-:Y:S02]  /*10200*/  VIADD R4, R0.reuse, 0x5 ;  /* 0x0000000500047836 */ /* 0x040fe40000000000 */
[----:B------:R-:W-:Y:S01]  /*10210*/  IMAD.X R15, R5, 0x1, R199, P5 ;  /* 0x00000001050f7824 */ /* 0x000fe200028e06c7 */
[----:B------:R-:W-:Y:S01]  /*10220*/  ISETP.GE.AND P5, PT, R0, UR19, PT ;  /* 0x0000001300007c0c */ /* 0x000fe2000bfa6270 */
[----:B------:R-:W1:Y:S01]  /*10230*/  LDCU.64 UR18, c[0x0][0x398] ;  /* 0x00007300ff1277ac */ /* 0x000e620008000a00 */
[----:B------:R-:W-:-:S02]  /*10240*/  ISETP.GE.AND P6, PT, R4, UR15, PT ;  /* 0x0000000f04007c0c */ /* 0x000fc4000bfc6270 */
[----:B------:R-:W-:Y:S01]  /*10250*/  STL.64 [R1+0x5d0], R14 ;  /* 0x0005d00e01007387 */ /* 0x000fe20000100a00 */
[----:B------:R-:W-:Y:S01]  /*10260*/  ISETP.LT.AND P5, PT, R3, UR6, !P5 ;  /* 0x0000000603007c0c */ /* 0x000fe2000efa1270 */
[----:B------:R-:W2:Y:S02]  /*10270*/  LDCU UR6, c[0x0][0x39c] ;  /* 0x00007380ff0677ac */ /* 0x000ea40008000800 */
[----:B------:R0:W-:Y:S01]  /*10280*/  STL.64 [R1+0x5c8], R6 ;  /* 0x0005c80601007387 */ /* 0x0001e20000100a00 */
[----:B------:R-:W1:Y:S03]  /*10290*/  LDCU.64 UR14, c[0x0][0x398] ;  /* 0x00007300ff0e77ac */ /* 0x000e660008000a00 */
[----:B------:R2:W-:Y:S01]  /*102a0*/  STL.64 [R1+0xcd0], R172 ;  /* 0x000cd0ac01007387 */ /* 0x0005e20000100a00 */
[----:B0-----:R-:W0:Y:S01]  /*102b0*/  LDTM.x64 R4, tmem[UR11+0x1c0] ;  /* 0x0001c00b000479ee */ /* 0x001e220008340000 */
[----:B------:R-:W-:-:S02]  /*102c0*/  NOP ;  /* 0x0000000000007918 */ /* 0x000fc40000000000 */
[----:B--2---:R-:W2:Y:S01]  /*102d0*/  LDL.LU.64 R172, [R1+0x518] ;  /* 0x0005180001ac7983 */ /* 0x004ea20000300a00 */
[----:B------:R-:W0:Y:S03]  /*102e0*/  LDCU UR11, c[0x0][0x398] ;  /* 0x00007300ff0b77ac */ /* 0x000e260008000800 */
[----:B------:R1:W-:Y:S04]  /*102f0*/  STL.64 [R1+0xcc8], R174 ;  /* 0x000cc8ae01007387 */ /* 0x0003e80000100a00 */
[----:B-1----:R-:W2:Y:S04]  /*10300*/  LDL.LU R174, [R1+0x418] ;  /* 0x0004180001ae7983 */ /* 0x002ea80000300800 */
[----:B------:R-:W2:Y:S04]  /*10310*/  LDL.LU R175, [R1+0x41c] ;  /* 0x00041c0001af7983 */ /* 0x000ea80000300800 */
[----:B------:R1:W-:Y:S04]  /*10320*/  STL.64 [R1+0xcc0], R176 ;  /* 0x000cc0b001007387 */ /* 0x0003e80000100a00 */
[----:B-1----:R-:W2:Y:S04]  /*10330*/  LDL.LU.64 R176, [R1+0x520] ;  /* 0x0005200001b07983 */ /* 0x002ea80000300a00 */
        /* <DEDUP_REMOVED lines=58> */
[----:B------:R0:W-:Y:S01]  /*106e0*/  @P4 STG.E.U8 desc[UR24][R220.64], R239 ;  /* 0x000000efdc004986 */ /* 0x0001e2000c101118 */
[----:B------:R-:W-:Y:S01]  /*106f0*/  ISETP.LT.AND P4, PT, R2, UR4, !P3 ;  /* 0x0000000402007c0c */ /* 0x000fe2000df81270 */
[----:B------:R-:W1:Y:S01]  /*10700*/  LDCU UR4, c[0x0][0x39c] ;  /* 0x00007380ff0477ac */ /* 0x000e620008000800 */
[----:B-----5:R-:W-:Y:S01]  /*10710*/  ISETP.LT.AND P3, PT, R3, UR8, !P3 ;  /* 0x0000000803007c0c */ /* 0x020fe2000df61270 */
[----:B------:R-:W-:Y:S01]  /*10720*/  STL.64 [R1+0xae8], R38 ;  /* 0x000ae82601007387 */ /* 0x000fe20000100a00 */
[----:B------:R-:W5:Y:S03]  /*10730*/  LDCU UR8, c[0x0][0x398] ;  /* 0x00007300ff0877ac */ /* 0x000f660008000800 */
[----:B------:R-:W-:Y:S04]  /*10740*/  STL.64 [R1+0xae0], R40 ;  /* 0x000ae02801007387 */ /* 0x000fe80000100a00 */
[----:B------:R-:W-:Y:S01]  /*10750*/  STL.64 [R1+0xad8], R42 ;  /* 0x000ad82a01007387 */ /* 0x000fe20000100a00 */
[----:B0-----:R-:W-:Y:S01]  /*10760*/  PRMT R221, R239, 0x9910, RZ ;  /* 0x00009910efdd7816 */ /* 0x001fe200000000ff */
[----:B------:R-:W-:-:S02]  /*10770*/  VIADD R220, R0, 0x6 ;  /* 0x0000000600dc7836 */ /* 0x000fc40000000000 */
[----:B------:R-:W-:Y:S04]  /*10780*/  STL.64 [R1+0xad0], R44 ;  /* 0x000ad02c01007387 */ /* 0x000fe80000100a00 */
[----:B------:R-:W-:Y:S04]  /*10790*/  STL.64 [R1+0xac8], R46 ;  /* 0x000ac82e01007387 */ /* 0x000fe80000100a00 */
[----:B------:R-:W-:Y:S04]  /*107a0*/  STL.64 [R1+0xac0], R48 ;  /* 0x000ac03001007387 */ /* 0x000fe80000100a00 */
[----:B------:R-:W-:Y:S04]  /*107b0*/  STL.64 [R1+0xab8], R50 ;  /* 0x000ab83201007387 */ /* 0x000fe80000100a00 */
[----:B------:R-:W-:Y:S04]  /*107c0*/  STL.64 [R1+0xab0], R52 ;  /* 0x000ab03401007387 */ /* 0x000fe80000100a00 */
[----:B------:R0:W-:Y:S01]  /*107d0*/  @P5 STG.E.U8 desc[UR24][R218.64], R237 ;  /* 0x000000edda005986 */ /* 0x0001e2000c101118 */
[----:B------:R-:W-:Y:S01]  /*107e0*/  ISETP.GE.AND P5, PT, R220, UR22, PT ;  /* 0x00000016dc007c0c */ /* 0x000fe2000bfa6270 */
[----:B------:R-:W1:Y:S02]  /*107f0*/  LDCU.64 UR22, c[0x0][0x398] ;  /* 0x00007300ff1677ac */ /* 0x000e640008000a00 */
[----:B------:R-:W-:Y:S04]  /*10800*/  STL.64 [R1+0xaa8], R54 ;  /* 0x000aa83601007387 */ /* 0x000fe80000100a00 */
[----:B------:R-:W-:Y:S01]  /*10810*/  STL.64 [R1+0xaa0], R56 ;  /* 0x000aa03801007387 */ /* 0x000fe20000100a00 */
[----:B0-----:R-:W-:-:S03]  /*10820*/  SHF.R.S32.HI R218, RZ, 0x8, R221 ;  /* 0x00000008ffda7819 */ /* 0x001fc600000114dd */
[----:B------:R-:W-:Y:S01]  /*10830*/  STL.64 [R1+0xa98], R58 ;  /* 0x000a983a01007387 */ /* 0x000fe20000100a00 */
[----:B------:R-:W-:-:S03]  /*10840*/  PRMT R237, R237, 0x9910, RZ ;  /* 0x00009910eded7816 */ /* 0x000fc600000000ff */
[----:B------:R-:W-:Y:S04]  /*10850*/  STL.64 [R1+0xa90], R60 ;  /* 0x000a903c01007387 */ /* 0x000fe80000100a00 */
[----:B------:R-:W-:Y:S04]  /*10860*/  STL.64 [R1+0xa88], R62 ;  /* 0x000a883e01007387 */ /* 0x000fe80000100a00 */
[----:B------:R-:W-:Y:S04]  /*10870*/  STL.64 [R1+0xa80], R64 ;  /* 0x000a804001007387 */ /* 0x000fe80000100a00 */
[----:B------:R0:W-:Y:S01]  /*10880*/  @P4 STG.E.U8 desc[UR24][R216.64], R218 ;  /* 0x000000dad8004986 */ /* 0x0001e2000c101118 */
[----:B------:R-:W-:Y:S01]  /*10890*/  ISETP.LT.AND P4, PT, R2, UR12, !P2 ;  /* 0x0000000c02007c0c */ /* 0x000fe2000d781270 */
[----:B------:R-:W1:Y:S02]  /*108a0*/  LDCU UR12, c[0x0][0x398] ;  /* 0x00007300ff0c77ac */ /* 0x000e640008000800 */
[----:B------:R-:W-:Y:S01]  /*108b0*/  STL.64 [R1+0xa78], R66 ;  /* 0x000a784201007387 */ /* 0x000fe20000100a00 */
[----:B0-----:R-:W-:Y:S01]  /*108c0*/  F2FP.SATFINITE.E4M3.F32.PACK_AB_MERGE_C R217, R207, R206, RZ ;  /* 0x000000cecfd9723e */ /* 0x001fe200048070ff */
[----:B------:R-:W-:-:S02]  /*108d0*/  IMAD.MOV.U32 R216, RZ, RZ, R237 ;  /* 0x000000ffffd87224 */ /* 0x000fc400078e00ed */
[----:B------:R-:W2:Y:S01]  /*108e0*/  LDL.LU R206, [R1+0xd04] ;  /* 0x000d040001ce7983 */ /* 0x000ea20000300800 */
[----:B------:R-:W-:-:S03]  /*108f0*/  F2FP.SATFINITE.E4M3.F32.PACK_AB_MERGE_C R218, R205, R204, RZ ;  /* 0x000000cccdda723e */ /* 0x000fc600048070ff */
[----:B------:R-:W2:Y:S01]  /*10900*/  LDL.LU R207, [R1+0xd00] ;  /* 0x000d000001cf7983 */ /* 0x000ea20000300800 */
[----:B------:R-:W-:-:S03]  /*10910*/  SHF.R.S32.HI R216, RZ, 0x8, R216 ;  /* 0x00000008ffd87819 */ /* 0x000fc600000114d8 */
[----:B------:R-:W3:Y:S04]  /*10920*/  LDL.LU R204, [R1+0xcfc] ;  /* 0x000cfc0001cc7983 */ /* 0x000ee80000300800 */
[----:B------:R-:W3:Y:S04]  /*10930*/  LDL.LU R205, [R1+0xcf8] ;  /* 0x000cf80001cd7983 */ /* 0x000ee80000300800 */
[----:B------:R-:W4:Y:S04]  /*10940*/  LDL.LU R180, [R1+0x410] ;  /* 0x0004100001b47983 */ /* 0x000f280000300800 */
[----:B------:R-:W4:Y:S04]  /*10950*/  LDL.LU R181, [R1+0x414] ;  /* 0x0004140001b57983 */ /* 0x000f280000300800 */
[----:B------:R-:W4:Y:S01]  /*10960*/  LDL.LU.64 R178, [R1+0x528] ;  /* 0x0005280001b27983 */ /* 0x000f220000300a00 */
[C---:B------:R-:W-:Y:S01]  /*10970*/  ISETP.LT.AND P2, PT, R3.reuse, UR20, !P2 ;  /* 0x0000001403007c0c */ /* 0x040fe2000d741270 */
[----:B------:R-:W0:Y:S02]  /*10980*/  LDCU UR20, c[0x0][0x398] ;  /* 0x00007300ff1477ac */ /* 0x000e240008000800 */
[----:B--2---:R2:W-:Y:S01]  /*10990*/  @P3 STG.E.U8 desc[UR24][R206.64], R216 ;  /* 0x000000d8ce003986 */ /* 0x0045e2000c101118 */
[----:B------:R-:W-:Y:S01]  /*109a0*/  ISETP.LT.AND P3, PT, R2, UR16, !P1 ;  /* 0x0000001002007c0c */ /* 0x000fe2000cf61270 */
[----:B------:R-:W0:Y:S01]  /*109b0*/  LDCU UR16, c[0x0][0x398] ;  /* 0x00007300ff1077ac */ /* 0x000e220008000800 */
[----:B------:R-:W-:Y:S01]  /*109c0*/  ISETP.LT.AND P1, PT, R3, UR18, !P1 ;  /* 0x0000001203007c0c */ /* 0x000fe2000cf21270 */
[----:B------:R-:W0:Y:S01]  /*109d0*/  LDCU UR18, c[0x0][0x398] ;  /* 0x00007300ff1277ac */ /* 0x000e220008000800 */
[----:B---3--:R3:W-:Y:S01]  /*109e0*/  @P4 STG.E.U8 desc[UR24][R204.64], R217 ;  /* 0x000000d9cc004986 */ /* 0x0087e2000c101118 */
[----:B--2---:R-:W-:-:S04]  /*109f0*/  PRMT R207, R217, 0x9910, RZ ;  /* 0x00009910d9cf7816 */ /* 0x004fc800000000ff */
[----:B------:R2:W-:Y:S01]  /*10a00*/  @P2 STG.E.U8 desc[UR24][R200.64], R218 ;  /* 0x000000dac8002986 */ /* 0x0005e2000c101118 */
[----:B------:R-:W-:-:S05]  /*10a10*/  VIADD R206, R0, 0x7 ;  /* 0x0000000700ce7836 */ /* 0x000fca0000000000 */
[----:B-1----:R-:W-:Y:S01]  /*10a20*/  ISETP.GE.AND P4, PT, R206, UR4, PT ;  /* 0x00000004ce007c0c */ /* 0x002fe2000bf86270 */
[----:B---3--:R-:W-:Y:S01]  /*10a30*/  IMAD.MOV.U32 R204, RZ, RZ, R207 ;  /* 0x000000ffffcc7224 */ /* 0x008fe200078e00cf */
[----:B------:R-:W1:Y:S01]  /*10a40*/  LDCU UR4, c[0x0][0x39c] ;  /* 0x00007380ff0477ac */ /* 0x000e620008000800 */
[----:B------:R-:W-:Y:S02]  /*10a50*/  PRMT R205, R218, 0x9910, RZ ;  /* 0x00009910dacd7816 */ /* 0x000fe400000000ff */
[----:B----4-:R-:W-:Y:S01]  /*10a60*/  F2FP.SATFINITE.E4M3.F32.PACK_AB_MERGE_C R206, R181, R180, RZ ;  /* 0x000000b4b5ce723e */ /* 0x010fe200048070ff */
[C---:B--2---:R-:W-:Y:S01]  /*10a70*/  VIADD R201, R238.reuse, UR60 ;  /* 0x0000003ceec97c36 */ /* 0x044fe20008000000 */
[----:B------:R-:W-:Y:S02]  /*10a80*/  SHF.R.S32.HI R200, RZ, 0x8, R204 ;  /* 0x00000008ffc87819 */ /* 0x000fe400000114cc */
[----:B------:R-:W-:Y:S02]  /*10a90*/  IADD3 R238, P2, PT, R238, R198, RZ ;  /* 0x000000c6eeee7210 */ /* 0x000fe40007f5e0ff */
[----:B------:R-:W-:Y:S01]  /*10aa0*/  SHF.R.S32.HI R204, RZ, 0x1f, R201 ;  /* 0x0000001fffcc7819 */ /* 0x000fe200000114c9 */
[----:B------:R2:W-:Y:S01]  /*10ab0*/  @P3 STG.E.U8 desc[UR24][R224.64], R200 ;  /* 0x000000c8e0003986 */ /* 0x0005e2000c101118 */
[----:B------:R-:W-:Y:S01]  /*10ac0*/  SHF.R.S32.HI R205, RZ, 0x8, R205 ;  /* 0x00000008ffcd7819 */ /* 0x000fe200000114cd */
[----:B------:R-:W-:Y:S01]  /*10ad0*/  IMAD.X R239, R236, 0x1, R199, P2 ;  /* 0x00000001ecef7824 */ /* 0x000fe200010e06c7 */
[----:B------:R-:W-:-:S03]  /*10ae0*/  IADD3 R236, P2, PT, R201, R197, RZ ;  /* 0x000000c5c9ec7210 */ /* 0x000fc60007f5e0ff */
[----:B------:R3:W-:Y:S02]  /*10af0*/  @P1 STG.E.U8 desc[UR24][R178.64], R205 ;  /* 0x000000cdb2001986 */ /* 0x0007e4000c101118 */
[----:B------:R-:W-:Y:S01]  /*10b00*/  IMAD.X R237, R204, 0x1, R196, P2 ;  /* 0x00000001cced7824 */ /* 0x000fe200010e06c4 */
[----:B------:R-:W-:Y:S01]  /*10b10*/  ISETP.LT.AND P2, PT, R2, UR26, !P0 ;  /* 0x0000001a02007c0c */ /* 0x000fe2000c741270 */
[C---:B------:R-:W-:Y:S01]  /*10b20*/  VIADD R216, R0.reuse, 0xe ;  /* 0x0000000e00d87836 */ /* 0x040fe20000000000 */
[----:B------:R-:W-:Y:S01]  /*10b30*/  ISETP.LT.AND P0, PT, R3, UR14, !P0 ;  /* 0x0000000e03007c0c */ /* 0x000fe2000c701270 */
[----:B--2---:R-:W-:Y:S01]  /*10b40*/  VIADD R200, R0, 0x8 ;  /* 0x0000000800c87836 */ /* 0x004fe20000000000 */
[----:B------:R-:W2:Y:S04]  /*10b50*/  LDCU UR14, c[0x0][0x398] ;  /* 0x00007300ff0e77ac */ /* 0x000ea80008000800 */
[----:B------:R-:W-:Y:S01]  /*10b60*/  ISETP.GE.AND P3, PT, R200, UR6, PT ;  /* 0x00000006c8007c0c */ /* 0x000fe2000bf66270 */
[----:B------:R-:W4:Y:S01]  /*10b70*/  LDCU UR6, c[0x0][0x39c] ;  /* 0x00007380ff0677ac */ /* 0x000f220008000800 */
[----:B---3--:R-:W-:Y:S01]  /*10b80*/  F2FP.SATFINITE.E4M3.F32.PACK_AB_MERGE_C R205, R235, R234, RZ ;  /* 0x000000eaebcd723e */ /* 0x008fe200048070ff */
[----:B------:R-:W-:Y:S01]  /*10b90*/  VIADD R200, R0, 0x9 ;  /* 0x0000000900c87836 */ /* 0x000fe20000000000 */
[----:B------:R-:W3:Y:S01]  /*10ba0*/  LDL.LU R234, [R1+0xcf4] ;  /* 0x000cf40001ea7983 */ /* 0x000ee20000300800 */
[----:B------:R-:W-:Y:S01]  /*10bb0*/  F2FP.SATFINITE.E4M3.F32.PACK_AB_MERGE_C R135, R135, R134, RZ ;  /* 0x000000868787723e */ /* 0x000fe200048070ff */
[----:B------:R-:W0:Y:S02]  /*10bc0*/  LDCU UR26, c[0x0][0x398] ;  /* 0x00007300ff1a77ac */ /* 0x000e240008000800 */
[----:B------:R-:W3:Y:S01]  /*10bd0*/  LDL.LU R235, [R1+0xcf0] ;  /* 0x000cf00001eb7983 */ /* 0x000ee20000300800 */
[----:B-1----:R-:W-:Y:S01]  /*10be0*/  ISETP.GE.AND P1, PT, R200, UR4, PT ;  /* 0x00000004c8007c0c */ /* 0x002fe2000bf26270 */
[----:B------:R-:W-:Y:S01]  /*10bf0*/  VIADD R200, R0, 0xa ;  /* 0x0000000a00c87836 */ /* 0x000fe20000000000 */
[----:B------:R-:W1:Y:S01]  /*10c00*/  LDCU UR4, c[0x0][0x39c] ;  /* 0x00007380ff0477ac */ /* 0x000e620008000800 */
[----:B------:R0:W-:Y:S04]  /*10c10*/  @P2 STG.E.U8 desc[UR24][R176.64], R206 ;  /* 0x000000ceb0002986 */ /* 0x0001e8000c101118 */
[----:B------:R2:W-:Y:S01]  /*10c20*/  @P0 STG.E.U8 desc[UR24][R172.64], R205 ;  /* 0x000000cdac000986 */ /* 0x0005e2000c101118 */
[----:B----4-:R-:W-:Y:S01]  /*10c30*/  ISETP.GE.AND P0, PT, R200, UR6, PT ;  /* 0x00000006c8007c0c */ /* 0x010fe2000bf06270 */
[----:B------:R-:W4:Y:S01]  /*10c40*/  LDCU UR6, c[0x0][0x39c] ;  /* 0x00007380ff0677ac */ /* 0x000f220008000800 */
[----:B0-----:R-:W-:Y:S01]  /*10c50*/  PRMT R206, R206, 0x9910, RZ ;  /* 0x00009910cece7816 */ /* 0x001fe200000000ff */
[----:B--2---:R-:W2:Y:S03]  /*10c60*/  LDL.LU.64 R172, [R1+0x550] ;  /* 0x0005500001ac7983 */ /* 0x004ea60000300a00 */
[----:B------:R-:W-:-:S02]  /*10c70*/  SHF.R.S32.HI R200, RZ, 0x8, R206 ;  /* 0x00000008ffc87819 */ /* 0x000fc400000114ce */
[----:B------:R-:W-:Y:S01]  /*10c80*/  F2FP.SATFINITE.E4M3.F32.PACK_AB_MERGE_C R206, R231, R230, RZ ;  /* 0x000000e6e7ce723e */ /* 0x000fe200048070ff */
[----:B------:R-:W2:Y:S04]  /*10c90*/  LDL.LU.64 R178, [R1+0x598] ;  /* 0x0005980001b27983 */ /* 0x000ea80000300a00 */
[----:B------:R-:W2:Y:S04]  /*10ca0*/  LDL.LU.64 R176, [R1+0x590] ;  /* 0x0005900001b07983 */ /* 0x000ea80000300a00 */
[----:B------:R-:W2:Y:S04]  /*10cb0*/  LDL.LU R230, [R1+0xcec] ;  /* 0x000cec0001e67983 */ /* 0x000ea80000300800 */
[----:B------:R-:W2:Y:S01]  /*10cc0*/  LDL.LU R231, [R1+0xce8] ;  /* 0x000ce80001e77983 */ /* 0x000ea20000300800 */
[----:B------:R-:W-:Y:S01]  /*10cd0*/  ISETP.LT.AND P2, PT, R2, UR22, !P6 ;  /* 0x0000001602007c0c */ /* 0x000fe2000f741270 */
[----:B------:R-:W-:Y:S01]  /*10ce0*/  VIADD R134, R0, 0x47 ;  /* 0x0000004700867836 */ /* 0x000fe20000000000 */
[----:B------:R-:W-:Y:S01]  /*10cf0*/  PRMT R205, R205, 0x9910, RZ ;  /* 0x00009910cdcd7816 */ /* 0x000fe200000000ff */
[----:B------:R-:W4:Y:S01]  /*10d00*/  LDL.LU R182, [R1+0x420] ;  /* 0x0004200001b67983 */ /* 0x000f220000300800 */
[----:B------:R-:W-:Y:S01]  /*10d10*/  ISETP.LT.AND P6, PT, R3, UR28, !P6 ;  /* 0x0000001c03007c0c */ /* 0x000fe2000f7c1270 */
[----:B------:R-:W0:Y:S02]  /*10d20*/  LDCU UR22, c[0x0][0x398] ;  /* 0x00007300ff1677ac */ /* 0x000e240008000800 */
[----:B------:R-:W4:Y:S01]  /*10d30*/  LDL.LU R183, [R1+0x424] ;  /* 0x0004240001b77983 */ /* 0x000f220000300800 */
[----:B------:R-:W-:Y:S01]  /*10d40*/  F2FP.SATFINITE.E4M3.F32.PACK_AB_MERGE_C R137, R137, R136, RZ ;  /* 0x000000888989723e */ /* 0x000fe200048070ff */
[----:B------:R-:W0:Y:S02]  /*10d50*/  LDCU UR28, c[0x0][0x398] ;  /* 0x00007300ff1c77ac */ /* 0x000e240008000800 */
[----:B------:R-:W4:Y:S04]  /*10d60*/  LDL.LU R180, [R1+0x20] ;  /* 0x0000200001b47983 */ /* 0x000f280000300800 */
[----:B------:R-:W4:Y:S04]  /*10d70*/  LDL.LU R181, [R1+0x24] ;  /* 0x0000240001b57983 */ /* 0x000f280000300800 */
[----:B---3--:R3:W-:Y:S01]  /*10d80*/  @P2 STG.E.U8 desc[UR24][R234.64], R200 ;  /* 0x000000c8ea002986 */ /* 0x0087e2000c101118 */
[----:B------:R-:W-:Y:S01]  /*10d90*/  ISETP.LT.AND P2, PT, R2, UR30, !P5 ;  /* 0x0000001e02007c0c */ /* 0x000fe2000ef41270 */
[----:B------:R-:W0:Y:S01]  /*10da0*/  LDCU UR30, c[0x0][0x398] ;  /* 0x00007300ff1e77ac */ /* 0x000e220008000800 */
[----:B---3--:R-:W-:Y:S01]  /*10db0*/  IMAD.MOV.U32 R200, RZ, RZ, R205 ;  /* 0x000000ffffc87224 */ /* 0x008fe200078e00cd */
[----:B------:R-:W-:-:S02]  /*10dc0*/  F2FP.SATFINITE.E4M3.F32.PACK_AB_MERGE_C R205, R175, R174, RZ ;  /* 0x000000aeafcd723e */ /* 0x000fc400048070ff */
[----:B------:R-:W3:Y:S02]  /*10dd0*/  LDL.LU.64 R174, [R1+0x588] ;  /* 0x0005880001ae7983 */ /* 0x000ee40000300a00 */
[----:B------:R-:W-:Y:S02]  /*10de0*/  SHF.R.S32.HI R200, RZ, 0x8, R200 ;  /* 0x00000008ffc87819 */ /* 0x000fe400000114c8 */
[----:B------:R-:W-:Y:S02]  /*10df0*/  PRMT R207, R205, 0x9910, RZ ;  /* 0x00009910cdcf7816 */ /* 0x000fe400000000ff */
[----:B-----5:R-:W-:Y:S01]  /*10e00*/  ISETP.LT.AND P5, PT, R3, UR8, !P5 ;  /* 0x0000000803007c0c */ /* 0x020fe2000efa1270 */
[----:B------:R-:W-:Y:S01]  /*10e10*/  @P6 STG.E.U8 desc[UR24][R232.64], R200 ;  /* 0x000000c8e8006986 */ /* 0x000fe2000c101118 */
[----:B------:R-:W-:Y:S01]  /*10e20*/  ISETP.LT.AND P6, PT, R2, UR11, !P4 ;  /* 0x0000000b02007c0c */ /* 0x000fe2000e7c1270 */
[----:B------:R-:W5:Y:S01]  /*10e30*/  LDCU UR11, c[0x0][0x398] ;  /* 0x00007300ff0b77ac */ /* 0x000f620008000800 */
[----:B------:R-:W0:Y:S01]  /*10e40*/  LDCU UR8, c[0x0][0x39c] ;  /* 0x00007380ff0877ac */ /* 0x000e220008000800 */
[----:B--2---:R2:W-:Y:S02]  /*10e50*/  @P2 STG.E.U8 desc[UR24][R230.64], R205 ;  /* 0x000000cde6002986 */ /* 0x0045e4000c101118 */
[----:B--2---:R-:W-:-:S06]  /*10e60*/  IMAD.MOV.U32 R205, RZ, RZ, R207 ;  /* 0x000000ffffcd7224 */ /* 0x004fcc00078e00cf */
[----:B------:R-:W-:Y:S01]  /*10e70*/  @P5 STG.E.U8 desc[UR24][R228.64], R206 ;  /* 0x000000cee4005986 */ /* 0x000fe2000c101118 */
[----:B------:R-:W-:-:S05]  /*10e80*/  SHF.R.S32.HI R205, RZ, 0x8, R205 ;  /* 0x00000008ffcd7819 */ /* 0x000fca00000114cd */
[----:B------:R2:W-:Y:S04]  /*10e90*/  @P6 STG.E.U8 desc[UR24][R172.64], R205 ;  /* 0x000000cdac006986 */ /* 0x0005e8000c101118 */
[----:B--2---:R-:W2:Y:S01]  /*10ea0*/  LDL.LU.64 R172, [R1+0x580] ;  /* 0x0005800001ac7983 */ /* 0x004ea20000300a00 */
[----:B------:R-:W-:Y:S01]  /*10eb0*/  VIADD R200, R0, 0xb ;  /* 0x0000000b00c87836 */ /* 0x000fe20000000000 */
[----:B------:R-:W-:-:S04]  /*10ec0*/  IADD3 R234, P5, PT, R201, R198, RZ ;  /* 0x000000c6c9ea7210 */ /* 0x000fc80007fbe0ff */
[----:B-1----:R-:W-:Y:S01]  /*10ed0*/  ISETP.GE.AND P2, PT, R200, UR4, PT ;  /* 0x00000004c8007c0c */ /* 0x002fe2000bf46270 */
[----:B------:R-:W-:Y:S01]  /*10ee0*/  VIADD R200, R201, UR60 ;  /* 0x0000003cc9c87c36 */ /* 0x000fe20008000000 */
[C---:B-----5:R-:W-:Y:S01]  /*10ef0*/  ISETP.LT.AND P4, PT, R3.reuse, UR11, !P4 ;  /* 0x0000000b03007c0c */ /* 0x060fe2000e781270 */
[----:B------:R-:W-:Y:S01]  /*10f00*/  IMAD.X R235, R204, 0x1, R199, P5 ;  /* 0x00000001cceb7824 */ /* 0x000fe200028e06c7 */
[----:B------:R-:W-:Y:S01]  /*10f10*/  ISETP.LT.AND P6, PT, R2, UR12, !P3 ;  /* 0x0000000c02007c0c */ /* 0x000fe2000dfc1270 */
[----:B------:R-:W1:Y:S01]  /*10f20*/  LDCU UR4, c[0x0][0x39c] ;  /* 0x00007380ff0477ac */ /* 0x000e620008000800 */
[----:B------:R-:W-:Y:S02]  /*10f30*/  SHF.R.S32.HI R201, RZ, 0x1f, R200 ;  /* 0x0000001fffc97819 */ /* 0x000fe400000114c8 */
[----:B------:R-:W-:Y:S01]  /*10f40*/  IADD3 R232, P5, PT, R200, R197, RZ ;  /* 0x000000c5c8e87210 */ /* 0x000fe20007fbe0ff */
[----:B------:R-:W-:Y:S01]  /*10f50*/  VIADD R204, R0, 0xc ;  /* 0x0000000c00cc7836 */ /* 0x000fe20000000000 */
[----:B------:R-:W-:Y:S01]  /*10f60*/  ISETP.LT.AND P3, PT, R3, UR14, !P3 ;  /* 0x0000000e03007c0c */ /* 0x000fe2000df61270 */
[----:B------:R-:W5:Y:S02]  /*10f70*/  LDCU UR12, c[0x0][0x398] ;  /* 0x00007300ff0c77ac */ /* 0x000f640008000800 */
[----:B------:R-:W-:Y:S01]  /*10f80*/  IMAD.X R233, R201, 0x1, R196, P5 ;  /* 0x00000001c9e97824 */ /* 0x000fe200028e06c4 */
[----:B------:R-:W-:Y:S01]  /*10f90*/  IADD3 R230, P5, PT, R200, R198, RZ ;  /* 0x000000c6c8e67210 */ /* 0x000fe20007fbe0ff */
[----:B------:R-:W0:Y:S01]  /*10fa0*/  LDCU UR14, c[0x0][0x398] ;  /* 0x00007300ff0e77ac */ /* 0x000e220008000800 */
[----:B------:R-:W-:-:S03]  /*10fb0*/  PRMT R205, R206, 0x9910, RZ ;  /* 0x00009910cecd7816 */ /* 0x000fc600000000ff */
[----:B------:R-:W-:Y:S01]  /*10fc0*/  IMAD.X R231, R201, 0x1, R199, P5 ;  /* 0x00000001c9e77824 */ /* 0x000fe200028e06c7 */
[----:B----4-:R-:W-:Y:S01]  /*10fd0*/  ISETP.GE.AND P5, PT, R204, UR6, PT ;  /* 0x00000006cc007c0c */ /* 0x010fe2000bfa6270 */
[----:B------:R-:W-:Y:S01]  /*10fe0*/  VIADD R200, R200, UR60 ;  /* 0x0000003cc8c87c36 */ /* 0x000fe20008000000 */
[----:B------:R-:W-:Y:S01]  /*10ff0*/  F2FP.SATFINITE.E4M3.F32.PACK_AB_MERGE_C R204, R183, R182, RZ ;  /* 0x000000b6b7cc723e */ /* 0x000fe200048070ff */
[----:B------:R-:W4:Y:S01]  /*11000*/  LDCU UR11, c[0x0][0x39c] ;  /* 0x00007380ff0b77ac */ /* 0x000f220008000800 */
[----:B------:R-:W-:Y:S01]  /*11010*/  SHF.R.S32.HI R201, RZ, 0x8, R205 ;  /* 0x00000008ffc97819 */ /* 0x000fe200000114cd */
[----:B------:R-:W4:Y:S01]  /*11020*/  LDL.LU R182, [R1+0x428] ;  /* 0x0004280001b67983 */ /* 0x000f220000300800 */
[----:B------:R-:W-:Y:S01]  /*11030*/  F2FP.SATFINITE.E4M3.F32.PACK_AB_MERGE_C R205, R181, R180, RZ ;  /* 0x000000b4b5cd723e */ /* 0x000fe200048070ff */
[----:B------:R-:W0:Y:S02]  /*11040*/  LDCU UR6, c[0x0][0x39c] ;  /* 0x00007380ff0677ac */ /* 0x000e240008000800 */
[----:B------:R-:W4:Y:S04]  /*11050*/  LDL.LU R183, [R1+0x42c] ;  /* 0x00042c0001b77983 */ /* 0x000f280000300800 */
[----:B------:R-:W4:Y:S04]  /*11060*/  LDL.LU R180, [R1+0x28] ;  /* 0x0000280001b47983 */ /* 0x000f280000300800 */
[----:B------:R-:W4:Y:S04]  /*11070*/  LDL.LU R181, [R1+0x2c] ;  /* 0x00002c0001b57983 */ /* 0x000f280000300800 */
[----:B------:R0:W-:Y:S04]  /*11080*/  @P4 STG.E.U8 desc[UR24][R178.64], R201 ;  /* 0x000000c9b2004986 */ /* 0x0001e8000c101118 */
[----:B------:R1:W-:Y:S01]  /*11090*/  @P6 STG.E.U8 desc[UR24][R176.64], R204 ;  /* 0x000000ccb0006986 */ /* 0x0003e2000c101118 */
[----:B------:R-:W-:-:S03]  /*110a0*/  PRMT R206, R204, 0x9910, RZ ;  /* 0x00009910ccce7816 */ /* 0x000fc600000000ff */
[----:B0-----:R-:W4:Y:S04]  /*110b0*/  LDL.LU.64 R178, [R1+0x5c0] ;  /* 0x0005c00001b27983 */ /* 0x001f280000300a00 */
[----:B-1----:R-:W4:Y:S01]  /*110c0*/  LDL.LU.64 R176, [R1+0x5b8] ;  /* 0x0005b80001b07983 */ /* 0x002f220000300a00 */
[----:B------:R-:W-:Y:S01]  /*110d0*/  ISETP.LT.AND P4, PT, R2, UR16, !P1 ;  /* 0x0000001002007c0c */ /* 0x000fe2000cf81270 */
[----:B------:R-:W-:Y:S01]  /*110e0*/  IMAD.MOV.U32 R204, RZ, RZ, R206 ;  /* 0x000000ffffcc7224 */ /* 0x000fe200078e00ce */
[----:B------:R-:W-:Y:S01]  /*110f0*/  PRMT R218, R205, 0x9910, RZ ;  /* 0x00009910cdda7816 */ /* 0x000fe200000000ff */
[----:B------:R-:W-:Y:S01]  /*11100*/  VIADD R201, R0, 0xd ;  /* 0x0000000d00c97836 */ /* 0x000fe20000000000 */
[----:B------:R-:W0:Y:S02]  /*11110*/  LDCU UR16, c[0x0][0x398] ;  /* 0x00007300ff1077ac */ /* 0x000e240008000800 */
[----:B------:R-:W-:Y:S01]  /*11120*/  SHF.R.S32.HI R204, RZ, 0x8, R204 ;  /* 0x00000008ffcc7819 */ /* 0x000fe200000114cc */
[----:B---3--:R1:W-:Y:S04]  /*11130*/  @P3 STG.E.U8 desc[UR24][R174.64], R205 ;  /* 0x000000cdae003986 */ /* 0x0083e8000c101118 */
[----:B-1----:R-:W3:Y:S04]  /*11140*/  LDL.LU.64 R174, [R1+0x578] ;  /* 0x0005780001ae7983 */ /* 0x002ee80000300a00 */
[----:B--2---:R1:W-:Y:S04]  /*11150*/  @P4 STG.E.U8 desc[UR24][R172.64], R204 ;  /* 0x000000ccac004986 */ /* 0x0043e8000c101118 */
[----:B-1----:R-:W2:Y:S01]  /*11160*/  LDL.LU.64 R172, [R1+0x570] ;  /* 0x0005700001ac7983 */ /* 0x002ea20000300a00 */
[----:B------:R-:W-:Y:S01]  /*11170*/  ISETP.GE.AND P6, PT, R201, UR8, PT ;  /* 0x00000008c9007c0c */ /* 0x000fe2000bfc6270 */
[----:B------:R-:W1:Y:S01]  /*11180*/  LDCU UR8, c[0x0][0x398] ;  /* 0x00007300ff0877ac */ /* 0x000e620008000800 */
[----:B------:R-:W-:-:S02]  /*11190*/  SHF.R.S32.HI R201, RZ, 0x1f, R200 ;  /* 0x0000001fffc97819 */ /* 0x000fc400000114c8 */
[CC--:B------:R-:W-:Y:S01]  /*111a0*/  IADD3 R206, P3, PT, R200.reuse, R197.reuse, RZ ;  /* 0x000000c5c8ce7210 */ /* 0x0c0fe20007f7e0ff */
[----:B------:R-:W-:Y:S01]  /*111b0*/  VIADD R204, R200, UR60 ;  /* 0x0000003cc8cc7c36 */ /* 0x000fe20008000000 */
[----:B-----5:R-:W-:Y:S01]  /*111c0*/  ISETP.LT.AND P1, PT, R3, UR12, !P1 ;  /* 0x0000000c03007c0c */ /* 0x020fe2000cf21270 */
[----:B------:R-:W5:Y:S01]  /*111d0*/  LDL.LU R188, [R1+0x430] ;  /* 0x0004300001bc7983 */ /* 0x000f620000300800 */
[----:B------:R-:W-:Y:S01]  /*111e0*/  ISETP.GE.AND P4, PT, R216, UR4, PT ;  /* 0x00000004d8007c0c */ /* 0x000fe2000bf86270 */
[C---:B------:R-:W-:Y:S01]  /*111f0*/  IMAD.X R207, R201.reuse, 0x1, R196, P3 ;  /* 0x00000001c9cf7824 */ /* 0x040fe200018e06c4 */
[----:B------:R-:W-:Y:S01]  /*11200*/  IADD3 R200, P3, PT, R200, R198, RZ ;  /* 0x000000c6c8c87210 */ /* 0x000fe20007f7e0ff */
[----:B------:R-:W5:Y:S01]  /*11210*/  LDL.LU R189, [R1+0x434] ;  /* 0x0004340001bd7983 */ /* 0x000f620000300800 */
[----:B------:R-:W-:Y:S01]  /*11220*/  SHF.R.S32.HI R205, RZ, 0x1f, R204 ;  /* 0x0000001fffcd7819 */ /* 0x000fe200000114cc */
[----:B------:R-:W0:Y:S02]  /*11230*/  LDCU UR12, c[0x0][0x398] ;  /* 0x00007300ff0c77ac */ /* 0x000e240008000800 */
[----:B------:R-:W-:Y:S01]  /*11240*/  IMAD.X R201, R201, 0x1, R199, P3 ;  /* 0x00000001c9c97824 */ /* 0x000fe200018e06c7 */
[----:B------:R-:W-:Y:S01]  /*11250*/  IADD3 R228, P3, PT, R204, R197, RZ ;  /* 0x000000c5cce47210 */ /* 0x000fe20007f7e0ff */
[----:B------:R-:W5:Y:S01]  /*11260*/  LDL.LU.64 R186, [R1+0x568] ;  /* 0x0005680001ba7983 */ /* 0x000f620000300a00 */
[----:B------:R-:W-:Y:S01]  /*11270*/  SHF.R.S32.HI R216, RZ, 0x8, R218 ;  /* 0x00000008ffd87819 */ /* 0x000fe200000114da */
[----:B------:R-:W0:Y:S02]  /*11280*/  LDCU UR4, c[0x0][0x39c] ;  /* 0x00007380ff0477ac */ /* 0x000e240008000800 */
[----:B------:R-:W-:Y:S01]  /*11290*/  IMAD.X R229, R205, 0x1, R196, P3 ;  /* 0x00000001cde57824 */ /* 0x000fe200018e06c4 */
[----:B-1----:R-:W-:Y:S01]  /*112a0*/  ISETP.LT.AND P3, PT, R2, UR8, !P0 ;  /* 0x0000000802007c0c */ /* 0x002fe2000c761270 */
[----:B------:R-:W5:Y:S01]  /*112b0*/  LDL.LU.64 R184, [R1+0x560] ;  /* 0x0005600001b87983 */ /* 0x000f620000300a00 */
[----:B------:R-:W-:Y:S01]  /*112c0*/  ISETP.LT.AND P0, PT, R3, UR14, !P0 ;  /* 0x0000000e03007c0c */ /* 0x000fe2000c701270 */
[----:B------:R-:W1:Y:S01]  /*112d0*/  LDCU UR8, c[0x0][0x398] ;  /* 0x00007300ff0877ac */ /* 0x000e620008000800 */
[----:B----4-:R-:W-:-:S02]  /*112e0*/  F2FP.SATFINITE.E4M3.F32.PACK_AB_MERGE_C R217, R183, R182, RZ ;  /* 0x000000b6b7d9723e */ /* 0x010fc400048070ff */
[----:B------:R-:W4:Y:S01]  /*112f0*/  LDL.LU R182, [R1+0x30] ;  /* 0x0000300001b67983 */ /* 0x000f220000300800 */
[----:B------:R-:W0:Y:S01]  /*11300*/  LDCU UR14, c[0x0][0x398] ;  /* 0x00007300ff0e77ac */ /* 0x000e220008000800 */
[----:B------:R-:W-:Y:S02]  /*11310*/  F2FP.SATFINITE.E4M3.F32.PACK_AB_MERGE_C R218, R181, R180, RZ ;  /* 0x000000b4b5da723e */ /* 0x000fe400048070ff */
[----:B------:R-:W4:Y:S01]  /*11320*/  LDL.LU R183, [R1+0x34] ;  /* 0x0000340001b77983 */ /* 0x000f220000300800 */
[----:B------:R-:W-:-:S03]  /*11330*/  PRMT R219, R217, 0x9910, RZ ;  /* 0x00009910d9db7816 */ /* 0x000fc600000000ff */
[----:B------:R-:W-:Y:S04]  /*11340*/  @P1 STG.E.U8 desc[UR24][R178.64], R216 ;  /* 0x000000d8b2001986 */ /* 0x000fe8000c101118 */
[----:B------:R1:W-:Y:S01]  /*11350*/  @P3 STG.E.U8 desc[UR24][R176.64], R217 ;  /* 0x000000d9b0003986 */ /* 0x0003e2000c101118 */
[----:B0-----:R-:W-:Y:S01]  /*11360*/  ISETP.LT.AND P1, PT, R2, UR16, !P2 ;  /* 0x0000001002007c0c */ /* 0x001fe2000d721270 */
[----:B------:R-:W0:Y:S01]  /*11370*/  LDCU UR16, c[0x0][0x398] ;  /* 0x00007300ff1077ac */ /* 0x000e220008000800 */
[----:B-1----:R-:W-:-:S05]  /*11380*/  IMAD.MOV.U32 R217, RZ, RZ, R219 ;  /* 0x000000ffffd97224 */ /* 0x002fca00078e00db */
[----:B------:R-:W-:Y:S01]  /*11390*/  SHF.R.S32.HI R217, RZ, 0x8, R217 ;  /* 0x00000008ffd97819 */ /* 0x000fe200000114d9 */
[----:B---3--:R1:W-:Y:S04]  /*113a0*/  @P0 STG.E.U8 desc[UR24][R174.64], R218 ;  /* 0x000000daae000986 */ /* 0x0083e8000c101118 */
[----:B-1----:R-:W3:Y:S04]  /*113b0*/  LDL.LU.64 R174, [R1+0x548] ;  /* 0x0005480001ae7983 */ /* 0x002ee80000300a00 */
[----:B------:R-:W3:Y:S04]  /*113c0*/  LDL.LU.64 R180, [R1+0x540] ;  /* 0x0005400001b47983 */ /* 0x000ee80000300a00 */
[----:B------:R-:W3:Y:S04]  /*113d0*/  LDL.LU R178, [R1+0x438] ;  /* 0x0004380001b27983 */ /* 0x000ee80000300800 */
[----:B------:R-:W3:Y:S04]  /*113e0*/  LDL.LU R179, [R1+0x43c] ;  /* 0x00043c0001b37983 */ /* 0x000ee80000300800 */
[----:B------:R-:W3:Y:S04]  /*113f0*/  LDL.LU R176, [R1+0x38] ;  /* 0x0000380001b07983 */ /* 0x000ee80000300800 */
[----:B------:R-:W3:Y:S04]  /*11400*/  LDL.LU R177, [R1+0x3c] ;  /* 0x00003c0001b17983 */ /* 0x000ee80000300800 */
[----:B--2---:R1:W-:Y:S04]  /*11410*/  @P1 STG.E.U8 desc[UR24][R172.64], R217 ;  /* 0x000000d9ac001986 */ /* 0x0043e8000c101118 */
[----:B-1----:R-:W2:Y:S01]  /*11420*/  LDL.LU.64 R172, [R1+0x510] ;  /* 0x0005100001ac7983 */ /* 0x002ea20000300a00 */
[----:B------:R-:W-:-:S05]  /*11430*/  VIADD R216, R0, 0xf ;  /* 0x0000000f00d87836 */ /* 0x000fca0000000000 */
[----:B------:R-:W-:Y:S01]  /*11440*/  ISETP.GE.AND P3, PT, R216, UR11, PT ;  /* 0x0000000bd8007c0c */ /* 0x000fe2000bf66270 */
[----:B------:R-:W1:Y:S01]  /*11450*/  LDCU UR11, c[0x0][0x398] ;  /* 0x00007300ff0b77ac */ /* 0x000e620008000800 */
[----:B------:R-:W-:Y:S01]  /*11460*/  ISETP.LT.AND P2, PT, R3, UR12, !P2 ;  /* 0x0000000c03007c0c */ /* 0x000fe2000d741270 */
[----:B------:R-:W-:Y:S01]  /*11470*/  VIADD R216, R0, 0x10 ;  /* 0x0000001000d87836 */ /* 0x000fe20000000000 */
[----:B------:R-:W-:Y:S01]  /*11480*/  ISETP.LT.AND P0, PT, R2, UR8, !P5 ;  /* 0x0000000802007c0c */ /* 0x000fe2000ef01270 */
[----:B------:R-:W0:Y:S01]  /*11490*/  LDCU UR8, c[0x0][0x39c] ;  /* 0x00007380ff0877ac */ /* 0x000e220008000800 */
[----:B------:R-:W-:Y:S02]  /*114a0*/  PRMT R218, R218, 0x9910, RZ ;  /* 0x00009910dada7816 */ /* 0x000fe400000000ff */
[----:B------:R-:W-:Y:S01]  /*114b0*/  ISETP.GE.AND P1, PT, R216, UR6, PT ;  /* 0x00000006d8007c0c */ /* 0x000fe2000bf26270 */
[----:B------:R-:W0:Y:S01]  /*114c0*/  LDCU UR6, c[0x0][0x398] ;  /* 0x00007300ff0677ac */ /* 0x000e220008000800 */
[----:B------:R-:W-:-:S02]  /*114d0*/  SHF.R.S32.HI R218, RZ, 0x8, R218 ;  /* 0x00000008ffda7819 */ /* 0x000fc400000114da */
[----:B-----5:R-:W-:Y:S01]  /*114e0*/  F2FP.SATFINITE.E4M3.F32.PACK_AB_MERGE_C R217, R189, R188, RZ ;  /* 0x000000bcbdd9723e */ /* 0x020fe200048070ff */
[----:B------:R-:W-:Y:S01]  /*114f0*/  VIADD R216, R0, 0x11 ;  /* 0x0000001100d87836 */ /* 0x000fe20000000000 */
[----:B------:R-:W5:Y:S01]  /*11500*/  LDCU UR12, c[0x0][0x398] ;  /* 0x00007300ff0c77ac */ /* 0x000f620008000800 */
[----:B-1----:R-:W-:Y:S01]  /*11510*/  ISETP.LT.AND P5, PT, R3, UR11, !P5 ;  /* 0x0000000b03007c0c */ /* 0x002fe2000efa1270 */
[----:B------:R1:W-:Y:S02]  /*11520*/  @P2 STG.E.U8 desc[UR24][R186.64], R218 ;  /* 0x000000daba002986 */ /* 0x0003e4000c101118 */
[----:B------:R-:W-:Y:S01]  /*11530*/  ISETP.GE.AND P2, PT, R216, UR4, PT ;  /* 0x00000004d8007c0c */ /* 0x000fe2000bf46270 */
[----:B------:R-:W2:Y:S01]  /*11540*/  LDCU UR11, c[0x0][0x398] ;  /* 0x00007300ff0b77ac */ /* 0x000ea20008000800 */
[----:B------:R4:W-:Y:S01]  /*11550*/  @P0 STG.E.U8 desc[UR24][R184.64], R217 ;  /* 0x000000d9b8000986 */ /* 0x0009e2000c101118 */
[----:B------:R-:W-:Y:S01]  /*11560*/  ISETP.LT.AND P0, PT, R2, UR14, !P6 ;  /* 0x0000000e02007c0c */ /* 0x000fe2000f701270 */
[----:B------:R-:W-:Y:S01]  /*11570*/  VIADD R216, R0, 0x12 ;  /* 0x0000001200d87836 */ /* 0x000fe20000000000 */
[----:B-1----:R-:W-:Y:S01]  /*11580*/  PRMT R218, R217, 0x9910, RZ ;  /* 0x00009910d9da7816 */ /* 0x002fe200000000ff */
[----:B------:R-:W1:Y:S01]  /*11590*/  LDCU UR14, c[0x0][0x398] ;  /* 0x00007300ff0e77ac */ /* 0x000e620008000800 */
[----:B----4-:R-:W-:Y:S01]  /*115a0*/  F2FP.SATFINITE.E4M3.F32.PACK_AB_MERGE_C R217, R183, R182, RZ ;  /* 0x000000b6b7d9723e */ /* 0x010fe200048070ff */
[----:B------:R-:W4:Y:S01]  /*115b0*/  LDCU UR4, c[0x0][0x39c] ;  /* 0x00007380ff0477ac */ /* 0x000f220008000800 */
[----:B0-----:R-:W-:Y:S01]  /*115c0*/  ISETP.LT.AND P6, PT, R3, UR6, !P6 ;  /* 0x0000000603007c0c */ /* 0x001fe2000f7c1270 */
[----:B------:R-:W0:Y:S02]  /*115d0*/  LDCU UR6, c[0x0][0x39c] ;  /* 0x00007380ff0677ac */ /* 0x000e240008000800 */
[----:B---3--:R3:W-:Y:S01]  /*115e0*/  @P5 STG.E.U8 desc[UR24][R174.64], R217 ;  /* 0x000000d9ae005986 */ /* 0x0087e2000c101118 */
[----:B------:R-:W-:Y:S01]  /*115f0*/  ISETP.GE.AND P5, PT, R216, UR8, PT ;  /* 0x00000008d8007c0c */ /* 0x000fe2000bfa6270 */
[----:B------:R-:W0:Y:S01]  /*11600*/  LDCU UR8, c[0x0][0x39c] ;  /* 0x00007380ff0877ac */ /* 0x000e220008000800 */
[----:B------:R-:W-:Y:S01]  /*11610*/  SHF.R.S32.HI R216, RZ, 0x8, R218 ;  /* 0x00000008ffd87819 */ /* 0x000fe200000114da */
[----:B---3--:R-:W3:Y:S01]  /*11620*/  LDL.LU.64 R174, [R1+0x508] ;  /* 0x0005080001ae7983 */ /* 0x008ee20000300a00 */
[----:B------:R-:W-:-:S03]  /*11630*/  PRMT R217, R217, 0x9910, RZ ;  /* 0x00009910d9d97816 */ /* 0x000fc600000000ff */
[----:B------:R0:W-:Y:S04]  /*11640*/  @P0 STG.E.U8 desc[UR24][R180.64], R216 ;  /* 0x000000d8b4000986 */ /* 0x0001e8000c101118 */
[----:B------:R-:W3:Y:S01]  /*11650*/  LDL.LU R183, [R1+0x440] ;  /* 0x0004400001b77983 */ /* 0x000ee20000300800 */
[----:B0-----:R-:W-:-:S03]  /*11660*/  IMAD.MOV.U32 R216, RZ, RZ, R217 ;  /* 0x000000ffffd87224 */ /* 0x001fc600078e00d9 */
[----:B------:R-:W3:Y:S02]  /*11670*/  LDL.LU R180, [R1+0x444] ;  /* 0x0004440001b47983 */ /* 0x000ee40000300800 */
[----:B------:R-:W-:Y:S02]  /*11680*/  SHF.R.S32.HI R216, RZ, 0x8, R216 ;  /* 0x00000008ffd87819 */ /* 0x000fe400000114d8 */
[----:B------:R-:W3:Y:S01]  /*11690*/  LDL.LU R181, [R1+0x40] ;  /* 0x0000400001b57983 */ /* 0x000ee20000300800 */
[----:B------:R-:W-:-:S03]  /*116a0*/  F2FP.SATFINITE.E4M3.F32.PACK_AB_MERGE_C R217, R179, R178, RZ ;  /* 0x000000b2b3d9723e */ /* 0x000fc600048070ff */
[----:B------:R-:W3:Y:S04]  /*116b0*/  LDL.LU.64 R178, [R1+0x538] ;  /* 0x0005380001b27983 */ /* 0x000ee80000300a00 */
[----:B--2---:R0:W-:Y:S04]  /*116c0*/  @P6 STG.E.U8 desc[UR24][R172.64], R216 ;  /* 0x000000d8ac006986 */ /* 0x0041e8000c101118 */
[----:B0-----:R-:W2:Y:S01]  /*116d0*/  LDL.LU.64 R172, [R1+0x530] ;  /* 0x0005300001ac7983 */ /* 0x001ea20000300a00 */
[----:B------:R-:W-:Y:S01]  /*116e0*/  ISETP.LT.AND P0, PT, R2, UR11, !P4 ;  /* 0x0000000b02007c0c */ /* 0x000fe2000e701270 */
[----:B------:R-:W-:Y:S01]  /*116f0*/  VIADD R216, R0, 0x13 ;  /* 0x0000001300d87836 */ /* 0x000fe20000000000 */
[----:B-----5:R-:W-:Y:S01]  /*11700*/  ISETP.LT.AND P4, PT, R3, UR12, !P4 ;  /* 0x0000000c03007c0c */ /* 0x020fe2000e781270 */
[----:B------:R-:W0:Y:S01]  /*11710*/  LDCU UR11, c[0x0][0x398] ;  /* 0x00007300ff0b77ac */ /* 0x000e220008000800 */
[----:B------:R-:W-:-:S02]  /*11720*/  PRMT R218, R217, 0x9910, RZ ;  /* 0x00009910d9da7816 */ /* 0x000fc400000000ff */
[----:B-1----:R-:W-:Y:S01]  /*11730*/  ISETP.LT.AND P6, PT, R2, UR14, !P3 ;  /* 0x0000000e02007c0c */ /* 0x002fe2000dfc1270 */
[----:B------:R-:W1:Y:S01]  /*11740*/  LDCU UR12, c[0x0][0x398] ;  /* 0x00007300ff0c77ac */ /* 0x000e620008000800 */
[----:B------:R-:W-:Y:S02]  /*11750*/  F2FP.SATFINITE.E4M3.F32.PACK_AB_MERGE_C R219, R177, R176, RZ ;  /* 0x000000b0b1db723e */ /* 0x000fe400048070ff */
[----:B------:R-:W5:Y:S01]  /*11760*/  LDL.LU.64 R176, [R1+0x500] ;  /* 0x0005000001b07983 */ /* 0x000f620000300a00 */
[----:B------:R-:W0:Y:S03]  /*11770*/  LDCU UR14, c[0x0][0x398] ;  /* 0x00007300ff0e77ac */ /* 0x000e260008000800 */
[----:B------:R1:W-:Y:S01]  /*11780*/  @P0 STG.E.U8 desc[UR24][R226.64], R217 ;  /* 0x000000d9e2000986 */ /* 0x0003e2000c101118 */
[----:B----4-:R-:W-:Y:S01]  /*11790*/  ISETP.GE.AND P0, PT, R216, UR4, PT ;  /* 0x00000004d8007c0c */ /* 0x010fe2000bf06270 */
[----:B------:R-:W-:Y:S01]  /*117a0*/  IMAD.MOV.U32 R216, RZ, RZ, R218 ;  /* 0x000000ffffd87224 */ /* 0x000fe200078e00da */
[----:B------:R-:W4:Y:S01]  /*117b0*/  LDCU UR4, c[0x0][0x39c] ;  /* 0x00007380ff0477ac */ /* 0x000f220008000800 */
[----:B------:R0:W-:Y:S01]  /*117c0*/  @P4 STG.E.U8 desc[UR24][R222.64], R219 ;  /* 0x000000dbde004986 */ /* 0x0001e2000c101118 */
[----:B------:R-:W-:-:S02]  /*117d0*/  VIADD R218, R204, UR60 ;  /* 0x0000003cccda7c36 */ /* 0x000fc40008000000 */
[----:B------:R-:W-:Y:S02]  /*117e0*/  SHF.R.S32.HI R216, RZ, 0x8, R216 ;  /* 0x00000008ffd87819 */ /* 0x000fe400000114d8 */
[----:B-1----:R-:W-:Y:S02]  /*117f0*/  IADD3 R226, P4, PT, R204, R198, RZ ;  /* 0x000000c6cce27210 */ /* 0x002fe40007f9e0ff */
[----:B------:R-:W-:-:S03]  /*11800*/  SHF.R.S32.HI R204, RZ, 0x1f, R218 ;  /* 0x0000001fffcc7819 */ /* 0x000fc600000114da */
[----:B------:R-:W-:Y:S01]  /*11810*/  IMAD.X R227, R205, 0x1, R199, P4 ;  /* 0x00000001cde37824 */ /* 0x000fe200020e06c7 */
[----:B------:R-:W-:Y:S02]  /*11820*/  IADD3 R224, P4, PT, R218, R197, RZ ;  /* 0x000000c5dae07210 */ /* 0x000fe40007f9e0ff */
[----:B0-----:R-:W-:Y:S01]  /*11830*/  ISETP.LT.AND P3, PT, R3, UR11, !P3 ;  /* 0x0000000b03007c0c */ /* 0x001fe2000df61270 */
[----:B------:R-:W-:Y:S01]  /*11840*/  VIADD R205, R0, 0x14 ;  /* 0x0000001400cd7836 */ /* 0x000fe20000000000 */
[----:B------:R-:W0:Y:S01]  /*11850*/  LDCU UR11, c[0x0][0x39c] ;  /* 0x00007380ff0b77ac */ /* 0x000e220008000800 */
[----:B------:R-:W-:Y:S01]  /*11860*/  IMAD.X R225, R204, 0x1, R196, P4 ;  /* 0x00000001cce17824 */ /* 0x000fe200020e06c4 */
[----:B------:R-:W-:-:S05]  /*11870*/  IADD3 R222, P4, PT, R218, R198, RZ ;  /* 0x000000c6dade7210 */ /* 0x000fca0007f9e0ff */
[----:B------:R-:W-:Y:S01]  /*11880*/  IMAD.X R223, R204, 0x1, R199, P4 ;  /* 0x00000001ccdf7824 */ /* 0x000fe200020e06c7 */
[----:B------:R-:W-:Y:S01]  /*11890*/  ISETP.GE.AND P4, PT, R205, UR6, PT ;  /* 0x00000006cd007c0c */ /* 0x000fe2000bf86270 */
[----:B---3--:R1:W-:Y:S01]  /*118a0*/  @P6 STG.E.U8 desc[UR24][R174.64], R216 ;  /* 0x000000d8ae006986 */ /* 0x0083e2000c101118 */
[----:B------:R-:W-:Y:S02]  /*118b0*/  ISETP.LT.AND P6, PT, R2, UR12, !P1 ;  /* 0x0000000c02007c0c */ /* 0x000fe4000cfc1270 */
[----:B------:R-:W-:Y:S01]  /*118c0*/  F2FP.SATFINITE.E4M3.F32.PACK_AB_MERGE_C R217, R252, R181, RZ ;  /* 0x000000b5fcd9723e */ /* 0x000fe200048070ff */
[----:B-1----:R-:W3:Y:S01]  /*118d0*/  LDL.LU.64 R174, [R1+0x558] ;  /* 0x0005580001ae7983 */ /* 0x002ee20000300a00 */
[----:B------:R-:W-:Y:S01]  /*118e0*/  PRMT R216, R219, 0x9910, RZ ;  /* 0x00009910dbd87816 */ /* 0x000fe200000000ff */
[----:B------:R-:W-:Y:S01]  /*118f0*/  VIADD R218, R218, UR60 ;  /* 0x0000003cdada7c36 */ /* 0x000fe20008000000 */
[----:B------:R-:W-:Y:S01]  /*11900*/  F2FP.SATFINITE.E4M3.F32.PACK_AB_MERGE_C R205, R180, R183, RZ ;  /* 0x000000b7b4cd723e */ /* 0x000fe200048070ff */
[----:B------:R-:W1:Y:S01]  /*11910*/  LDCU UR12, c[0x0][0x398] ;  /* 0x00007300ff0c77ac */ /* 0x000e620008000800 */
[----:B------:R-:W-:Y:S01]  /*11920*/  SHF.R.S32.HI R204, RZ, 0x8, R216 ;  /* 0x00000008ffcc7819 */ /* 0x000fe200000114d8 */
[----:B------:R-:W0:Y:S04]  /*11930*/  LDCU UR6, c[0x0][0x39c] ;  /* 0x00007380ff0677ac */ /* 0x000e280008000800 */
[----:B------:R-:W-:Y:S04]  /*11940*/  @P3 STG.E.U8 desc[UR24][R178.64], R204 ;  /* 0x000000ccb2003986 */ /* 0x000fe8000c101118 */
[----:B--2---:R2:W-:Y:S04]  /*11950*/  @P6 STG.E.U8 desc[UR24][R172.64], R205 ;  /* 0x000000cdac006986 */ /* 0x0045e8000c101118 */
[----:B--2---:R-:W2:Y:S04]  /*11960*/  LDL.LU R172, [R1+0x448] ;  /* 0x0004480001ac7983 */ /* 0x004ea80000300800 */
[----:B------:R-:W2:Y:S04]  /*11970*/  LDL.LU R173, [R1+0x44c] ;  /* 0x00044c0001ad7983 */ /* 0x000ea80000300800 */
[----:B------:R-:W2:Y:S04]  /*11980*/  LDL.LU R182, [R1+0x48] ;  /* 0x0000480001b67983 */ /* 0x000ea80000300800 */
[----:B------:R-:W2:Y:S04]  /*11990*/  LDL.LU R183, [R1+0x4c] ;  /* 0x00004c0001b77983 */ /* 0x000ea80000300800 */
[----:B------:R-:W2:Y:S01]  /*119a0*/  LDL.LU.64 R180, [R1+0x5e0] ;  /* 0x0005e00001b47983 */ /* 0x000ea20000300a00 */
[----:B------:R-:W-:-:S02]  /*119b0*/  PRMT R216, R205, 0x9910, RZ ;  /* 0x00009910cdd87816 */ /* 0x000fc400000000ff */
[----:B------:R-:W-:Y:S01]  /*119c0*/  ISETP.LT.AND P1, PT, R3, UR14, !P1 ;  /* 0x0000000e03007c0c */ /* 0x000fe2000cf21270 */
[----:B------:R-:W2:Y:S01]  /*119d0*/  LDL.LU.64 R178, [R1+0x5d8] ;  /* 0x0005d80001b27983 */ /* 0x000ea20000300a00 */
[----:B------:R-:W-:Y:S01]  /*119e0*/  ISETP.LT.AND P3, PT, R2, UR16, !P2 ;  /* 0x0000001002007c0c */ /* 0x000fe2000d761270 */
[----:B------:R-:W-:Y:S01]  /*119f0*/  IMAD.MOV.U32 R205, RZ, RZ, R216 ;  /* 0x000000ffffcd7224 */ /* 0x000fe200078e00d8 */
[----:B------:R-:W0:Y:S04]  /*11a00*/  LDCU UR14, c[0x0][0x398] ;  /* 0x00007300ff0e77ac */ /* 0x000e280008000800 */
[----:B------:R-:W-:Y:S01]  /*11a10*/  SHF.R.S32.HI R205, RZ, 0x8, R205 ;  /* 0x00000008ffcd7819 */ /* 0x000fe200000114cd */
[----:B------:R-:W-:Y:S01]  /*11a20*/  VIADD R204, R0, 0x15 ;  /* 0x0000001500cc7836 */ /* 0x000fe20000000000 */
[----:B------:R-:W0:Y:S03]  /*11a30*/  LDCU UR16, c[0x0][0x398] ;  /* 0x00007300ff1077ac */ /* 0x000e260008000800 */
[----:B-----5:R5:W-:Y:S01]  /*11a40*/  @P1 STG.E.U8 desc[UR24][R176.64], R217 ;  /* 0x000000d9b0001986 */ /* 0x020be2000c101118 */
[----:B------:R-:W-:Y:S01]  /*11a50*/  ISETP.GE.AND P6, PT, R204, UR8, PT ;  /* 0x00000008cc007c0c */ /* 0x000fe2000bfc6270 */
[----:B------:R-:W-:Y:S01]  /*11a60*/  VIADD R216, R218, UR60 ;  /* 0x0000003cdad87c36 */ /* 0x000fe20008000000 */
[----:B------:R-:W-:Y:S01]  /*11a70*/  SHF.R.S32.HI R204, RZ, 0x1f, R218 ;  /* 0x0000001fffcc7819 */ /* 0x000fe200000114da */
[----:B------:R-:W-:Y:S01]  /*11a80*/  VIADD R252, R0, 0x16 ;  /* 0x0000001600fc7836 */ /* 0x000fe20000000000 */
[----:B------:R-:W-:Y:S01]  /*11a90*/  IADD3 R220, P1, PT, R218, R197, RZ ;  /* 0x000000c5dadc7210 */ /* 0x000fe20007f3e0ff */
[----:B------:R-:W0:Y:S01]  /*11aa0*/  LDCU UR8, c[0x0][0x398] ;  /* 0x00007300ff0877ac */ /* 0x000e220008000800 */
[----:B-----5:R-:W5:Y:S03]  /*11ab0*/  LDL.LU.64 R176, [R1+0x5b0] ;  /* 0x0005b00001b07983 */ /* 0x020f660000300a00 */
[----:B------:R-:W-:Y:S01]  /*11ac0*/  IMAD.X R221, R204, 0x1, R196, P1 ;  /* 0x00000001ccdd7824 */ /* 0x000fe200008e06c4 */
[----:B------:R-:W-:-:S05]  /*11ad0*/  IADD3 R218, P1, PT, R218, R198, RZ ;  /* 0x000000c6dada7210 */ /* 0x000fca0007f3e0ff */
[----:B------:R-:W-:Y:S01]  /*11ae0*/  IMAD.X R219, R204, 0x1, R199, P1 ;  /* 0x00000001ccdb7824 */ /* 0x000fe200008e06c7 */
[----:B------:R-:W-:Y:S02]  /*11af0*/  IADD3 R204, P1, PT, R216, R197, RZ ;  /* 0x000000c5d8cc7210 */ /* 0x000fe40007f3e0ff */
[----:B-1----:R-:W-:Y:S01]  /*11b00*/  ISETP.LT.AND P2, PT, R3, UR12, !P2 ;  /* 0x0000000c03007c0c */ /* 0x002fe2000d741270 */
[----:B------:R-:W1:Y:S01]  /*11b10*/  LDCU UR12, c[0x0][0x398] ;  /* 0x00007300ff0c77ac */ /* 0x000e620008000800 */
[----:B---3--:R3:W-:Y:S04]  /*11b20*/  @P3 STG.E.U8 desc[UR24][R174.64], R205 ;  /* 0x000000cdae003986 */ /* 0x0087e8000c101118 */
[----:B---3--:R-:W3:Y:S01]  /*11b30*/  LDL.LU.64 R174, [R1+0x5a8] ;  /* 0x0005a80001ae7983 */ /* 0x008ee20000300a00 */
[----:B------:R-:W-:-:S02]  /*11b40*/  PRMT R205, R217, 0x9910, RZ ;  /* 0x00009910d9cd7816 */ /* 0x000fc400000000ff */
[----:B------:R-:W-:-:S03]  /*11b50*/  SHF.R.S32.HI R217, RZ, 0x1f, R216 ;  /* 0x0000001fffd97819 */ /* 0x000fc600000114d8 */
[----:B------:R-:W-:Y:S02]  /*11b60*/  IMAD.MOV.U32 R4, RZ, RZ, R205 ;  /* 0x000000ffff047224 */ /* 0x000fe400078e00cd */
[----:B------:R-:W-:Y:S01]  /*11b70*/  IMAD.X R205, R217, 0x1, R196, P1 ;  /* 0x00000001d9cd7824 */ /* 0x000fe200008e06c4 */
[----:B----4-:R-:W-:Y:S01]  /*11b80*/  ISETP.GE.AND P1, PT, R252, UR4, PT ;  /* 0x00000004fc007c0c */ /* 0x010fe2000bf26270 */
[----:B------:R-:W4:Y:S01]  /*11b90*/  LDCU UR4, c[0x0][0x39c] ;  /* 0x00007380ff0477ac */ /* 0x000f220008000800 */
[----:B------:R-:W-:Y:S02]  /*11ba0*/  SHF.R.S32.HI R252, RZ, 0x8, R4 ;  /* 0x00000008fffc7819 */ /* 0x000fe40000011404 */
[----:B--2---:R-:W-:Y:S02]  /*11bb0*/  F2FP.SATFINITE.E4M3.F32.PACK_AB_MERGE_C R6, R173, R172, RZ ;  /* 0x000000acad06723e */ /* 0x004fe400048070ff */
[----:B------:R-:W2:Y:S04]  /*11bc0*/  LDL.LU R172, [R1+0x450] ;  /* 0x0004500001ac7983 */ /* 0x000ea80000300800 */
[----:B------:R-:W2:Y:S01]  /*11bd0*/  LDL.LU R173, [R1+0x454] ;  /* 0x0004540001ad7983 */ /* 0x000ea20000300800 */
[----:B------:R-:W-:-:S03]  /*11be0*/  F2FP.SATFINITE.E4M3.F32.PACK_AB_MERGE_C R4, R183, R182, RZ ;  /* 0x000000b6b704723e */ /* 0x000fc600048070ff */
[----:B------:R-:W4:Y:S04]  /*11bf0*/  LDL.LU R182, [R1+0x50] ;  /* 0x0000500001b67983 */ /* 0x000f280000300800 */
[----:B------:R-:W4:Y:S04]  /*11c00*/  LDL.LU R183, [R1+0x54] ;  /* 0x0000540001b77983 */ /* 0x000f280000300800 */
[----:B------:R0:W-:Y:S04]  /*11c10*/  @P2 STG.E.U8 desc[UR24][R180.64], R252 ;  /* 0x000000fcb4002986 */ /* 0x0001e8000c101118 */
[----:B0-----:R-:W4:Y:S04]  /*11c20*/  LDL.LU R180, [R1+0x458] ;  /* 0x0004580001b47983 */ /* 0x001f280000300800 */
[----:B------:R-:W4:Y:S01]  /*11c30*/  LDL.LU R181, [R1+0x45c] ;  /* 0x00045c0001b57983 */ /* 0x000f220000300800 */
[----:B------:R-:W-:Y:S01]  /*11c40*/  ISETP.LT.AND P3, PT, R2, UR8, !P5 ;  /* 0x0000000802007c0c */ /* 0x000fe2000ef61270 */
[----:B------:R-:W0:Y:S01]  /*11c50*/  LDCU UR8, c[0x0][0x398] ;  /* 0x00007300ff0877ac */ /* 0x000e220008000800 */
[----:B------:R-:W-:-:S02]  /*11c60*/  ISETP.LT.AND P5, PT, R3, UR14, !P5 ;  /* 0x0000000e03007c0c */ /* 0x000fc4000efa1270 */
[----:B------:R-:W-:Y:S02]  /*11c70*/  ISETP.LT.AND P2, PT, R2, UR16, !P0 ;  /* 0x0000001002007c0c */ /* 0x000fe4000c741270 */
[----:B------:R-:W-:Y:S01]  /*11c80*/  PRMT R5, R6, 0x9910, RZ ;  /* 0x0000991006057816 */ /* 0x000fe200000000ff */
[----:B------:R-:W-:Y:S01]  /*11c90*/  VIADD R252, R0, 0x17 ;  /* 0x0000001700fc7836 */ /* 0x000fe20000000000 */
[----:B------:R-:W2:Y:S02]  /*11ca0*/  LDCU UR14, c[0x0][0x398] ;  /* 0x00007300ff0e77ac */ /* 0x000ea40008000800 */
[----:B------:R-:W-:-:S03]  /*11cb0*/  SHF.R.S32.HI R5, RZ, 0x8, R5 ;  /* 0x00000008ff057819 */ /* 0x000fc60000011405 */
[----:B------:R-:W-:Y:S01]  /*11cc0*/  @P3 STG.E.U8 desc[UR24][R178.64], R6 ;  /* 0x00000006b2003986 */ /* 0x000fe2000c101118 */
[----:B------:R-:W-:Y:S01]  /*11cd0*/  ISETP.GE.AND P3, PT, R252, UR11, PT ;  /* 0x0000000bfc007c0c */ /* 0x000fe2000bf66270 */
[----:B------:R-:W0:Y:S02]  /*11ce0*/  LDCU UR11, c[0x0][0x398] ;  /* 0x00007300ff0b77ac */ /* 0x000e240008000800 */
[----:B-----5:R5:W-:Y:S01]  /*11cf0*/  @P5 STG.E.U8 desc[UR24][R176.64], R4 ;  /* 0x00000004b0005986 */ /* 0x020be2000c101118 */
[C---:B-1----:R-:W-:Y:S01]  /*11d00*/  ISETP.LT.AND P0, PT, R3.reuse, UR12, !P0 ;  /* 0x0000000c03007c0c */ /* 0x042fe2000c701270 */
[----:B------:R-:W-:Y:S01]  /*11d10*/  VIADD R252, R0, 0x18 ;  /* 0x0000001800fc7836 */ /* 0x000fe20000000000 */
[----:B0-----:R-:W-:Y:S01]  /*11d20*/  ISETP.LT.AND P5, PT, R2, UR8, !P4 ;  /* 0x0000000802007c0c */ /* 0x001fe2000e7a1270 */
[----:B------:R-:W0:Y:S01]  /*11d30*/  LDCU UR12, c[0x0][0x398] ;  /* 0x00007300ff0c77ac */ /* 0x000e220008000800 */
[----:B------:R-:W1:Y:S01]  /*11d40*/  LDCU UR8, c[0x0][0x39c] ;  /* 0x00007380ff0877ac */ /* 0x000e620008000800 */
[----:B-----5:R-:W-:Y:S01]  /*11d50*/  PRMT R4, R4, 0x9910, RZ ;  /* 0x0000991004047816 */ /* 0x020fe200000000ff */
[----:B------:R-:W5:Y:S01]  /*11d60*/  LDCU UR16, c[0x0][0x398] ;  /* 0x00007300ff1077ac */ /* 0x000f620008000800 */
[----:B------:R-:W-:Y:S01]  /*11d70*/  ISETP.LT.AND P4, PT, R3, UR11, !P4 ;  /* 0x0000000b03007c0c */ /* 0x000fe2000e781270 */
[----:B------:R-:W0:Y:S01]  /*11d80*/  LDCU UR11, c[0x0][0x398] ;  /* 0x00007300ff0b77ac */ /* 0x000e220008000800 */
[----:B---3--:R3:W-:Y:S04]  /*11d90*/  @P2 STG.E.U8 desc[UR24][R174.64], R5 ;  /* 0x00000005ae002986 */ /* 0x0087e8000c101118 */
[----:B---3--:R-:W3:Y:S04]  /*11da0*/  LDL.LU R174, [R1+0x58] ;  /* 0x0000580001ae7983 */ /* 0x008ee80000300800 */
[----:B------:R-:W3:Y:S01]  /*11db0*/  LDL.LU R175, [R1+0x5c] ;  /* 0x00005c0001af7983 */ /* 0x000ee20000300800 */
[----:B------:R-:W-:-:S05]  /*11dc0*/  IMAD.MOV.U32 R5, RZ, RZ, R4 ;  /* 0x000000ffff057224 */ /* 0x000fca00078e0004 */
[----:B------:R-:W-:-:S05]  /*11dd0*/  SHF.R.S32.HI R5, RZ, 0x8, R5 ;  /* 0x00000008ff057819 */ /* 0x000fca0000011405 */
[----:B------:R0:W-:Y:S01]  /*11de0*/  @P0 STG.E.U8 desc[UR24][R250.64], R5 ;  /* 0x00000005fa000986 */ /* 0x0001e2000c101118 */
[----:B--2---:R-:W-:-:S03]  /*11df0*/  F2FP.SATFINITE.E4M3.F32.PACK_AB_MERGE_C R4, R173, R172, RZ ;  /* 0x000000acad04723e */ /* 0x004fc600048070ff */
[----:B------:R-:W2:Y:S04]  /*11e00*/  LDL.LU.64 R172, [R1+0x5a0] ;  /* 0x0005a00001ac7983 */ /* 0x000ea80000300a00 */
[----:B------:R4:W-:Y:S01]  /*11e10*/  @P5 STG.E.U8 desc[UR24][R248.64], R4 ;  /* 0x00000004f8005986 */ /* 0x0009e2000c101118 */
[----:B------:R-:W-:Y:S01]  /*11e20*/  ISETP.LT.AND P5, PT, R2, UR14, !P6 ;  /* 0x0000000e02007c0c */ /* 0x000fe2000f7a1270 */
[----:B------:R-:W1:Y:S01]  /*11e30*/  LDCU UR14, c[0x0][0x398] ;  /* 0x00007300ff0e77ac */ /* 0x000e620008000800 */
[----:B0-----:R-:W-:Y:S01]  /*11e40*/  PRMT R250, R4, 0x9910, RZ ;  /* 0x0000991004fa7816 */ /* 0x001fe200000000ff */
[----:B------:R-:W2:Y:S04]  /*11e50*/  LDL.LU.64 R178, [R1+0x5f0] ;  /* 0x0005f00001b27983 */ /* 0x000ea80000300a00 */
[----:B------:R-:W2:Y:S01]  /*11e60*/  LDL.LU.64 R176, [R1+0x5e8] ;  /* 0x0005e80001b07983 */ /* 0x000ea20000300a00 */
[----:B----4-:R-:W-:-:S05]  /*11e70*/  F2FP.SATFINITE.E4M3.F32.PACK_AB_MERGE_C R249, R183, R182, RZ ;  /* 0x000000b6b7f9723e */ /* 0x010fca00048070ff */
[----:B------:R0:W-:Y:S02]  /*11e80*/  @P4 STG.E.U8 desc[UR24][R246.64], R249 ;  /* 0x000000f9f6004986 */ /* 0x0001e4000c101118 */
[----:B0-----:R-:W-:-:S05]  /*11e90*/  SHF.R.S32.HI R246, RZ, 0x8, R250 ;  /* 0x00000008fff67819 */ /* 0x001fca00000114fa */
[----:B------:R0:W-:Y:S02]  /*11ea0*/  @P5 STG.E.U8 desc[UR24][R244.64], R246 ;  /* 0x000000f6f4005986 */ /* 0x0001e4000c101118 */
[----:B0-----:R-:W-:Y:S02]  /*11eb0*/  F2FP.SATFINITE.E4M3.F32.PACK_AB_MERGE_C R245, R181, R180, RZ ;  /* 0x000000b4b5f5723e */ /* 0x001fe400048070ff */
[----:B------:R-:W4:Y:S04]  /*11ec0*/  LDL.LU R180, [R1+0x460] ;  /* 0x0004600001b47983 */ /* 0x000f280000300800 */
[----:B------:R-:W4:Y:S01]  /*11ed0*/  LDL.LU R181, [R1+0x464] ;  /* 0x0004640001b57983 */ /* 0x000f220000300800 */
[----:B------:R-:W-:Y:S01]  /*11ee0*/  ISETP.GE.AND P2, PT, R252, UR6, PT ;  /* 0x00000006fc007c0c */ /* 0x000fe2000bf46270 */
[----:B------:R-:W0:Y:S01]  /*11ef0*/  LDCU UR6, c[0x0][0x398] ;  /* 0x00007300ff0677ac */ /* 0x000e220008000800 */
[----:B------:R-:W-:Y:S01]  /*11f00*/  PRMT R249, R249, 0x9910, RZ ;  /* 0x00009910f9f97816 */ /* 0x000fe200000000ff */
[----:B------:R-:W-:Y:S01]  /*11f10*/  VIADD R252, R0, 0x19 ;  /* 0x0000001900fc7836 */ /* 0x000fe20000000000 */
[----:B------:R-:W-:Y:S01]  /*11f20*/  ISETP.LT.AND P5, PT, R2, UR11, !P1 ;  /* 0x0000000b02007c0c */ /* 0x000fe2000cfa1270 */
[----:B------:R-:W1:Y:S02]  /*11f30*/  LDCU UR11, c[0x0][0x398] ;  /* 0x00007300ff0b77ac */ /* 0x000e640008000800 */
[----:B------:R-:W-:Y:S01]  /*11f40*/  IMAD.MOV.U32 R244, RZ, RZ, R249 ;  /* 0x000000fffff47224 */ /* 0x000fe200078e00f9 */
[C---:B------:R-:W-:Y:S01]  /*11f50*/  ISETP.LT.AND P1, PT, R3.reuse, UR12, !P1 ;  /* 0x0000000c03007c0c */ /* 0x040fe2000cf21270 */
[----:B------:R-:W1:Y:S01]  /*11f60*/  LDCU UR12, c[0x0][0x398] ;  /* 0x00007300ff0c77ac */ /* 0x000e620008000800 */
[----:B0-----:R-:W-:Y:S01]  /*11f70*/  ISETP.LT.AND P6, PT, R3, UR6, !P6 ;  /* 0x0000000603007c0c */ /* 0x001fe2000f7c1270 */
[----:B------:R-:W0:Y:S01]  /*11f80*/  LDCU UR6, c[0x0][0x39c] ;  /* 0x00007380ff0677ac */ /* 0x000e220008000800 */
[----:B------:R-:W-:-:S02]  /*11f90*/  SHF.R.S32.HI R244, RZ, 0x8, R244 ;  /* 0x00000008fff47819 */ /* 0x000fc400000114f4 */
[----:B------:R-:W-:Y:S01]  /*11fa0*/  ISETP.GE.AND P0, PT, R252, UR4, PT ;  /* 0x00000004fc007c0c */ /* 0x000fe2000bf06270 */
[----:B------:R-:W0:Y:S08]  /*11fb0*/  LDCU UR4, c[0x0][0x39c] ;  /* 0x00007380ff0477ac */ /* 0x000e300008000800 */
[----:B------:R0:W-:Y:S01]  /*11fc0*/  @P6 STG.E.U8 desc[UR24][R214.64], R244 ;  /* 0x000000f4d6006986 */ /* 0x0001e2000c101118 */
[----:B-1----:R-:W-:Y:S01]  /*11fd0*/  ISETP.LT.AND P6, PT, R2, UR14, !P3 ;  /* 0x0000000e02007c0c */ /* 0x002fe2000dfc1270 */
[----:B------:R-:W1:Y:S02]  /*11fe0*/  LDCU UR14, c[0x0][0x398] ;  /* 0x00007300ff0e77ac */ /* 0x000e640008000800 */
[----:B------:R5:W-:Y:S01]  /*11ff0*/  @P5 STG.E.U8 desc[UR24][R212.64], R245 ;  /* 0x000000f5d4005986 */ /* 0x000be2000c101118 */
[----:B0-----:R-:W-:-:S05]  /*12000*/  PRMT R215, R245, 0x9910, RZ ;  /* 0x00009910f5d77816 */ /* 0x001fca00000000ff */
[----:B-----5:R-:W-:Y:S02]  /*12010*/  IMAD.MOV.U32 R212, RZ, RZ, R215 ;  /* 0x000000ffffd47224 */ /* 0x020fe400078e00d7 */
[----:B------:R-:W-:-:S05]  /*12020*/  VIADD R214, R0, 0x1b ;  /* 0x0000001b00d67836 */ /* 0x000fca0000000000 */
[----:B------:R-:W-:Y:S01]  /*12030*/  ISETP.GE.AND P5, PT, R214, UR4, PT ;  /* 0x00000004d6007c0c */ /* 0x000fe2000bfa6270 */
[----:B------:R-:W-:Y:S01]  /*12040*/  VIADD R248, R0, 0x1a ;  /* 0x0000001a00f87836 */ /* 0x000fe20000000000 */
[----:B---3--:R-:W-:Y:S01]  /*12050*/  F2FP.SATFINITE.E4M3.F32.PACK_AB_MERGE_C R246, R175, R174, RZ ;  /* 0x000000aeaff6723e */ /* 0x008fe200048070ff */
[----:B------:R-:W0:Y:S01]  /*12060*/  LDCU UR4, c[0x0][0x39c] ;  /* 0x00007380ff0477ac */ /* 0x000e220008000800 */
[----:B------:R-:W3:Y:S04]  /*12070*/  LDL.LU R174, [R1+0x60] ;  /* 0x0000600001ae7983 */ /* 0x000ee80000300800 */
[----:B------:R-:W3:Y:S04]  /*12080*/  LDL.LU R175, [R1+0x64] ;  /* 0x0000640001af7983 */ /* 0x000ee80000300800 */
[----:B------:R5:W-:Y:S04]  /*12090*/  @P1 STG.E.U8 desc[UR24][R202.64], R246 ;  /* 0x000000f6ca001986 */ /* 0x000be8000c101118 */
[----:B------:R-:W2:Y:S04]  /*120a0*/  LDL.LU R182, [R1+0x468] ;  /* 0x0004680001b67983 */ /* 0x000ea80000300800 */
[----:B------:R-:W2:Y:S01]  /*120b0*/  LDL.LU R183, [R1+0x46c] ;  /* 0x00046c0001b77983 */ /* 0x000ea20000300800 */
[----:B-----5:R-:W-:Y:S01]  /*120c0*/  SHF.R.S32.HI R203, RZ, 0x8, R212 ;  /* 0x00000008ffcb7819 */ /* 0x020fe200000114d4 */
[C---:B------:R-:W-:Y:S01]  /*120d0*/  VIADD R212, R216.reuse, UR60 ;  /* 0x0000003cd8d47c36 */ /* 0x040fe20008000000 */
[----:B------:R-:W-:-:S03]  /*120e0*/  IADD3 R202, P1, PT, R216, R198, RZ ;  /* 0x000000c6d8ca7210 */ /* 0x000fc60007f3e0ff */
[----:B------:R5:W-:Y:S02]  /*120f0*/  @P6 STG.E.U8 desc[UR24][R210.64], R203 ;  /* 0x000000cbd2006986 */ /* 0x000be4000c101118 */
[----:B-----5:R-:W-:Y:S01]  /*12100*/  IMAD.X R203, R217, 0x1, R199, P1 ;  /* 0x00000001d9cb7824 */ /* 0x020fe200008e06c7 */
[----:B------:R-:W-:Y:S02]  /*12110*/  SHF.R.S32.HI R210, RZ, 0x1f, R212 ;  /* 0x0000001fffd27819 */ /* 0x000fe400000114d4 */
[----:B------:R-:W-:Y:S01]  /*12120*/  IADD3 R214, P1, PT, R212, R197, RZ ;  /* 0x000000c5d4d67210 */ /* 0x000fe20007f3e0ff */
[----:B------:R-:W-:-:S04]  /*12130*/  VIADD R211, R0, 0x1c ;  /* 0x0000001c00d37836 */ /* 0x000fc80000000000 */
[----:B------:R-:W-:Y:S01]  /*12140*/  IMAD.X R215, R210, 0x1, R196, P1 ;  /* 0x00000001d2d77824 */ /* 0x000fe200008e06c4 */
[----:B------:R-:W-:-:S05]  /*12150*/  IADD3 R216, P1, PT, R212, R198, RZ ;  /* 0x000000c6d4d87210 */ /* 0x000fca0007f3e0ff */
[----:B------:R-:W-:Y:S01]  /*12160*/  IMAD.X R217, R210, 0x1, R199, P1 ;  /* 0x00000001d2d97824 */ /* 0x000fe200008e06c7 */
[----:B------:R-:W-:Y:S01]  /*12170*/  ISETP.GE.AND P1, PT, R211, UR6, PT ;  /* 0x00000006d3007c0c */ /* 0x000fe2000bf26270 */
[----:B------:R-:W5:Y:S01]  /*12180*/  LDCU UR6, c[0x0][0x39c] ;  /* 0x00007380ff0677ac */ /* 0x000f620008000800 */
[----:B----4-:R-:W-:Y:S02]  /*12190*/  F2FP.SATFINITE.E4M3.F32.PACK_AB_MERGE_C R211, R181, R180, RZ ;  /* 0x000000b4b5d3723e */ /* 0x010fe400048070ff */
[----:B------:R-:W4:Y:S04]  /*121a0*/  LDL.LU R180, [R1+0x68] ;  /* 0x0000680001b47983 */ /* 0x000f280000300800 */
[----:B------:R-:W4:Y:S01]  /*121b0*/  LDL.LU R181, [R1+0x6c] ;  /* 0x00006c0001b57983 */ /* 0x000f220000300800 */
[----:B------:R-:W-:Y:S01]  /*121c0*/  ISETP.LT.AND P3, PT, R3, UR11, !P3 ;  /* 0x0000000b03007c0c */ /* 0x000fe2000df61270 */
[----:B------:R-:W0:Y:S01]  /*121d0*/  LDCU UR11, c[0x0][0x39c] ;  /* 0x00007380ff0b77ac */ /* 0x000e220008000800 */
[----:B------:R-:W-:-:S02]  /*121e0*/  ISETP.LT.AND P6, PT, R2, UR12, !P2 ;  /* 0x0000000c02007c0c */ /* 0x000fc4000d7c1270 */
[----:B------:R-:W-:Y:S01]  /*121f0*/  PRMT R213, R246, 0x9910, RZ ;  /* 0x00009910f6d57816 */ /* 0x000fe200000000ff */
[----:B------:R-:W0:Y:S01]  /*12200*/  LDCU UR12, c[0x0][0x398] ;  /* 0x00007300ff0c77ac */ /* 0x000e220008000800 */
[----:B-1----:R-:W-:Y:S02]  /*12210*/  ISETP.LT.AND P2, PT, R3, UR14, !P2 ;  /* 0x0000000e03007c0c */ /* 0x002fe4000d741270 */
[----:B------:R-:W-:Y:S01]  /*12220*/  SHF.R.S32.HI R210, RZ, 0x8, R213 ;  /* 0x00000008ffd27819 */ /* 0x000fe200000114d5 */
[----:B------:R-:W1:Y:S01]  /*12230*/  LDCU UR14, c[0x0][0x398] ;  /* 0x00007300ff0e77ac */ /* 0x000e620008000800 */
[----:B------:R-:W-:Y:S02]  /*12240*/  ISETP.GE.AND P4, PT, R248, UR8, PT ;  /* 0x00000008f8007c0c */ /* 0x000fe4000bf86270 */
[----:B------:R-:W-:Y:S01]  /*12250*/  PRMT R213, R211, 0x9910, RZ ;  /* 0x00009910d3d57816 */ /* 0x000fe200000000ff */
[----:B------:R-:W0:Y:S01]  /*12260*/  LDCU UR8, c[0x0][0x39c] ;  /* 0x00007380ff0877ac */ /* 0x000e220008000800 */
[----:B------:R-:W-:Y:S01]  /*12270*/  @P3 STG.E.U8 desc[UR24][R242.64], R210 ;  /* 0x000000d2f2003986 */ /* 0x000fe2000c101118 */
[----:B------:R-:W-:Y:S01]  /*12280*/  ISETP.LT.AND P3, PT, R2, UR16, !P0 ;  /* 0x0000001002007c0c */ /* 0x000fe2000c761270 */
[----:B------:R-:W0:Y:S02]  /*12290*/  LDCU UR16, c[0x0][0x398] ;  /* 0x00007300ff1077ac */ /* 0x000e240008000800 */
[----:B------:R1:W-:Y:S02]  /*122a0*/  @P6 STG.E.U8 desc[UR24][R240.64], R211 ;  /* 0x000000d3f0006986 */ /* 0x0003e4000c101118 */
[----:B-1----:R-:W-:-:S02]  /*122b0*/  IMAD.MOV.U32 R211, RZ, RZ, R213 ;  /* 0x000000ffffd37224 */ /* 0x002fc400078e00d5 */
[----:B------:R-:W-:-:S05]  /*122c0*/  VIADD R210, R0, 0x1d ;  /* 0x0000001d00d27836 */ /* 0x000fca0000000000 */
[----:B0-----:R-:W-:Y:S01]  /*122d0*/  ISETP.GE.AND P6, PT, R210, UR8, PT ;  /* 0x00000008d2007c0c */ /* 0x001fe2000bfc6270 */
[----:B------:R-:W-:Y:S01]  /*122e0*/  VIADD R210, R212, UR60 ;  /* 0x0000003cd4d27c36 */ /* 0x000fe20008000000 */
[----:B------:R-:W0:Y:S03]  /*122f0*/  LDCU UR8, c[0x0][0x398] ;  /* 0x00007300ff0877ac */ /* 0x000e260008000800 */
[----:B------:R-:W-:Y:S02]  /*12300*/  VIADD R240, R210, UR60 ;  /* 0x0000003cd2f07c36 */ /* 0x000fe40008000000 */
[----:B------:R-:W-:-:S03]  /*12310*/  VIADD R242, R0, 0x1e ;  /* 0x0000001e00f27836 */ /* 0x000fc60000000000 */
[----:B------:R-:W-:Y:S02]  /*12320*/  SHF.R.S32.HI R241, RZ, 0x1f, R240 ;  /* 0x0000001ffff17819 */ /* 0x000fe400000114f0 */
[----:B---3--:R-:W-:Y:S02]  /*12330*/  F2FP.SATFINITE.E4M3.F32.PACK_AB_MERGE_C R244, R175, R174, RZ ;  /* 0x000000aeaff4723e */ /* 0x008fe400048070ff */
[----:B------:R-:W3:Y:S04]  /*12340*/  LDL.LU.64 R174, [R1+0x5d0] ;  /* 0x0005d00001ae7983 */ /* 0x000ee80000300a00 */
[----:B------:R1:W-:Y:S02]  /*12350*/  @P2 STG.E.U8 desc[UR24][R208.64], R244 ;  /* 0x000000f4d0002986 */ /* 0x0003e4000c101118 */
[----:B-1----:R-:W-:-:S05]  /*12360*/  SHF.R.S32.HI R209, RZ, 0x8, R211 ;  /* 0x00000008ffd17819 */ /* 0x002fca00000114d3 */
[----:B--2---:R1:W-:Y:S01]  /*12370*/  @P3 STG.E.U8 desc[UR24][R172.64], R209 ;  /* 0x000000d1ac003986 */ /* 0x0043e2000c101118 */
[----:B------:R-:W-:Y:S02]  /*12380*/  SHF.R.S32.HI R208, RZ, 0x1f, R210 ;  /* 0x0000001fffd07819 */ /* 0x000fe400000114d2 */
[----:B------:R-:W-:Y:S01]  /*12390*/  IADD3 R212, P2, PT, R210, R197, RZ ;  /* 0x000000c5d2d47210 */ /* 0x000fe20007f5e0ff */
[----:B-1----:R-:W2:Y:S04]  /*123a0*/  LDL.LU.64 R172, [R1+0x5c8] ;  /* 0x0005c80001ac7983 */ /* 0x002ea80000300a00 */
[----:B------:R-:W5:Y:S04]  /*123b0*/  LDL.LU R186, [R1+0x470] ;  /* 0x0004700001ba7983 */ /* 0x000f680000300800 */
[----:B------:R-:W5:Y:S04]  /*123c0*/  LDL.LU R187, [R1+0x474] ;  /* 0x0004740001bb7983 */ /* 0x000f680000300800 */
[----:B------:R-:W5:Y:S01]  /*123d0*/  LDL.LU R184, [R1+0x70] ;  /* 0x0000700001b87983 */ /* 0x000f620000300800 */
[----:B------:R-:W-:-:S03]  /*123e0*/  IMAD.X R213, R208, 0x1, R196, P2 ;  /* 0x00000001d0d57824 */ /* 0x000fc600010e06c4 */
[----:B------:R-:W5:Y:S01]  /*123f0*/  LDL.LU R185, [R1+0x74] ;  /* 0x0000740001b97983 */ /* 0x000f620000300800 */
[----:B------:R-:W-:Y:S02]  /*12400*/  IADD3 R210, P2, PT, R210, R198, RZ ;  /* 0x000000c6d2d27210 */ /* 0x000fe40007f5e0ff */
[----:B------:R-:W-:Y:S02]  /*12410*/  F2FP.SATFINITE.E4M3.F32.PACK_AB_MERGE_C R243, R183, R182, RZ ;  /* 0x000000b6b7f3723e */ /* 0x000fe400048070ff */
[----:B------:R-:W5:Y:S01]  /*12420*/  LDL.LU R182, [R1+0x478] ;  /* 0x0004780001b67983 */ /* 0x000f620000300800 */
[----:B------:R-:W-:Y:S01]  /*12430*/  IMAD.X R211, R208, 0x1, R199, P2 ;  /* 0x00000001d0d37824 */ /* 0x000fe200010e06c7 */
[----:B------:R-:W-:Y:S02]  /*12440*/  IADD3 R208, P2, PT, R240, R197, RZ ;  /* 0x000000c5f0d07210 */ /* 0x000fe40007f5e0ff */
[----:B------:R-:W5:Y:S01]  /*12450*/  LDL.LU R183, [R1+0x47c] ;  /* 0x00047c0001b77983 */ /* 0x000f620000300800 */
[----:B------:R-:W-:-:S02]  /*12460*/  PRMT R244, R244, 0x9910, RZ ;  /* 0x00009910f4f47816 */ /* 0x000fc400000000ff */
[----:B------:R-:W-:Y:S01]  /*12470*/  IMAD.X R209, R241, 0x1, R196, P2 ;  /* 0x00000001f1d17824 */ /* 0x000fe200010e06c4 */
[----:B------:R-:W-:Y:S01]  /*12480*/  ISETP.GE.AND P2, PT, R242, UR4, PT ;  /* 0x00000004f2007c0c */ /* 0x000fe2000bf46270 */
[----:B------:R-:W1:Y:S01]  /*12490*/  LDCU UR4, c[0x0][0x39c] ;  /* 0x00007380ff0477ac */ /* 0x000e620008000800 */
[----:B------:R-:W-:Y:S02]  /*124a0*/  SHF.R.S32.HI R242, RZ, 0x8, R244 ;  /* 0x00000008fff27819 */ /* 0x000fe400000114f4 */
[----:B----4-:R-:W-:Y:S02]  /*124b0*/  F2FP.SATFINITE.E4M3.F32.PACK_AB_MERGE_C R244, R181, R180, RZ ;  /* 0x000000b4b5f4723e */ /* 0x010fe400048070ff */
[----:B------:R-:W4:Y:S04]  /*124c0*/  LDL.LU R180, [R1+0x78] ;  /* 0x0000780001b47983 */ /* 0x000f280000300800 */
[----:B------:R-:W4:Y:S01]  /*124d0*/  LDL.LU R181, [R1+0x7c] ;  /* 0x00007c0001b57983 */ /* 0x000f220000300800 */
[C---:B------:R-:W-:Y:S01]  /*124e0*/  ISETP.LT.AND P0, PT, R3.reuse, UR12, !P0 ;  /* 0x0000000c03007c0c */ /* 0x040fe2000c701270 */
[----:B------:R-:W1:Y:S01]  /*124f0*/  LDCU UR12, c[0x0][0x398] ;  /* 0x00007300ff0c77ac */ /* 0x000e620008000800 */
[----:B0-----:R-:W-:Y:S01]  /*12500*/  ISETP.LT.AND P3, PT, R2, UR8, !P4 ;  /* 0x0000000802007c0c */ /* 0x001fe2000e761270 */
[----:B------:R-:W0:Y:S01]  /*12510*/  LDCU UR8, c[0x0][0x398] ;  /* 0x00007300ff0877ac */ /* 0x000e220008000800 */
[----:B------:R-:W-:-:S02]  /*12520*/  ISETP.LT.AND P4, PT, R3, UR14, !P4 ;  /* 0x0000000e03007c0c */ /* 0x000fc4000e781270 */
[----:B------:R-:W-:Y:S01]  /*12530*/  PRMT R245, R243, 0x9910, RZ ;  /* 0x00009910f3f57816 */ /* 0x000fe200000000ff */
[----:B------:R-:W0:Y:S06]  /*12540*/  LDCU UR14, c[0x0][0x398] ;  /* 0x00007300ff0e77ac */ /* 0x000e2c0008000800 */
[----:B------:R0:W-:Y:S04]  /*12550*/  @P0 STG.E.U8 desc[UR24][R178.64], R242 ;  /* 0x000000f2b2000986 */ /* 0x0001e8000c101118 */
[----:B------:R1:W-:Y:S01]  /*12560*/  @P3 STG.E.U8 desc[UR24][R176.64], R243 ;  /* 0x000000f3b0003986 */ /* 0x0003e2000c101118 */
[----:B0-----:R-:W-:-:S03]  /*12570*/  VIADD R242, R0, 0x1f ;  /* 0x0000001f00f27836 */ /* 0x001fc60000000000 */
[----:B------:R-:W4:Y:S02]  /*12580*/  LDL.LU R178, [R1+0x488] ;  /* 0x0004880001b27983 */ /* 0x000f240000300800 */
[----:B------:R-:W-:Y:S01]  /*12590*/  ISETP.GE.AND P3, PT, R242, UR11, PT ;  /* 0x0000000bf2007c0c */ /* 0x000fe2000bf66270 */
[----:B------:R-:W0:Y:S01]  /*125a0*/  LDCU UR11, c[0x0][0x398] ;  /* 0x00007300ff0b77ac */ /* 0x000e220008000800 */
[C---:B------:R-:W-:Y:S01]  /*125b0*/  ISETP.LT.AND P0, PT, R2.reuse, UR16, !P5 ;  /* 0x0000001002007c0c */ /* 0x040fe2000ef01270 */
[----:B-1----:R-:W-:Y:S01]  /*125c0*/  IMAD.MOV.U32 R243, RZ, RZ, R245 ;  /* 0x000000fffff37224 */ /* 0x002fe200078e00f5 */
[C---:B------:R-:W-:Y:S01]  /*125d0*/  ISETP.LT.AND P5, PT, R3.reuse, UR12, !P5 ;  /* 0x0000000c03007c0c */ /* 0x040fe2000efa1270 */
[----:B------:R-:W4:Y:S04]  /*125e0*/  LDL.LU R179, [R1+0x48c] ;  /* 0x00048c0001b37983 */ /* 0x000f280000300800 */
[----:B---3--:R1:W-:Y:S01]  /*125f0*/  @P4 STG.E.U8 desc[UR24][R174.64], R244 ;  /* 0x000000f4ae004986 */ /* 0x0083e2000c101118 */
[----:B------:R-:W-:Y:S01]  /*12600*/  ISETP.LT.AND P4, PT, R2, UR8, !P1 ;  /* 0x0000000802007c0c */ /* 0x000fe2000cf81270 */
[----:B------:R-:W-:Y:S01]  /*12610*/  VIADD R242, R0, 0x20 ;  /* 0x0000002000f27836 */ /* 0x000fe20000000000 */
[----:B------:R-:W-:Y:S01]  /*12620*/  SHF.R.S32.HI R243, RZ, 0x8, R243 ;  /* 0x00000008fff37819 */ /* 0x000fe200000114f3 */
[----:B------:R-:W3:Y:S01]  /*12630*/  LDL.LU R176, [R1+0x88] ;  /* 0x0000880001b07983 */ /* 0x000ee20000300800 */
[----:B0-----:R-:W-:Y:S01]  /*12640*/  ISETP.LT.AND P1, PT, R3, UR11, !P1 ;  /* 0x0000000b03007c0c */ /* 0x001fe2000cf21270 */
[----:B------:R-:W0:Y:S02]  /*12650*/  LDCU UR11, c[0x0][0x398] ;  /* 0x00007300ff0b77ac */ /* 0x000e240008000800 */
[----:B------:R-:W3:Y:S01]  /*12660*/  LDL.LU R177, [R1+0x8c] ;  /* 0x00008c0001b17983 */ /* 0x000ee20000300800 */
[----:B------:R-:W0:Y:S01]  /*12670*/  LDCU UR12, c[0x0][0x398] ;  /* 0x00007300ff0c77ac */ /* 0x000e220008000800 */
[----:B-1----:R-:W-:-:S02]  /*12680*/  PRMT R244, R244, 0x9910, RZ ;  /* 0x00009910f4f47816 */ /* 0x002fc400000000ff */
[----:B------:R-:W3:Y:S01]  /*12690*/  LDL.LU R174, [R1+0x498] ;  /* 0x0004980001ae7983 */ /* 0x000ee20000300800 */
[----:B------:R-:W1:Y:S01]  /*126a0*/  LDCU UR8, c[0x0][0x39c] ;  /* 0x00007380ff0877ac */ /* 0x000e620008000800 */
[----:B------:R-:W-:Y:S02]  /*126b0*/  SHF.R.S32.HI R244, RZ, 0x8, R244 ;  /* 0x00000008fff47819 */ /* 0x000fe400000114f4 */
[----:B------:R-:W3:Y:S01]  /*126c0*/  LDL.LU R175, [R1+0x49c] ;  /* 0x00049c0001af7983 */ /* 0x000ee20000300800 */
[----:B------:R-:W0:Y:S03]  /*126d0*/  LDCU UR16, c[0x0][0x398] ;  /* 0x00007300ff1077ac */ /* 0x000e260008000800 */
[----:B--2---:R5:W-:Y:S04]  /*126e0*/  @P0 STG.E.U8 desc[UR24][R172.64], R243 ;  /* 0x000000f3ac000986 */ /* 0x004be8000c101118 */
[----:B------:R2:W-:Y:S01]  /*126f0*/  @P5 STG.E.U8 desc[UR24][R238.64], R244 ;  /* 0x000000f4ee005986 */ /* 0x0005e2000c101118 */
[----:B-----5:R-:W-:-:S03]  /*12700*/  F2FP.SATFINITE.E4M3.F32.PACK_AB_MERGE_C R243, R187, R186, RZ ;  /* 0x000000babbf3723e */ /* 0x020fc600048070ff */
[----:B------:R-:W5:Y:S04]  /*12710*/  LDL.LU R172, [R1+0x98] ;  /* 0x0000980001ac7983 */ /* 0x000f680000300800 */
[----:B------:R0:W-:Y:S01]  /*12720*/  @P4 STG.E.U8 desc[UR24][R236.64], R243 ;  /* 0x000000f3ec004986 */ /* 0x0001e2000c101118 */
[----:B------:R-:W-:Y:S01]  /*12730*/  ISETP.LT.AND P4, PT, R2, UR14, !P6 ;  /* 0x0000000e02007c0c */ /* 0x000fe2000f781270 */
[----:B------:R-:W1:Y:S01]  /*12740*/  LDCU UR14, c[0x0][0x398] ;  /* 0x00007300ff0e77ac */ /* 0x000e620008000800 */
[----:B--2---:R-:W-:Y:S01]  /*12750*/  PRMT R238, R243, 0x9910, RZ ;  /* 0x00009910f3ee7816 */ /* 0x004fe200000000ff */
[----:B------:R-:W5:Y:S01]  /*12760*/  LDL.LU R173, [R1+0x9c] ;  /* 0x00009c0001ad7983 */ /* 0x000f620000300800 */
[----:B0-----:R-:W-:-:S05]  /*12770*/  F2FP.SATFINITE.E4M3.F32.PACK_AB_MERGE_C R237, R185, R184, RZ ;  /* 0x000000b8b9ed723e */ /* 0x001fca00048070ff */
[----:B------:R0:W-:Y:S02]  /*12780*/  @P1 STG.E.U8 desc[UR24][R234.64], R237 ;  /* 0x000000edea001986 */ /* 0x0001e4000c101118 */
[----:B0-----:R-:W-:-:S05]  /*12790*/  SHF.R.S32.HI R234, RZ, 0x8, R238 ;  /* 0x00000008ffea7819 */ /* 0x001fca00000114ee */
[----:B------:R0:W-:Y:S02]  /*127a0*/  @P4 STG.E.U8 desc[UR24][R232.64], R234 ;  /* 0x000000eae8004986 */ /* 0x0001e4000c101118 */
[----:B0-----:R-:W-:Y:S02]  /*127b0*/  F2FP.SATFINITE.E4M3.F32.PACK_AB_MERGE_C R233, R183, R182, RZ ;  /* 0x000000b6b7e9723e */ /* 0x001fe400048070ff */
[----:B------:R-:W2:Y:S04]  /*127c0*/  LDL.LU R182, [R1+0x480] ;  /* 0x0004800001b67983 */ /* 0x000ea80000300800 */
[----:B------:R-:W2:Y:S01]  /*127d0*/  LDL.LU R183, [R1+0x484] ;  /* 0x0004840001b77983 */ /* 0x000ea20000300800 */
[----:B----4-:R-:W-:-:S03]  /*127e0*/  F2FP.SATFINITE.E4M3.F32.PACK_AB_MERGE_C R234, R181, R180, RZ ;  /* 0x000000b4b5ea723e */ /* 0x010fc600048070ff */
[----:B------:R-:W4:Y:S04]  /*127f0*/  LDL.LU R180, [R1+0x80] ;  /* 0x0000800001b47983 */ /* 0x000f280000300800 */
[----:B------:R-:W4:Y:S01]  /*12800*/  LDL.LU R181, [R1+0x84] ;  /* 0x0000840001b57983 */ /* 0x000f220000300800 */
[----:B------:R-:W-:Y:S01]  /*12810*/  ISETP.GE.AND P0, PT, R242, UR6, PT ;  /* 0x00000006f2007c0c */ /* 0x000fe2000bf06270 */
[----:B------:R-:W0:Y:S01]  /*12820*/  LDCU UR6, c[0x0][0x398] ;  /* 0x00007300ff0677ac */ /* 0x000e220008000800 */
[----:B------:R-:W-:Y:S01]  /*12830*/  PRMT R237, R237, 0x9910, RZ ;  /* 0x00009910eded7816 */ /* 0x000fe200000000ff */
[----:B------:R-:W-:Y:S01]  /*12840*/  VIADD R242, R0, 0x21 ;  /* 0x0000002100f27836 */ /* 0x000fe20000000000 */
[----:B------:R-:W-:Y:S01]  /*12850*/  ISETP.LT.AND P4, PT, R2, UR11, !P2 ;  /* 0x0000000b02007c0c */ /* 0x000fe2000d781270 */
[----:B------:R-:W-:-:S02]  /*12860*/  VIADD R236, R0, 0x22 ;  /* 0x0000002200ec7836 */ /* 0x000fc40000000000 */
[----:B------:R-:W-:Y:S01]  /*12870*/  IMAD.MOV.U32 R232, RZ, RZ, R237 ;  /* 0x000000ffffe87224 */ /* 0x000fe200078e00ed */
[----:B------:R-:W-:Y:S01]  /*12880*/  ISETP.GE.AND P5, PT, R242, UR4, PT ;  /* 0x00000004f2007c0c */ /* 0x000fe2000bfa6270 */
[----:B------:R-:W1:Y:S01]  /*12890*/  LDCU UR4, c[0x0][0x39c] ;  /* 0x00007380ff0477ac */ /* 0x000e620008000800 */
[C---:B0-----:R-:W-:Y:S01]  /*128a0*/  ISETP.LT.AND P6, PT, R3.reuse, UR6, !P6 ;  /* 0x0000000603007c0c */ /* 0x041fe2000f7c1270 */
[----:B------:R-:W0:Y:S01]  /*128b0*/  LDCU UR11, c[0x0][0x398] ;  /* 0x00007300ff0b77ac */ /* 0x000e220008000800 */
[----:B------:R-:W-:Y:S02]  /*128c0*/  SHF.R.S32.HI R232, RZ, 0x8, R232 ;  /* 0x00000008ffe87819 */ /* 0x000fe400000114e8 */
[----:B------:R-:W-:Y:S01]  /*128d0*/  ISETP.LT.AND P2, PT, R3, UR12, !P2 ;  /* 0x0000000c03007c0c */ /* 0x000fe2000d741270 */
[----:B------:R-:W0:Y:S01]  /*128e0*/  LDCU UR12, c[0x0][0x398] ;  /* 0x00007300ff0c77ac */ /* 0x000e220008000800 */
[----:B-1----:R-:W-:Y:S01]  /*128f0*/  ISETP.GE.AND P1, PT, R236, UR8, PT ;  /* 0x00000008ec007c0c */ /* 0x002fe2000bf26270 */
[----:B------:R-:W1:Y:S06]  /*12900*/  LDCU UR8, c[0x0][0x398] ;  /* 0x00007300ff0877ac */ /* 0x000e6c0008000800 */
[----:B------:R0:W-:Y:S01]  /*12910*/  @P6 STG.E.U8 desc[UR24][R230.64], R232 ;  /* 0x000000e8e6006986 */ /* 0x0001e2000c101118 */
[----:B------:R-:W-:Y:S01]  /*12920*/  ISETP.LT.AND P6, PT, R2, UR14, !P3 ;  /* 0x0000000e02007c0c */ /* 0x000fe2000dfc1270 */
[----:B------:R-:W1:Y:S02]  /*12930*/  LDCU UR14, c[0x0][0x398] ;  /* 0x00007300ff0e77ac */ /* 0x000e640008000800 */
[----:B------:R1:W-:Y:S01]  /*12940*/  @P4 STG.E.U8 desc[UR24][R206.64], R233 ;  /* 0x000000e9ce004986 */ /* 0x0003e2000c101118 */
[----:B------:R-:W2:Y:S01]  /*12950*/  LDCU UR6, c[0x0][0x39c] ;  /* 0x00007380ff0677ac */ /* 0x000ea20008000800 */
[----:B0-----:R-:W-:Y:S01]  /*12960*/  PRMT R231, R233, 0x9910, RZ ;  /* 0x00009910e9e77816 */ /* 0x001fe200000000ff */
[----:B------:R-:W-:-:S04]  /*12970*/  VIADD R230, R0, 0x23 ;  /* 0x0000002300e67836 */ /* 0x000fc80000000000 */
[----:B-1----:R-:W-:Y:S01]  /*12980*/  IMAD.MOV.U32 R206, RZ, RZ, R231 ;  /* 0x000000ffffce7224 */ /* 0x002fe200078e00e7 */
[----:B------:R0:W-:Y:S01]  /*12990*/  @P2 STG.E.U8 desc[UR24][R200.64], R234 ;  /* 0x000000eac8002986 */ /* 0x0001e2000c101118 */
[----:B------:R-:W-:Y:S01]  /*129a0*/  ISETP.GE.AND P4, PT, R230, UR4, PT ;  /* 0x00000004e6007c0c */ /* 0x000fe2000bf86270 */
[----:B------:R-:W-:Y:S01]  /*129b0*/  VIADD R230, R240, UR60 ;  /* 0x0000003cf0e67c36 */ /* 0x000fe20008000000 */
[----:B------:R-:W-:Y:S01]  /*129c0*/  ISETP.LT.AND P3, PT, R3, UR8, !P3 ;  /* 0x0000000803007c0c */ /* 0x000fe2000df61270 */
[----:B------:R-:W1:Y:S01]  /*129d0*/  LDCU UR4, c[0x0][0x39c] ;  /* 0x00007380ff0477ac */ /* 0x000e620008000800 */
[----:B------:R-:W-:Y:S01]  /*129e0*/  PRMT R232, R234, 0x9910, RZ ;  /* 0x00009910eae87816 */ /* 0x000fe200000000ff */
[----:B------:R-:W1:Y:S01]  /*129f0*/  LDCU UR8, c[0x0][0x39c] ;  /* 0x00007380ff0877ac */ /* 0x000e620008000800 */
[----:B0-----:R-:W-:Y:S02]  /*12a00*/  SHF.R.S32.HI R201, RZ, 0x8, R206 ;  /* 0x00000008ffc97819 */ /* 0x001fe400000114ce */
[----:B------:R-:W-:-:S03]  /*12a10*/  IADD3 R200, P2, PT, R240, R198, RZ ;  /* 0x000000c6f0c87210 */ /* 0x000fc60007f5e0ff */
[----:B------:R0:W-:Y:S02]  /*12a20*/  @P6 STG.E.U8 desc[UR24][R228.64], R201 ;  /* 0x000000c9e4006986 */ /* 0x0001e4000c101118 */
[----:B0-----:R-:W-:Y:S01]  /*12a30*/  IMAD.X R201, R241, 0x1, R199, P2 ;  /* 0x00000001f1c97824 */ /* 0x001fe200010e06c7 */
[----:B------:R-:W-:Y:S02]  /*12a40*/  SHF.R.S32.HI R228, RZ, 0x1f, R230 ;  /* 0x0000001fffe47819 */ /* 0x000fe400000114e6 */
[----:B------:R-:W-:-:S05]  /*12a50*/  IADD3 R206, P2, PT, R230, R197, RZ ;  /* 0x000000c5e6ce7210 */ /* 0x000fca0007f5e0ff */
[----:B------:R-:W-:Y:S01]  /*12a60*/  IMAD.X R207, R228, 0x1, R196, P2 ;  /* 0x00000001e4cf7824 */ /* 0x000fe200010e06c4 */
[----:B------:R-:W-:Y:S02]  /*12a70*/  ISETP.LT.AND P2, PT, R2, UR11, !P0 ;  /* 0x0000000b02007c0c */ /* 0x000fe4000c741270 */
[----:B------:R-:W-:Y:S02]  /*12a80*/  SHF.R.S32.HI R232, RZ, 0x8, R232 ;  /* 0x00000008ffe87819 */ /* 0x000fe400000114e8 */
[----:B--2---:R-:W-:Y:S01]  /*12a90*/  F2FP.SATFINITE.E4M3.F32.PACK_AB_MERGE_C R231, R183, R182, RZ ;  /* 0x000000b6b7e7723e */ /* 0x004fe200048070ff */
[----:B------:R-:W-:Y:S01]  /*12aa0*/  VIADD R229, R0, 0x24 ;  /* 0x0000002400e57836 */ /* 0x000fe20000000000 */
[----:B------:R-:W-:Y:S01]  /*12ab0*/  ISETP.LT.AND P0, PT, R3, UR12, !P0 ;  /* 0x0000000c03007c0c */ /* 0x000fe2000c701270 */
[----:B------:R0:W-:Y:S01]  /*12ac0*/  @P3 STG.E.U8 desc[UR24][R226.64], R232 ;  /* 0x000000e8e2003986 */ /* 0x0001e2000c101118 */
[----:B------:R-:W2:Y:S05]  /*12ad0*/  LDCU UR11, c[0x0][0x398] ;  /* 0x00007300ff0b77ac */ /* 0x000eaa0008000800 */
[----:B------:R4:W-:Y:S01]  /*12ae0*/  @P2 STG.E.U8 desc[UR24][R224.64], R231 ;  /* 0x000000e7e0002986 */ /* 0x0009e2000c101118 */
[----:B------:R-:W-:Y:S01]  /*12af0*/  ISETP.LT.AND P2, PT, R2, UR14, !P5 ;  /* 0x0000000e02007c0c */ /* 0x000fe2000ef41270 */
[----:B------:R-:W1:Y:S01]  /*12b00*/  LDCU UR12, c[0x0][0x398] ;  /* 0x00007300ff0c77ac */ /* 0x000e620008000800 */
[----:B------:R-:W-:Y:S01]  /*12b10*/  ISETP.GE.AND P6, PT, R229, UR6, PT ;  /* 0x00000006e5007c0c */ /* 0x000fe2000bfc6270 */
[----:B------:R-:W1:Y:S01]  /*12b20*/  LDCU UR6, c[0x0][0x398] ;  /* 0x00007300ff0677ac */ /* 0x000e620008000800 */
[----:B0-----:R-:W-:-:S02]  /*12b30*/  PRMT R226, R231, 0x9910, RZ ;  /* 0x00009910e7e27816 */ /* 0x001fc400000000ff */
[----:B----4-:R-:W-:Y:S01]  /*12b40*/  F2FP.SATFINITE.E4M3.F32.PACK_AB_MERGE_C R225, R181, R180, RZ ;  /* 0x000000b4b5e1723e */ /* 0x010fe200048070ff */
[----:B------:R-:W0:Y:S04]  /*12b50*/  LDCU UR14, c[0x0][0x398] ;  /* 0x00007300ff0e77ac */ /* 0x000e280008000800 */
[----:B------:R4:W-:Y:S02]  /*12b60*/  @P0 STG.E.U8 desc[UR24][R222.64], R225 ;  /* 0x000000e1de000986 */ /* 0x0009e4000c101118 */
[----:B----4-:R-:W-:-:S05]  /*12b70*/  SHF.R.S32.HI R222, RZ, 0x8, R226 ;  /* 0x00000008ffde7819 */ /* 0x010fca00000114e2 */
[----:B------:R4:W-:Y:S02]  /*12b80*/  @P2 STG.E.U8 desc[UR24][R220.64], R222 ;  /* 0x000000dedc002986 */ /* 0x0009e4000c101118 */
[----:B----4-:R-:W-:Y:S02]  /*12b90*/  F2FP.SATFINITE.E4M3.F32.PACK_AB_MERGE_C R221, R179, R178, RZ ;  /* 0x000000b2b3dd723e */ /* 0x010fe400048070ff */
[----:B------:R-:W4:Y:S01]  /*12ba0*/  LDL.LU R178, [R1+0x490] ;  /* 0x0004900001b27983 */ /* 0x000f220000300800 */
[----:B---3--:R-:W-:-:S03]  /*12bb0*/  F2FP.SATFINITE.E4M3.F32.PACK_AB_MERGE_C R222, R177, R176, RZ ;  /* 0x000000b0b1de723e */ /* 0x008fc600048070ff */
[----:B------:R-:W4:Y:S04]  /*12bc0*/  LDL.LU R179, [R1+0x494] ;  /* 0x0004940001b37983 */ /* 0x000f280000300800 */
[----:B------:R-:W3:Y:S04]  /*12bd0*/  LDL.LU R176, [R1+0x90] ;  /* 0x0000900001b07983 */ /* 0x000ee80000300800 */
[----:B------:R-:W3:Y:S01]  /*12be0*/  LDL.LU R177, [R1+0x94] ;  /* 0x0000940001b17983 */ /* 0x000ee20000300800 */
[----:B------:R-:W-:Y:S01]  /*12bf0*/  PRMT R225, R225, 0x9910, RZ ;  /* 0x00009910e1e17816 */ /* 0x000fe200000000ff */
[C---:B------:R-:W-:Y:S01]  /*12c00*/  VIADD R229, R0.reuse, 0x25 ;  /* 0x0000002500e57836 */ /* 0x040fe20000000000 */
[----:B-1----:R-:W-:Y:S01]  /*12c10*/  ISETP.LT.AND P5, PT, R3, UR6, !P5 ;  /* 0x0000000603007c0c */ /* 0x002fe2000efa1270 */
[----:B------:R-:W-:Y:S01]  /*12c20*/  VIADD R224, R0, 0x26 ;  /* 0x0000002600e07836 */ /* 0x000fe20000000000 */
[----:B--2---:R-:W-:Y:S01]  /*12c30*/  ISETP.LT.AND P2, PT, R2, UR11, !P1 ;  /* 0x0000000b02007c0c */ /* 0x004fe2000cf41270 */
[----:B------:R-:W-:Y:S01]  /*12c40*/  IMAD.MOV.U32 R220, RZ, RZ, R225 ;  /* 0x000000ffffdc7224 */ /* 0x000fe200078e00e1 */
[----:B------:R-:W-:Y:S01]  /*12c50*/  ISETP.GE.AND P3, PT, R229, UR4, PT ;  /* 0x00000004e5007c0c */ /* 0x000fe2000bf66270 */
[----:B------:R-:W1:Y:S01]  /*12c60*/  LDCU UR4, c[0x0][0x39c] ;  /* 0x00007380ff0477ac */ /* 0x000e620008000800 */
[----:B------:R-:W-:-:S02]  /*12c70*/  ISETP.LT.AND P1, PT, R3, UR12, !P1 ;  /* 0x0000000c03007c0c */ /* 0x000fc4000cf21270 */
[----:B------:R-:W-:Y:S01]  /*12c80*/  SHF.R.S32.HI R220, RZ, 0x8, R220 ;  /* 0x00000008ffdc7819 */ /* 0x000fe200000114dc */
[----:B------:R-:W2:Y:S01]  /*12c90*/  LDCU UR11, c[0x0][0x398] ;  /* 0x00007300ff0b77ac */ /* 0x000ea20008000800 */
[----:B------:R-:W-:-:S03]  /*12ca0*/  ISETP.GE.AND P0, PT, R224, UR8, PT ;  /* 0x00000008e0007c0c */ /* 0x000fc6000bf06270 */
[----:B------:R1:W-:Y:S01]  /*12cb0*/  @P5 STG.E.U8 desc[UR24][R218.64], R220 ;  /* 0x000000dcda005986 */ /* 0x0003e2000c101118 */
[----:B------:R-:W2:Y:S01]  /*12cc0*/  LDCU UR8, c[0x0][0x398] ;  /* 0x00007300ff0877ac */ /* 0x000ea20008000800 */
[----:B0-----:R-:W-:Y:S02]  /*12cd0*/  ISETP.LT.AND P5, PT, R2, UR14, !P4 ;  /* 0x0000000e02007c0c */ /* 0x001fe4000e7a1270 */
[----:B------:R0:W-:Y:S01]  /*12ce0*/  @P2 STG.E.U8 desc[UR24][R204.64], R221 ;  /* 0x000000ddcc002986 */ /* 0x0001e2000c101118 */
[----:B------:R-:W2:Y:S01]  /*12cf0*/  LDCU UR12, c[0x0][0x398] ;  /* 0x00007300ff0c77ac */ /* 0x000ea20008000800 */
[----:B------:R-:W2:Y:S01]  /*12d00*/  LDCU UR6, c[0x0][0x39c] ;  /* 0x00007380ff0677ac */ /* 0x000ea20008000800 */
[----:B-1----:R-:W-:Y:S01]  /*12d10*/  PRMT R219, R221, 0x9910, RZ ;  /* 0x00009910dddb7816 */ /* 0x002fe200000000ff */
[----:B------:R-:W-:Y:S01]  /*12d20*/  VIADD R218, R0, 0x27 ;  /* 0x0000002700da7836 */ /* 0x000fe20000000000 */
[----:B------:R-:W1:Y:S03]  /*12d30*/  LDCU UR14, c[0x0][0x398] ;  /* 0x00007300ff0e77ac */ /* 0x000e660008000800 */
[----:B0-----:R-:W-:Y:S01]  /*12d40*/  IMAD.MOV.U32 R204, RZ, RZ, R219 ;  /* 0x000000ffffcc7224 */ /* 0x001fe200078e00db */
[----:B------:R0:W-:Y:S01]  /*12d50*/  @P1 STG.E.U8 desc[UR24][R202.64], R222 ;  /* 0x000000deca001986 */ /* 0x0001e2000c101118 */
[----:B------:R-:W-:Y:S01]  /*12d60*/  ISETP.GE.AND P2, PT, R218, UR4, PT ;  /* 0x00000004da007c0c */ /* 0x000fe2000bf46270 */
[----:B------:R-:W1:Y:S01]  /*12d70*/  LDCU UR4, c[0x0][0x39c] ;  /* 0x00007380ff0477ac */ /* 0x000e620008000800 */
[----:B------:R-:W-:Y:S01]  /*12d80*/  VIADD R218, R230, UR60 ;  /* 0x0000003ce6da7c36 */ /* 0x000fe20008000000 */
[----:B0-----:R-:W-:-:S02]  /*12d90*/  SHF.R.S32.HI R202, RZ, 0x8, R204 ;  /* 0x00000008ffca7819 */ /* 0x001fc400000114cc */
[----:B------:R-:W-:-:S03]  /*12da0*/  IADD3 R204, P1, PT, R230, R198, RZ ;  /* 0x000000c6e6cc7210 */ /* 0x000fc60007f3e0ff */
[----:B------:R0:W-:Y:S02]  /*12db0*/  @P5 STG.E.U8 desc[UR24][R214.64], R202 ;  /* 0x000000cad6005986 */ /* 0x0001e4000c101118 */
[----:B------:R-:W-:Y:S01]  /*12dc0*/  IMAD.X R205, R228, 0x1, R199, P1 ;  /* 0x00000001e4cd7824 */ /* 0x000fe200008e06c7 */
[----:B--2---:R-:W-:Y:S01]  /*12dd0*/  ISETP.LT.AND P4, PT, R3, UR8, !P4 ;  /* 0x0000000803007c0c */ /* 0x004fe2000e781270 */
[----:B------:R-:W2:Y:S01]  /*12de0*/  LDCU UR8, c[0x0][0x398] ;  /* 0x00007300ff0877ac */ /* 0x000ea20008000800 */
[----:B0-----:R-:W-:Y:S02]  /*12df0*/  SHF.R.S32.HI R214, RZ, 0x1f, R218 ;  /* 0x0000001fffd67819 */ /* 0x001fe400000114da */
[----:B------:R-:W-:Y:S01]  /*12e00*/  IADD3 R202, P1, PT, R218, R197, RZ ;  /* 0x000000c5daca7210 */ /* 0x000fe20007f3e0ff */
[----:B------:R-:W-:Y:S01]  /*12e10*/  VIADD R215, R0, 0x28 ;  /* 0x0000002800d77836 */ /* 0x000fe20000000000 */
[----:B------:R-:W-:-:S03]  /*12e20*/  PRMT R219, R222, 0x9910, RZ ;  /* 0x00009910dedb7816 */ /* 0x000fc600000000ff */
[----:B------:R-:W-:Y:S01]  /*12e30*/  IMAD.X R203, R214, 0x1, R196, P1 ;  /* 0x00000001d6cb7824 */ /* 0x000fe200008e06c4 */
[----:B------:R-:W-:Y:S01]  /*12e40*/  ISETP.LT.AND P1, PT, R2, UR11, !P6 ;  /* 0x0000000b02007c0c */ /* 0x000fe2000f721270 */
[----:B------:R-:W0:Y:S01]  /*12e50*/  LDCU UR11, c[0x0][0x398] ;  /* 0x00007300ff0b77ac */ /* 0x000e220008000800 */
[----:B------:R-:W-:Y:S02]  /*12e60*/  ISETP.LT.AND P6, PT, R3, UR12, !P6 ;  /* 0x0000000c03007c0c */ /* 0x000fe4000f7c1270 */
[----:B-1----:R-:W-:Y:S01]  /*12e70*/  ISETP.GE.AND P5, PT, R215, UR4, PT ;  /* 0x00000004d7007c0c */ /* 0x002fe2000bfa6270 */
[----:B------:R-:W-:Y:S01]  /*12e80*/  VIADD R215, R0, 0x29 ;  /* 0x0000002900d77836 */ /* 0x000fe20000000000 */
[----:B------:R-:W-:Y:S01]  /*12e90*/  SHF.R.S32.HI R219, RZ, 0x8, R219 ;  /* 0x00000008ffdb7819 */ /* 0x000fe200000114db */
[----:B------:R-:W1:Y:S04]  /*12ea0*/  LDCU UR4, c[0x0][0x39c] ;  /* 0x00007380ff0477ac */ /* 0x000e680008000800 */
[----:B------:R-:W-:Y:S01]  /*12eb0*/  @P4 STG.E.U8 desc[UR24][R216.64], R219 ;  /* 0x000000dbd8004986 */ /* 0x000fe2000c101118 */
[----:B------:R-:W-:Y:S01]  /*12ec0*/  ISETP.GE.AND P4, PT, R215, UR6, PT ;  /* 0x00000006d7007c0c */ /* 0x000fe2000bf86270 */
[----:B------:R-:W0:Y:S01]  /*12ed0*/  LDCU UR6, c[0x0][0x398] ;  /* 0x00007300ff0677ac */ /* 0x000e220008000800 */
[----:B------:R-:W0:Y:S01]  /*12ee0*/  LDCU UR12, c[0x0][0x398] ;  /* 0x00007300ff0c77ac */ /* 0x000e220008000800 */
[----:B----4-:R-:W-:-:S05]  /*12ef0*/  F2FP.SATFINITE.E4M3.F32.PACK_AB_MERGE_C R220, R179, R178, RZ ;  /* 0x000000b2b3dc723e */ /* 0x010fca00048070ff */
[----:B------:R4:W-:Y:S01]  /*12f00*/  @P1 STG.E.U8 desc[UR24][R212.64], R220 ;  /* 0x000000dcd4001986 */ /* 0x0009e2000c101118 */
[----:B---3--:R-:W-:Y:S02]  /*12f10*/  F2FP.SATFINITE.E4M3.F32.PACK_AB_MERGE_C R215, R177, R176, RZ ;  /* 0x000000b0b1d7723e */ /* 0x008fe400048070ff */
[----:B------:R-:W-:Y:S01]  /*12f20*/  ISETP.LT.AND P1, PT, R2, UR14, !P3 ;  /* 0x0000000e02007c0c */ /* 0x000fe2000df21270 */
[----:B------:R-:W3:Y:S02]  /*12f30*/  LDCU UR14, c[0x0][0x398] ;  /* 0x00007300ff0e77ac */ /* 0x000ee40008000800 */
[----:B------:R0:W-:Y:S01]  /*12f40*/  @P6 STG.E.U8 desc[UR24][R210.64], R215 ;  /* 0x000000d7d2006986 */ /* 0x0001e2000c101118 */
[----:B----4-:R-:W-:-:S05]  /*12f50*/  PRMT R220, R220, 0x9910, RZ ;  /* 0x00009910dcdc7816 */ /* 0x010fca00000000ff */
[----:B0-----:R-:W-:-:S05]  /*12f60*/  IMAD.MOV.U32 R211, RZ, RZ, R220 ;  /* 0x000000ffffd37224 */ /* 0x001fca00078e00dc */
[----:B------:R-:W-:-:S05]  /*12f70*/  SHF.R.S32.HI R211, RZ, 0x8, R211 ;  /* 0x00000008ffd37819 */ /* 0x000fca00000114d3 */
[----:B------:R0:W-:Y:S02]  /*12f80*/  @P1 STG.E.U8 desc[UR24][R208.64], R211 ;  /* 0x000000d3d0001986 */ /* 0x0001e4000c101118 */
[----:B0-----:R-:W-:Y:S02]  /*12f90*/  F2FP.SATFINITE.E4M3.F32.PACK_AB_MERGE_C R209, R175, R174, RZ ;  /* 0x000000aeafd1723e */ /* 0x001fe400048070ff */
[----:B------:R-:W4:Y:S01]  /*12fa0*/  LDL.LU R174, [R1+0x4a0] ;  /* 0x0004a00001ae7983 */ /* 0x000f220000300800 */
[----:B-----5:R-:W-:-:S03]  /*12fb0*/  F2FP.SATFINITE.E4M3.F32.PACK_AB_MERGE_C R208, R173, R172, RZ ;  /* 0x000000acadd0723e */ /* 0x020fc600048070ff */
[----:B------:R-:W4:Y:S04]  /*12fc0*/  LDL.LU R175, [R1+0x4a4] ;  /* 0x0004a40001af7983 */ /* 0x000f280000300800 */
[----:B------:R-:W5:Y:S04]  /*12fd0*/  LDL.LU R172, [R1+0xa0] ;  /* 0x0000a00001ac7983 */ /* 0x000f680000300800 */
[----:B------:R-:W5:Y:S01]  /*12fe0*/  LDL.LU R173, [R1+0xa4] ;  /* 0x0000a40001ad7983 */ /* 0x000f620000300800 */
[----:B------:R-:W-:Y:S01]  /*12ff0*/  ISETP.LT.AND P3, PT, R3, UR16, !P3 ;  /* 0x0000001003007c0c */ /* 0x000fe2000df61270 */
[----:B------:R-:W-:Y:S01]  /*13000*/  VIADD R210, R0, 0x2a ;  /* 0x0000002a00d27836 */ /* 0x000fe20000000000 */
[----:B------:R-:W-:Y:S01]  /*13010*/  PRMT R212, R215, 0x9910, RZ ;  /* 0x00009910d7d47816 */ /* 0x000fe200000000ff */
[----:B------:R-:W0:Y:S01]  /*13020*/  LDCU UR16, c[0x0][0x398] ;  /* 0x00007300ff1077ac */ /* 0x000e220008000800 */
[----:B--2---:R-:W-:-:S02]  /*13030*/  ISETP.LT.AND P6, PT, R2, UR8, !P0 ;  /* 0x0000000802007c0c */ /* 0x004fc4000c7c1270 */
[----:B-1----:R-:W-:Y:S01]  /*13040*/  ISETP.GE.AND P1, PT, R210, UR4, PT ;  /* 0x00000004d2007c0c */ /* 0x002fe2000bf26270 */
[----:B------:R-:W1:Y:S01]  /*13050*/  LDCU UR4, c[0x0][0x39c] ;  /* 0x00007380ff0477ac */ /* 0x000e620008000800 */
[----:B------:R-:W-:Y:S01]  /*13060*/  SHF.R.S32.HI R210, RZ, 0x8, R212 ;  /* 0x00000008ffd27819 */ /* 0x000fe200000114d4 */
[----:B------:R-:W2:Y:S04]  /*13070*/  LDCU UR8, c[0x0][0x398] ;  /* 0x00007300ff0877ac */ /* 0x000ea80008000800 */
[----:B------:R0:W-:Y:S04]  /*13080*/  @P3 STG.E.U8 desc[UR24][R200.64], R210 ;  /* 0x000000d2c8003986 */ /* 0x0001e8000c101118 */
[----:B------:R1:W-:Y:S01]  /*13090*/  @P6 STG.E.U8 desc[UR24][R206.64], R209 ;  /* 0x000000d1ce006986 */ /* 0x0003e2000c101118 */
[----:B------:R-:W-:Y:S01]  /*130a0*/  ISETP.LT.AND P6, PT, R3, UR11, !P0 ;  /* 0x0000000b03007c0c */ /* 0x000fe2000c7c1270 */
[----:B------:R-:W2:Y:S01]  /*130b0*/  LDCU UR11, c[0x0][0x398] ;  /* 0x00007300ff0b77ac */ /* 0x000ea20008000800 */
[----:B0-----:R-:W-:-:S05]  /*130c0*/  IADD3 R200, P3, PT, R218, R198, RZ ;  /* 0x000000c6dac87210 */ /* 0x001fca0007f7e0ff */
[----:B------:R-:W-:Y:S01]  /*130d0*/  IMAD.X R201, R214, 0x1, R199, P3 ;  /* 0x00000001d6c97824 */ /* 0x000fe200018e06c7 */
[----:B------:R-:W-:Y:S01]  /*130e0*/  ISETP.LT.AND P3, PT, R2, UR6, !P2 ;  /* 0x0000000602007c0c */ /* 0x000fe2000d761270 */
[----:B-1----:R-:W-:Y:S01]  /*130f0*/  VIADD R206, R0, 0x2b ;  /* 0x0000002b00ce7836 */ /* 0x002fe20000000000 */
[----:B------:R-:W-:-:S03]  /*13100*/  PRMT R209, R209, 0x9910, RZ ;  /* 0x00009910d1d17816 */ /* 0x000fc600000000ff */
[----:B------:R0:W-:Y:S01]  /*13110*/  @P6 STG.E.U8 desc[UR24][R204.64], R208 ;  /* 0x000000d0cc006986 */ /* 0x0001e2000c101118 */
[----:B------:R-:W-:Y:S01]  /*13120*/  PRMT R207, R208, 0x9910, RZ ;  /* 0x00009910d0cf7816 */ /* 0x000fe200000000ff */
[----:B------:R-:W1:Y:S01]  /*13130*/  LDCU UR6, c[0x0][0x39c] ;  /* 0x00007380ff0677ac */ /* 0x000e620008000800 */
[----:B------:R-:W-:Y:S02]  /*13140*/  ISETP.GE.AND P0, PT, R206, UR4, PT ;  /* 0x00000004ce007c0c */ /* 0x000fe4000bf06270 */
[----:B------:R-:W-:Y:S01]  /*13150*/  SHF.R.S32.HI R206, RZ, 0x8, R209 ;  /* 0x00000008ffce7819 */ /* 0x000fe200000114d1 */
[----:B------:R-:W1:Y:S04]  /*13160*/  LDCU UR4, c[0x0][0x39c] ;  /* 0x00007380ff0477ac */ /* 0x000e680008000800 */
[----:B------:R4:W-:Y:S01]  /*13170*/  @P3 STG.E.U8 desc[UR24][R202.64], R206 ;  /* 0x000000ceca003986 */ /* 0x0009e2000c101118 */
[----:B0-----:R-:W-:-:S02]  /*13180*/  SHF.R.S32.HI R204, RZ, 0x8, R207 ;  /* 0x00000008ffcc7819 */ /* 0x001fc400000114cf */
[----:B----4-:R-:W-:Y:S02]  /*13190*/  F2FP.SATFINITE.E4M3.F32.PACK_AB_MERGE_C R206, R175, R174, RZ ;  /* 0x000000aeafce723e */ /* 0x010fe400048070ff */
[----:B------:R-:W4:Y:S04]  /*131a0*/  LDL.LU R174, [R1+0x4a8] ;  /* 0x0004a80001ae7983 */ /* 0x000f280000300800 */
[----:B------:R-:W4:Y:S01]  /*131b0*/  LDL.LU R175, [R1+0x4ac] ;  /* 0x0004ac0001af7983 */ /* 0x000f220000300800 */
[----:B-----5:R-:W-:-:S03]  /*131c0*/  F2FP.SATFINITE.E4M3.F32.PACK_AB_MERGE_C R207, R173, R172, RZ ;  /* 0x000000acadcf723e */ /* 0x020fc600048070ff */
[----:B------:R-:W5:Y:S04]  /*131d0*/  LDL.LU R172, [R1+0xa8] ;  /* 0x0000a80001ac7983 */ /* 0x000f680000300800 */
[----:B------:R-:W5:Y:S01]  /*131e0*/  LDL.LU R173, [R1+0xac] ;  /* 0x0000ac0001ad7983 */ /* 0x000f620000300800 */
[----:B------:R-:W-:Y:S01]  /*131f0*/  ISETP.LT.AND P2, PT, R3, UR12, !P2 ;  /* 0x0000000c03007c0c */ /* 0x000fe2000d741270 */
[----:B------:R-:W0:-:S12]  /*13200*/  LDCU UR12, c[0x0][0x398] ;  /* 0x00007300ff0c77ac */ /* 0x000e180008000800 */
[----:B------:R0:W-:Y:S01]  /*13210*/  @P2 STG.E.U8 desc[UR24][R200.64], R204 ;  /* 0x000000ccc8002986 */ /* 0x0001e2000c101118 */
[----:B--2---:R-:W-:Y:S01]  /*13220*/  ISETP.LT.AND P2, PT, R2, UR8, !P5 ;  /* 0x0000000802007c0c */ /* 0x004fe2000ef41270 */
[----:B------:R-:W-:Y:S01]  /*13230*/  VIADD R205, R0, 0x2d ;  /* 0x0000002d00cd7836 */ /* 0x000fe20000000000 */
[----:B------:R-:W-:Y:S01]  /*13240*/  ISETP.LT.AND P5, PT, R3, UR11, !P5 ;  /* 0x0000000b03007c0c */ /* 0x000fe2000efa1270 */
[----:B------:R-:W2:Y:S01]  /*13250*/  LDCU UR8, c[0x0][0x398] ;  /* 0x00007300ff0877ac */ /* 0x000ea20008000800 */
[----:B------:R-:W2:Y:S01]  /*13260*/  LDCU UR11, c[0x0][0x398] ;  /* 0x00007300ff0b77ac */ /* 0x000ea20008000800 */
[----:B0-----:R-:W-:Y:S02]  /*13270*/  VIADD R204, R218, UR60 ;  /* 0x0000003cdacc7c36 */ /* 0x001fe40008000000 */
[----:B------:R-:W-:-:S03]  /*13280*/  VIADD R200, R0, 0x2c ;  /* 0x0000002c00c87836 */ /* 0x000fc60000000000 */
[----:B------:R-:W-:Y:S02]  /*13290*/  SHF.R.S32.HI R201, RZ, 0x1f, R204 ;  /* 0x0000001fffc97819 */ /* 0x000fe400000114cc */
[----:B------:R-:W-:Y:S02]  /*132a0*/  IADD3 R202, P6, PT, R204, R197, RZ ;  /* 0x000000c5ccca7210 */ /* 0x000fe40007fde0ff */
[----:B-1----:R-:W-:Y:S01]  /*132b0*/  ISETP.GE.AND P3, PT, R200, UR4, PT ;  /* 0x00000004c8007c0c */ /* 0x002fe2000bf66270 */
[----:B------:R-:W0:Y:S02]  /*132c0*/  LDCU UR4, c[0x0][0x398] ;  /* 0x00007300ff0477ac */ /* 0x000e240008000800 */
[----:B------:R-:W-:Y:S01]  /*132d0*/  IMAD.X R203, R201, 0x1, R196, P6 ;  /* 0x00000001c9cb7824 */ /* 0x000fe200030e06c4 */
[C---:B------:R-:W-:Y:S01]  /*132e0*/  IADD3 R200, P6, PT, R204.reuse, R198, RZ ;  /* 0x000000c6ccc87210 */ /* 0x040fe20007fde0ff */
[----:B------:R-:W-:-:S04]  /*132f0*/  VIADD R204, R204, UR60 ;  /* 0x0000003ccccc7c36 */ /* 0x000fc80008000000 */
[----:B------:R-:W-:Y:S01]  /*13300*/  IMAD.X R201, R201, 0x1, R199, P6 ;  /* 0x00000001c9c97824 */ /* 0x000fe200030e06c7 */
[----:B------:R1:W-:Y:S04]  /*13310*/  @P2 STG.E.U8 desc[UR24][R202.64], R206 ;  /* 0x000000ceca002986 */ /* 0x0003e8000c101118 */
[----:B------:R0:W-:Y:S01]  /*13320*/  @P5 STG.E.U8 desc[UR24][R200.64], R207 ;  /* 0x000000cfc8005986 */ /* 0x0001e2000c101118 */
[----:B------:R-:W-:Y:S01]  /*13330*/  ISETP.LT.AND P5, PT, R2, UR12, !P4 ;  /* 0x0000000c02007c0c */ /* 0x000fe2000e7a1270 */
[----:B------:R-:W2:Y:S01]  /*13340*/  LDCU UR12, c[0x0][0x398] ;  /* 0x00007300ff0c77ac */ /* 0x000ea20008000800 */
[----:B-1----:R-:W-:Y:S02]  /*13350*/  IADD3 R202, P6, PT, R204, R197, RZ ;  /* 0x000000c5ccca7210 */ /* 0x002fe40007fde0ff */
[----:B------:R-:W-:-:S02]  /*13360*/  PRMT R206, R206, 0x9910, RZ ;  /* 0x00009910cece7816 */ /* 0x000fc400000000ff */
[----:B0-----:R-:W-:Y:S02]  /*13370*/  SHF.R.S32.HI R201, RZ, 0x1f, R204 ;  /* 0x0000001fffc97819 */ /* 0x001fe400000114cc */
[----:B------:R-:W-:-:S03]  /*13380*/  SHF.R.S32.HI R206, RZ, 0x8, R206 ;  /* 0x00000008ffce7819 */ /* 0x000fc600000114ce */
[----:B------:R-:W-:Y:S01]  /*13390*/  IMAD.X R203, R201, 0x1, R196, P6 ;  /* 0x00000001c9cb7824 */ /* 0x000fe200030e06c4 */
[----:B------:R-:W-:Y:S01]  /*133a0*/  ISETP.GE.AND P2, PT, R205, UR6, PT ;  /* 0x00000006cd007c0c */ /* 0x000fe2000bf46270 */
[----:B------:R-:W0:Y:S01]  /*133b0*/  LDCU UR6, c[0x0][0x398] ;  /* 0x00007300ff0677ac */ /* 0x000e220008000800 */
[----:B------:R-:W-:Y:S02]  /*133c0*/  PRMT R205, R207, 0x9910, RZ ;  /* 0x00009910cfcd7816 */ /* 0x000fe400000000ff */
[----:B------:R5:W-:Y:S01]  /*133d0*/  @P5 STG.E.U8 desc[UR24][R202.64], R206 ;  /* 0x000000ceca005986 */ /* 0x000be2000c101118 */
[----:B----4-:R-:W-:-:S03]  /*133e0*/  F2FP.SATFINITE.E4M3.F32.PACK_AB_MERGE_C R207, R175, R174, RZ ;  /* 0x000000aeafcf723e */ /* 0x010fc600048070ff */
[----:B------:R-:W4:Y:S04]  /*133f0*/  LDL.LU R174, [R1+0x4b0] ;  /* 0x0004b00001ae7983 */ /* 0x000f280000300800 */
[----:B------:R-:W4:Y:S01]  /*13400*/  LDL.LU R175, [R1+0x4b4] ;  /* 0x0004b40001af7983 */ /* 0x000f220000300800 */
[----:B-----5:R-:W-:-:S03]  /*13410*/  F2FP.SATFINITE.E4M3.F32.PACK_AB_MERGE_C R206, R173, R172, RZ ;  /* 0x000000acadce723e */ /* 0x020fc600048070ff */
[----:B------:R-:W5:Y:S04]  /*13420*/  LDL.LU R172, [R1+0xb0] ;  /* 0x0000b00001ac7983 */ /* 0x000f680000300800 */
[----:B------:R-:W5:Y:S01]  /*13430*/  LDL.LU R173, [R1+0xb4] ;  /* 0x0000b40001ad7983 */ /* 0x000f620000300800 */
[----:B------:R-:W-:Y:S01]  /*13440*/  ISETP.LT.AND P4, PT, R3, UR4, !P4 ;  /* 0x0000000403007c0c */ /* 0x000fe2000e781270 */
[----:B------:R-:W1:Y:S01]  /*13450*/  LDCU UR4, c[0x0][0x39c] ;  /* 0x00007380ff0477ac */ /* 0x000e620008000800 */
[----:B------:R-:W-:Y:S02]  /*13460*/  IADD3 R200, P6, PT, R204, R198, RZ ;  /* 0x000000c6ccc87210 */ /* 0x000fe40007fde0ff */
[----:B------:R-:W-:-:S03]  /*13470*/  SHF.R.S32.HI R205, RZ, 0x8, R205 ;  /* 0x00000008ffcd7819 */ /* 0x000fc600000114cd */
[----:B------:R-:W-:Y:S02]  /*13480*/  IMAD.X R201, R201, 0x1, R199, P6 ;  /* 0x00000001c9c97824 */ /* 0x000fe400030e06c7 */
[----:B------:R-:W-:Y:S01]  /*13490*/  VIADD R204, R204, UR60 ;  /* 0x0000003ccccc7c36 */ /* 0x000fe20008000000 */
[----:B0-----:R-:W-:Y:S01]  /*134a0*/  ISETP.LT.AND P5, PT, R2, UR6, !P1 ;  /* 0x0000000602007c0c */ /* 0x001fe2000cfa1270 */
[----:B------:R-:W0:Y:S02]  /*134b0*/  LDCU UR6, c[0x0][0x39c] ;  /* 0x00007380ff0677ac */ /* 0x000e240008000800 */
[----:B------:R1:W-:Y:S01]  /*134c0*/  @P4 STG.E.U8 desc[UR24][R200.64], R205 ;  /* 0x000000cdc8004986 */ /* 0x0003e2000c101118 */
[----:B--2---:R-:W-:Y:S01]  /*134d0*/  ISETP.LT.AND P4, PT, R3, UR8, !P1 ;  /* 0x0000000803007c0c */ /* 0x004fe2000cf81270 */
[----:B------:R-:W2:Y:S01]  /*134e0*/  LDCU UR8, c[0x0][0x398] ;  /* 0x00007300ff0877ac */ /* 0x000ea20008000800 */
[----:B------:R-:W-:Y:S02]  /*134f0*/  IADD3 R202, P1, PT, R204, R197, RZ ;  /* 0x000000c5ccca7210 */ /* 0x000fe40007f3e0ff */
[----:B-1----:R-:W-:-:S02]  /*13500*/  SHF.R.S32.HI R201, RZ, 0x1f, R204 ;  /* 0x0000001fffc97819 */ /* 0x002fc400000114cc */
[----:B------:R-:W-:Y:S01]  /*13510*/  IADD3 R200, P6, PT, R204, R198, RZ ;  /* 0x000000c6ccc87210 */ /* 0x000fe20007fde0ff */
[----:B------:R-:W-:Y:S02]  /*13520*/  VIADD R205, R0, 0x2e ;  /* 0x0000002e00cd7836 */ /* 0x000fe40000000000 */
[C---:B------:R-:W-:Y:S02]  /*13530*/  IMAD.X R203, R201.reuse, 0x1, R196, P1 ;  /* 0x00000001c9cb7824 */ /* 0x040fe400008e06c4 */
[----:B------:R-:W-:Y:S01]  /*13540*/  IMAD.X R201, R201, 0x1, R199, P6 ;  /* 0x00000001c9c97824 */ /* 0x000fe200030e06c7 */
[----:B------:R-:W-:Y:S01]  /*13550*/  ISETP.GE.AND P1, PT, R205, UR4, PT ;  /* 0x00000004cd007c0c */ /* 0x000fe2000bf26270 */
[----:B------:R-:W1:Y:S01]  /*13560*/  LDCU UR4, c[0x0][0x39c] ;  /* 0x00007380ff0477ac */ /* 0x000e620008000800 */
[----:B------:R-:W-:Y:S01]  /*13570*/  @P5 STG.E.U8 desc[UR24][R202.64], R207 ;  /* 0x000000cfca005986 */ /* 0x000fe2000c101118 */
[----:B------:R-:W-:-:S03]  /*13580*/  VIADD R204, R204, UR60 ;  /* 0x0000003ccccc7c36 */ /* 0x000fc60008000000 */
[----:B------:R0:W-:Y:S01]  /*13590*/  @P4 STG.E.U8 desc[UR24][R200.64], R206 ;  /* 0x000000cec8004986 */ /* 0x0001e2000c101118 */
[----:B------:R-:W-:Y:S01]  /*135a0*/  ISETP.LT.AND P5, PT, R2, UR11, !P0 ;  /* 0x0000000b02007c0c */ /* 0x000fe2000c7a1270 */
[----:B------:R-:W-:Y:S01]  /*135b0*/  VIADD R205, R0, 0x2f ;  /* 0x0000002f00cd7836 */ /* 0x000fe20000000000 */
[----:B------:R-:W-:Y:S01]  /*135c0*/  ISETP.LT.AND P4, PT, R3, UR12, !P0 ;  /* 0x0000000c03007c0c */ /* 0x000fe2000c781270 */
[----:B------:R-:W1:Y:S01]  /*135d0*/  LDCU UR11, c[0x0][0x398] ;  /* 0x00007300ff0b77ac */ /* 0x000e620008000800 */
[----:B0-----:R-:W-:Y:S01]  /*135e0*/  PRMT R200, R207, 0x9910, RZ ;  /* 0x00009910cfc87816 */ /* 0x001fe200000000ff */
[----:B------:R-:W0:Y:S01]  /*135f0*/  LDCU UR12, c[0x0][0x398] ;  /* 0x00007300ff0c77ac */ /* 0x000e220008000800 */
[----:B------:R-:W-:Y:S02]  /*13600*/  PRMT R207, R206, 0x9910, RZ ;  /* 0x00009910cecf7816 */ /* 0x000fe400000000ff */
[----:B------:R-:W-:Y:S01]  /*13610*/  SHF.R.S32.HI R201, RZ, 0x1f, R204 ;  /* 0x0000001fffc97819 */ /* 0x000fe200000114cc */
[----:B------:R-:W-:Y:S01]  /*13620*/  IMAD.MOV.U32 R206, RZ, RZ, R200 ;  /* 0x000000ffffce7224 */ /* 0x000fe200078e00c8 */
[----:B------:R-:W-:-:S04]  /*13630*/  IADD3 R202, P0, PT, R204, R197, RZ ;  /* 0x000000c5ccca7210 */ /* 0x000fc80007f1e0ff */
[----:B------:R-:W-:Y:S01]  /*13640*/  SHF.R.S32.HI R206, RZ, 0x8, R206 ;  /* 0x00000008ffce7819 */ /* 0x000fe200000114ce */
[----:B------:R-:W-:Y:S01]  /*13650*/  IMAD.X R203, R201, 0x1, R196, P0 ;  /* 0x00000001c9cb7824 */ /* 0x000fe200000e06c4 */
[----:B-1----:R-:W-:Y:S01]  /*13660*/  ISETP.GE.AND P0, PT, R205, UR4, PT ;  /* 0x00000004cd007c0c */ /* 0x002fe2000bf06270 */
[----:B------:R-:W1:Y:S01]  /*13670*/  LDCU UR4, c[0x0][0x39c] ;  /* 0x00007380ff0477ac */ /* 0x000e620008000800 */
[----:B------:R-:W-:Y:S02]  /*13680*/  SHF.R.S32.HI R205, RZ, 0x8, R207 ;  /* 0x00000008ffcd7819 */ /* 0x000fe400000114cf */
[----:B------:R4:W-:Y:S02]  /*13690*/  @P5 STG.E.U8 desc[UR24][R202.64], R206 ;  /* 0x000000ceca005986 */ /* 0x0009e4000c101118 */
[----:B----4-:R-:W-:Y:S02]  /*136a0*/  F2FP.SATFINITE.E4M3.F32.PACK_AB_MERGE_C R206, R175, R174, RZ ;  /* 0x000000aeafce723e */ /* 0x010fe400048070ff */
[----:B------:R-:W4:Y:S04]  /*136b0*/  LDL.LU R174, [R1+0x4b8] ;  /* 0x0004b80001ae7983 */ /* 0x000f280000300800 */
[----:B------:R-:W4:Y:S01]  /*136c0*/  LDL.LU R175, [R1+0x4bc] ;  /* 0x0004bc0001af7983 */ /* 0x000f220000300800 */
[----:B-----5:R-:W-:-:S03]  /*136d0*/  F2FP.SATFINITE.E4M3.F32.PACK_AB_MERGE_C R207, R173, R172, RZ ;  /* 0x000000acadcf723e */ /* 0x020fc600048070ff */
[----:B------:R-:W5:Y:S04]  /*136e0*/  LDL.LU R172, [R1+0xb8] ;  /* 0x0000b80001ac7983 */ /* 0x000f680000300800 */
[----:B------:R-:W5:Y:S01]  /*136f0*/  LDL.LU R173, [R1+0xbc] ;  /* 0x0000bc0001ad7983 */ /* 0x000f620000300800 */
[C---:B------:R-:W-:Y:S01]  /*13700*/  IADD3 R200, P6, PT, R204.reuse, R198, RZ ;  /* 0x000000c6ccc87210 */ /* 0x040fe20007fde0ff */
[----:B------:R-:W-:-:S04]  /*13710*/  VIADD R204, R204, UR60 ;  /* 0x0000003ccccc7c36 */ /* 0x000fc80008000000 */
[----:B------:R-:W-:Y:S01]  /*13720*/  IMAD.X R201, R201, 0x1, R199, P6 ;  /* 0x00000001c9c97824 */ /* 0x000fe200030e06c7 */
[----:B------:R-:W-:-:S04]  /*13730*/  IADD3 R202, P6, PT, R204, R197, RZ ;  /* 0x000000c5ccca7210 */ /* 0x000fc80007fde0ff */
[----:B------:R0:W-:Y:S01]  /*13740*/  @P4 STG.E.U8 desc[UR24][R200.64], R205 ;  /* 0x000000cdc8004986 */ /* 0x0001e2000c101118 */
[----:B--2---:R-:W-:Y:S01]  /*13750*/  ISETP.LT.AND P4, PT, R2, UR8, !P3 ;  /* 0x0000000802007c0c */ /* 0x004fe2000df81270 */
[----:B------:R-:W2:Y:S01]  /*13760*/  LDCU UR8, c[0x0][0x398] ;  /* 0x00007300ff0877ac */ /* 0x000ea20008000800 */
[----:B---3--:R-:W-:Y:S01]  /*13770*/  ISETP.LT.AND P3, PT, R3, UR14, !P3 ;  /* 0x0000000e03007c0c */ /* 0x008fe2000df61270 */
[----:B------:R-:W3:Y:S01]  /*13780*/  LDCU UR14, c[0x0][0x398] ;  /* 0x00007300ff0e77ac */ /* 0x000ee20008000800 */
[----:B0-----:R-:W-:Y:S01]  /*13790*/  VIADD R200, R0, 0x30 ;  /* 0x0000003000c87836 */ /* 0x001fe20000000000 */
[----:B------:R-:W-:-:S04]  /*137a0*/  SHF.R.S32.HI R201, RZ, 0x1f, R204 ;  /* 0x0000001fffc97819 */ /* 0x000fc800000114cc */
[----:B------:R-:W-:Y:S01]  /*137b0*/  ISETP.GE.AND P5, PT, R200, UR6, PT ;  /* 0x00000006c8007c0c */ /* 0x000fe2000bfa6270 */
[C---:B------:R-:W-:Y:S01]  /*137c0*/  IMAD.X R203, R201.reuse, 0x1, R196, P6 ;  /* 0x00000001c9cb7824 */ /* 0x040fe200030e06c4 */
[C---:B------:R-:W-:Y:S01]  /*137d0*/  IADD3 R200, P6, PT, R204.reuse, R198, RZ ;  /* 0x000000c6ccc87210 */ /* 0x040fe20007fde0ff */
[----:B------:R-:W-:Y:S01]  /*137e0*/  VIADD R204, R204, UR60 ;  /* 0x0000003ccccc7c36 */ /* 0x000fe20008000000 */
[----:B------:R-:W0:Y:S03]  /*137f0*/  LDCU UR6, c[0x0][0x398] ;  /* 0x00007300ff0677ac */ /* 0x000e260008000800 */
[----:B------:R-:W-:Y:S01]  /*13800*/  IMAD.X R201, R201, 0x1, R199, P6 ;  /* 0x00000001c9c97824 */ /* 0x000fe200030e06c7 */
[----:B------:R1:W-:Y:S04]  /*13810*/  @P4 STG.E.U8 desc[UR24][R202.64], R206 ;  /* 0x000000ceca004986 */ /* 0x0003e8000c101118 */
[----:B------:R0:W-:Y:S01]  /*13820*/  @P3 STG.E.U8 desc[UR24][R200.64], R207 ;  /* 0x000000cfc8003986 */ /* 0x0001e2000c101118 */
[----:B------:R-:W-:Y:S01]  /*13830*/  ISETP.LT.AND P3, PT, R2, UR11, !P2 ;  /* 0x0000000b02007c0c */ /* 0x000fe2000d761270 */
[----:B------:R-:W-:Y:S01]  /*13840*/  VIADD R205, R0, 0x31 ;  /* 0x0000003100cd7836 */ /* 0x000fe20000000000 */
[----:B------:R-:W2:Y:S01]  /*13850*/  LDCU UR11, c[0x0][0x398] ;  /* 0x00007300ff0b77ac */ /* 0x000ea20008000800 */
[----:B-1----:R-:W-:-:S02]  /*13860*/  IADD3 R202, P6, PT, R204, R197, RZ ;  /* 0x000000c5ccca7210 */ /* 0x002fc40007fde0ff */
[----:B------:R-:W-:Y:S02]  /*13870*/  PRMT R206, R206, 0x9910, RZ ;  /* 0x00009910cece7816 */ /* 0x000fe400000000ff */
        /* <DEDUP_REMOVED lines=19> */
[----:B--2---:R-:W-:Y:S01]  /*139b0*/  ISETP.LT.AND P3, PT, R2, UR8, !P1 ;  /* 0x0000000802007c0c */ /* 0x004fe2000cf61270 */
[----:B------:R-:W2:Y:S02]  /*139c0*/  LDCU UR8, c[0x0][0x398] ;  /* 0x00007300ff0877ac */ /* 0x000ea40008000800 */
[----:B------:R0:W-:Y:S01]  /*139d0*/  @P2 STG.E.U8 desc[UR24][R200.64], R205 ;  /* 0x000000cdc8002986 */ /* 0x0001e2000c101118 */
[----:B------:R-:W-:Y:S01]  /*139e0*/  ISETP.LT.AND P2, PT, R3, UR12, !P1 ;  /* 0x0000000c03007c0c */ /* 0x000fe2000cf41270 */
[----:B------:R-:W1:Y:S01]  /*139f0*/  LDCU UR12, c[0x0][0x398] ;  /* 0x00007300ff0c77ac */ /* 0x000e620008000800 */
[----:B------:R-:W-:Y:S02]  /*13a00*/  IADD3 R202, P1, PT, R204, R197, RZ ;  /* 0x000000c5ccca7210 */ /* 0x000fe40007f3e0ff */
[----:B0-----:R-:W-:-:S02]  /*13a10*/  SHF.R.S32.HI R201, RZ, 0x1f, R204 ;  /* 0x0000001fffc97819 */ /* 0x001fc400000114cc */
[----:B------:R-:W-:Y:S01]  /*13a20*/  IADD3 R200, P6, PT, R204, R198, RZ ;  /* 0x000000c6ccc87210 */ /* 0x000fe20007fde0ff */
[----:B------:R-:W-:Y:S02]  /*13a30*/  VIADD R205, R0, 0x32 ;  /* 0x0000003200cd7836 */ /* 0x000fe40000000000 */
[C---:B------:R-:W-:Y:S02]  /*13a40*/  IMAD.X R203, R201.reuse, 0x1, R196, P1 ;  /* 0x00000001c9cb7824 */ /* 0x040fe400008e06c4 */
[----:B------:R-:W-:Y:S01]  /*13a50*/  IMAD.X R201, R201, 0x1, R199, P6 ;  /* 0x00000001c9c97824 */ /* 0x000fe200030e06c7 */
[----:B------:R-:W-:Y:S01]  /*13a60*/  ISETP.GE.AND P1, PT, R205, UR4, PT ;  /* 0x00000004cd007c0c */ /* 0x000fe2000bf26270 */
[----:B------:R-:W0:Y:S01]  /*13a70*/  LDCU UR4, c[0x0][0x39c] ;  /* 0x00007380ff0477ac */ /* 0x000e220008000800 */
[----:B------:R-:W-:Y:S01]  /*13a80*/  @P3 STG.E.U8 desc[UR24][R202.64], R207 ;  /* 0x000000cfca003986 */ /* 0x000fe2000c101118 */
[----:B------:R-:W-:-:S03]  /*13a90*/  VIADD R204, R204, UR60 ;  /* 0x0000003ccccc7c36 */ /* 0x000fc60008000000 */
[----:B------:R1:W-:Y:S01]  /*13aa0*/  @P2 STG.E.U8 desc[UR24][R200.64], R206 ;  /* 0x000000cec8002986 */ /* 0x0003e2000c101118 */
[----:B------:R-:W-:Y:S01]  /*13ab0*/  ISETP.LT.AND P3, PT, R2, UR11, !P0 ;  /* 0x0000000b02007c0c */ /* 0x000fe2000c761270 */
[----:B------:R-:W-:Y:S01]  /*13ac0*/  VIADD R205, R0, 0x33 ;  /* 0x0000003300cd7836 */ /* 0x000fe20000000000 */
[----:B---3--:R-:W-:Y:S01]  /*13ad0*/  ISETP.LT.AND P2, PT, R3, UR14, !P0 ;  /* 0x0000000e03007c0c */ /* 0x008fe2000c741270 */
[----:B------:R-:W3:Y:S01]  /*13ae0*/  LDCU UR11, c[0x0][0x398] ;  /* 0x00007300ff0b77ac */ /* 0x000ee20008000800 */
[----:B-1----:R-:W-:Y:S01]  /*13af0*/  PRMT R200, R207, 0x9910, RZ ;  /* 0x00009910cfc87816 */ /* 0x002fe200000000ff */
[----:B------:R-:W1:Y:S01]  /*13b00*/  LDCU UR14, c[0x0][0x398] ;  /* 0x00007300ff0e77ac */ /* 0x000e620008000800 */
[----:B------:R-:W-:Y:S02]  /*13b10*/  PRMT R207, R206, 0x9910, RZ ;  /* 0x00009910cecf7816 */ /* 0x000fe400000000ff */
[----:B------:R-:W-:Y:S01]  /*13b20*/  SHF.R.S32.HI R201, RZ, 0x1f, R204 ;  /* 0x0000001fffc97819 */ /* 0x000fe200000114cc */
[----:B------:R-:W-:Y:S01]  /*13b30*/  IMAD.MOV.U32 R206, RZ, RZ, R200 ;  /* 0x000000ffffce7224 */ /* 0x000fe200078e00c8 */
[----:B------:R-:W-:-:S04]  /*13b40*/  IADD3 R202, P0, PT, R204, R197, RZ ;  /* 0x000000c5ccca7210 */ /* 0x000fc80007f1e0ff */
[----:B------:R-:W-:Y:S01]  /*13b50*/  SHF.R.S32.HI R206, RZ, 0x8, R206 ;  /* 0x00000008ffce7819 */ /* 0x000fe200000114ce */
[----:B------:R-:W-:Y:S01]  /*13b60*/  IMAD.X R203, R201, 0x1, R196, P0 ;  /* 0x00000001c9cb7824 */ /* 0x000fe200000e06c4 */
[----:B0-----:R-:W-:Y:S01]  /*13b70*/  ISETP.GE.AND P0, PT, R205, UR4, PT ;  /* 0x00000004cd007c0c */ /* 0x001fe2000bf06270 */
[----:B------:R-:W0:Y:S01]  /*13b80*/  LDCU UR4, c[0x0][0x39c] ;  /* 0x00007380ff0477ac */ /* 0x000e220008000800 */
        /* <DEDUP_REMOVED lines=15> */
[----:B------:R-:W-:Y:S01]  /*13c80*/  ISETP.LT.AND P5, PT, R3, UR12, !P5 ;  /* 0x0000000c03007c0c */ /* 0x000fe2000efa1270 */
[----:B------:R-:W1:Y:S01]  /*13c90*/  LDCU UR12, c[0x0][0x398] ;  /* 0x00007300ff0c77ac */ /* 0x000e620008000800 */
        /* <DEDUP_REMOVED lines=10> */
[----:B---3--:R-:W-:Y:S01]  /*13d40*/  ISETP.LT.AND P5, PT, R2, UR11, !P4 ;  /* 0x0000000b02007c0c */ /* 0x008fe2000e7a1270 */
[----:B------:R-:W-:Y:S01]  /*13d50*/  VIADD R205, R0, 0x35 ;  /* 0x0000003500cd7836 */ /* 0x000fe20000000000 */
[----:B------:R-:W3:Y:S01]  /*13d60*/  LDCU UR11, c[0x0][0x398] ;  /* 0x00007300ff0b77ac */ /* 0x000ee20008000800 */
        /* <DEDUP_REMOVED lines=37> */
[----:B---3--:R-:W-:Y:S01]  /*13fc0*/  ISETP.LT.AND P5, PT, R2, UR11, !P0 ;  /* 0x0000000b02007c0c */ /* 0x008fe2000c7a1270 */
[----:B------:R-:W-:Y:S01]  /*13fd0*/  VIADD R205, R0, 0x37 ;  /* 0x0000003700cd7836 */ /* 0x000fe20000000000 */
[----:B------:R-:W-:Y:S01]  /*13fe0*/  ISETP.LT.AND P4, PT, R3, UR14, !P0 ;  /* 0x0000000e03007c0c */ /* 0x000fe2000c781270 */
        /* <DEDUP_REMOVED lines=61> */
[----:B------:R-:W-:-:S04]  /*143c0*/  VIADD R204, R204, UR60 ;  /* 0x0000003ccccc7c36 */ /* 0x000fc80008000000 */
[----:B------:R0:W-:Y:S01]  /*143d0*/  @P2 STG.E.U8 desc[UR24][R200.64], R205 ;  /* 0x000000cdc8002986 */ /* 0x0001e2000c101118 */
[----:B--2---:R-:W-:Y:S01]  /*143e0*/  ISETP.LT.AND P2, PT, R2, UR8, !P1 ;  /* 0x0000000802007c0c */ /* 0x004fe2000cf41270 */
[----:B------:R-:W2:Y:S01]  /*143f0*/  LDCU UR8, c[0x0][0x398] ;  /* 0x00007300ff0877ac */ /* 0x000ea20008000800 */
[----:B------:R-:W-:Y:S02]  /*14400*/  ISETP.LT.AND P1, PT, R3, UR12, !P1 ;  /* 0x0000000c03007c0c */ /* 0x000fe4000cf21270 */
[C---:B------:R-:W-:Y:S01]  /*14410*/  IADD3 R202, P3, PT, R204.reuse, R197, RZ ;  /* 0x000000c5ccca7210 */ /* 0x040fe20007f7e0ff */
[----:B------:R-:W1:Y:S01]  /*14420*/  LDCU UR12, c[0x0][0x398] ;  /* 0x00007300ff0c77ac */ /* 0x000e620008000800 */
[----:B0-----:R-:W-:Y:S02]  /*14430*/  SHF.R.S32.HI R201, RZ, 0x1f, R204 ;  /* 0x0000001fffc97819 */ /* 0x001fe400000114cc */
[----:B------:R-:W-:Y:S01]  /*14440*/  IADD3 R200, P6, PT, R204, R198, RZ ;  /* 0x000000c6ccc87210 */ /* 0x000fe20007fde0ff */
[----:B------:R-:W-:-:S02]  /*14450*/  VIADD R205, R0, 0x3a ;  /* 0x0000003a00cd7836 */ /* 0x000fc40000000000 */
        /* <DEDUP_REMOVED lines=22> */
[----:B------:R-:W3:Y:S04]  /*145c0*/  LDL.LU R174, [R1+0x4e8] ;  /* 0x0004e80001ae7983 */ /* 0x000ee80000300800 */
[----:B------:R-:W3:Y:S01]  /*145d0*/  LDL.LU R175, [R1+0x4ec] ;  /* 0x0004ec0001af7983 */ /* 0x000ee20000300800 */
[----:B-----5:R-:W-:-:S03]  /*145e0*/  F2FP.SATFINITE.E4M3.F32.PACK_AB_MERGE_C R207, R173, R172, RZ ;  /* 0x000000acadcf723e */ /* 0x020fc600048070ff */
[----:B------:R-:W4:Y:S04]  /*145f0*/  LDL.LU R172, [R1+0xe8] ;  /* 0x0000e80001ac7983 */ /* 0x000f280000300800 */
[----:B------:R-:W4:Y:S01]  /*14600*/  LDL.LU R173, [R1+0xec] ;  /* 0x0000ec0001ad7983 */ /* 0x000f220000300800 */
[----:B------:R-:W-:Y:S01]  /*14610*/  ISETP.LT.AND P0, PT, R3, UR14, !P0 ;  /* 0x0000000e03007c0c */ /* 0x000fe2000c701270 */
[----:B------:R-:W5:Y:S01]  /*14620*/  LDCU UR14, c[0x0][0x398] ;  /* 0x00007300ff0e77ac */ /* 0x000f620008000800 */
[C---:B------:R-:W-:Y:S01]  /*14630*/  IADD3 R200, P6, PT, R204.reuse, R198, RZ ;  /* 0x000000c6ccc87210 */ /* 0x040fe20007fde0ff */
[----:B------:R-:W-:-:S04]  /*14640*/  VIADD R204, R204, UR60 ;  /* 0x0000003ccccc7c36 */ /* 0x000fc80008000000 */
[----:B------:R-:W-:Y:S01]  /*14650*/  IMAD.X R201, R201, 0x1, R199, P6 ;  /* 0x00000001c9c97824 */ /* 0x000fe200030e06c7 */
[----:B------:R-:W-:Y:S02]  /*14660*/  IADD3 R202, P6, PT, R204, R197, RZ ;  /* 0x000000c5ccca7210 */ /* 0x000fe40007fde0ff */
[----:B--2---:R-:W-:Y:S01]  /*14670*/  ISETP.LT.AND P1, PT, R2, UR8, !P5 ;  /* 0x0000000802007c0c */ /* 0x004fe2000ef21270 */
[----:B------:R-:W2:Y:S02]  /*14680*/  LDCU UR8, c[0x0][0x398] ;  /* 0x00007300ff0877ac */ /* 0x000ea40008000800 */
[----:B------:R0:W-:Y:S01]  /*14690*/  @P0 STG.E.U8 desc[UR24][R200.64], R205 ;  /* 0x000000cdc8000986 */ /* 0x0001e2000c101118 */
        /* <DEDUP_REMOVED lines=12> */
[----:B-1----:R-:W-:Y:S01]  /*14760*/  ISETP.LT.AND P5, PT, R2, UR11, !P4 ;  /* 0x0000000b02007c0c */ /* 0x002fe2000e7a1270 */
[----:B------:R-:W-:Y:S01]  /*14770*/  VIADD R205, R0, 0x3d ;  /* 0x0000003d00cd7836 */ /* 0x000fe20000000000 */
[----:B------:R-:W1:Y:S01]  /*14780*/  LDCU UR11, c[0x0][0x398] ;  /* 0x00007300ff0b77ac */ /* 0x000e620008000800 */
[----:B--2---:R-:W-:-:S02]  /*14790*/  IADD3 R202, P6, PT, R204, R197, RZ ;  /* 0x000000c5ccca7210 */ /* 0x004fc40007fde0ff */
        /* <DEDUP_REMOVED lines=8> */
[----:B---3--:R-:W-:-:S03]  /*14820*/  F2FP.SATFINITE.E4M3.F32.PACK_AB_MERGE_C R207, R175, R174, RZ ;  /* 0x000000aeafcf723e */ /* 0x008fc600048070ff */
[----:B------:R-:W2:Y:S04]  /*14830*/  LDL.LU R174, [R1+0x4f0] ;  /* 0x0004f00001ae7983 */ /* 0x000ea80000300800 */
[----:B------:R-:W2:Y:S01]  /*14840*/  LDL.LU R175, [R1+0x4f4] ;  /* 0x0004f40001af7983 */ /* 0x000ea20000300800 */
[----:B----4-:R-:W-:-:S03]  /*14850*/  F2FP.SATFINITE.E4M3.F32.PACK_AB_MERGE_C R206, R173, R172, RZ ;  /* 0x000000acadce723e */ /* 0x010fc600048070ff */
[----:B------:R-:W3:Y:S04]  /*14860*/  LDL.LU R172, [R1+0xf0] ;  /* 0x0000f00001ac7983 */ /* 0x000ee80000300800 */
[----:B------:R-:W3:Y:S01]  /*14870*/  LDL.LU R173, [R1+0xf4] ;  /* 0x0000f40001ad7983 */ /* 0x000ee20000300800 */
[----:B------:R-:W-:Y:S01]  /*14880*/  ISETP.LT.AND P4, PT, R3, UR6, !P4 ;  /* 0x0000000603007c0c */ /* 0x000fe2000e781270 */
[----:B------:R-:W4:Y:S01]  /*14890*/  LDCU UR6, c[0x0][0x39c] ;  /* 0x00007380ff0677ac */ /* 0x000f220008000800 */
[C---:B------:R-:W-:Y:S01]  /*148a0*/  IADD3 R200, P6, PT, R204.reuse, R198, RZ ;  /* 0x000000c6ccc87210 */ /* 0x040fe20007fde0ff */
[----:B------:R-:W-:Y:S01]  /*148b0*/  VIADD R204, R204, UR60 ;  /* 0x0000003ccccc7c36 */ /* 0x000fe20008000000 */
[----:B------:R-:W-:-:S03]  /*148c0*/  SHF.R.S32.HI R205, RZ, 0x8, R205 ;  /* 0x00000008ffcd7819 */ /* 0x000fc600000114cd */
[----:B------:R-:W-:Y:S01]  /*148d0*/  IMAD.X R201, R201, 0x1, R199, P6 ;  /* 0x00000001c9c97824 */ /* 0x000fe200030e06c7 */
[----:B------:R-:W-:Y:S01]  /*148e0*/  ISETP.LT.AND P5, PT, R2, UR8, !P3 ;  /* 0x0000000802007c0c */ /* 0x000fe2000dfa1270 */
[----:B------:R-:W0:Y:S01]  /*148f0*/  LDCU UR8, c[0x0][0x398] ;  /* 0x00007300ff0877ac */ /* 0x000e220008000800 */
[----:B------:R-:W-:-:S03]  /*14900*/  ISETP.LT.AND P3, PT, R3, UR12, !P3 ;  /* 0x0000000c03007c0c */ /* 0x000fc6000df61270 */
[----:B------:R1:W-:Y:S01]  /*14910*/  @P4 STG.E.U8 desc[UR24][R200.64], R205 ;  /* 0x000000cdc8004986 */ /* 0x0003e2000c101118 */
[----:B------:R-:W-:Y:S01]  /*14920*/  IADD3 R202, P4, PT, R204, R197, RZ ;  /* 0x000000c5ccca7210 */ /* 0x000fe20007f9e0ff */
[----:B------:R-:W4:Y:S01]  /*14930*/  LDCU UR12, c[0x0][0x398] ;  /* 0x00007300ff0c77ac */ /* 0x000f220008000800 */
[----:B-1----:R-:W-:Y:S01]  /*14940*/  SHF.R.S32.HI R201, RZ, 0x1f, R204 ;  /* 0x0000001fffc97819 */ /* 0x002fe200000114cc */
[----:B------:R-:W-:Y:S01]  /*14950*/  VIADD R205, R0, 0x3e ;  /* 0x0000003e00cd7836 */ /* 0x000fe20000000000 */
[----:B------:R-:W-:-:S03]  /*14960*/  IADD3 R200, P6, PT, R204, R198, RZ ;  /* 0x000000c6ccc87210 */ /* 0x000fc60007fde0ff */
[----:B------:R-:W-:Y:S01]  /*14970*/  IMAD.X R203, R201, 0x1, R196, P4 ;  /* 0x00000001c9cb7824 */ /* 0x000fe200020e06c4 */
[----:B0-----:R-:W-:Y:S01]  /*14980*/  ISETP.GE.AND P4, PT, R205, UR4, PT ;  /* 0x00000004cd007c0c */ /* 0x001fe2000bf86270 */
[----:B------:R-:W-:Y:S01]  /*14990*/  IMAD.X R201, R201, 0x1, R199, P6 ;  /* 0x00000001c9c97824 */ /* 0x000fe200030e06c7 */
[----:B------:R-:W0:Y:S01]  /*149a0*/  LDCU UR4, c[0x0][0x39c] ;  /* 0x00007380ff0477ac */ /* 0x000e220008000800 */
[----:B------:R-:W-:Y:S01]  /*149b0*/  VIADD R204, R204, UR60 ;  /* 0x0000003ccccc7c36 */ /* 0x000fe20008000000 */
[----:B------:R1:W-:Y:S01]  /*149c0*/  @P5 STG.E.U8 desc[UR24][R202.64], R207 ;  /* 0x000000cfca005986 */ /* 0x0003e2000c101118 */
[----:B------:R-:W-:Y:S01]  /*149d0*/  ISETP.LT.AND P5, PT, R2, UR11, !P2 ;  /* 0x0000000b02007c0c */ /* 0x000fe2000d7a1270 */
[----:B------:R-:W-:Y:S01]  /*149e0*/  VIADD R205, R0, 0x3f ;  /* 0x0000003f00cd7836 */ /* 0x000fe20000000000 */
[----:B-----5:R-:W-:Y:S01]  /*149f0*/  ISETP.LT.AND P2, PT, R3, UR14, !P2 ;  /* 0x0000000e03007c0c */ /* 0x020fe2000d741270 */
[----:B------:R5:W-:Y:S01]  /*14a00*/  @P3 STG.E.U8 desc[UR24][R200.64], R206 ;  /* 0x000000cec8003986 */ /* 0x000be2000c101118 */
[----:B------:R-:W0:Y:S01]  /*14a10*/  LDCU UR11, c[0x0][0x398] ;  /* 0x00007300ff0b77ac */ /* 0x000e220008000800 */
[----:B------:R-:W0:Y:S01]  /*14a20*/  LDCU UR14, c[0x0][0x398] ;  /* 0x00007300ff0e77ac */ /* 0x000e220008000800 */
[----:B-1----:R-:W-:-:S02]  /*14a30*/  IADD3 R202, P3, PT, R204, R197, RZ ;  /* 0x000000c5ccca7210 */ /* 0x002fc40007f7e0ff */
[----:B------:R-:W-:Y:S02]  /*14a40*/  PRMT R207, R207, 0x9910, RZ ;  /* 0x00009910cfcf7816 */ /* 0x000fe400000000ff */
[----:B-----5:R-:W-:Y:S02]  /*14a50*/  SHF.R.S32.HI R201, RZ, 0x1f, R204 ;  /* 0x0000001fffc97819 */ /* 0x020fe400000114cc */
[----:B------:R-:W-:Y:S02]  /*14a60*/  IADD3 R200, P6, PT, R204, R198, RZ ;  /* 0x000000c6ccc87210 */ /* 0x000fe40007fde0ff */
[----:B------:R-:W-:Y:S01]  /*14a70*/  PRMT R206, R206, 0x9910, RZ ;  /* 0x00009910cece7816 */ /* 0x000fe200000000ff */
[C---:B------:R-:W-:Y:S01]  /*14a80*/  IMAD.X R203, R201.reuse, 0x1, R196, P3 ;  /* 0x00000001c9cb7824 */ /* 0x040fe200018e06c4 */
[----:B------:R-:W-:Y:S01]  /*14a90*/  SHF.R.S32.HI R207, RZ, 0x8, R207 ;  /* 0x00000008ffcf7819 */ /* 0x000fe200000114cf */
[----:B------:R-:W-:Y:S01]  /*14aa0*/  IMAD.X R201, R201, 0x1, R199, P6 ;  /* 0x00000001c9c97824 */ /* 0x000fe200030e06c7 */
[----:B------:R-:W-:Y:S01]  /*14ab0*/  SHF.R.S32.HI R206, RZ, 0x8, R206 ;  /* 0x00000008ffce7819 */ /* 0x000fe200000114ce */
[----:B------:R-:W-:-:S02]  /*14ac0*/  VIADD R204, R204, UR60 ;  /* 0x0000003ccccc7c36 */ /* 0x000fc40008000000 */
[----:B------:R1:W-:Y:S01]  /*14ad0*/  @P5 STG.E.U8 desc[UR24][R202.64], R207 ;  /* 0x000000cfca005986 */ /* 0x0003e2000c101118 */
[----:B------:R-:W-:Y:S01]  /*14ae0*/  ISETP.LT.AND P5, PT, R2, UR8, !P0 ;  /* 0x0000000802007c0c */ /* 0x000fe2000c7a1270 */
[----:B------:R-:W5:Y:S02]  /*14af0*/  LDCU UR8, c[0x0][0x398] ;  /* 0x00007300ff0877ac */ /* 0x000f640008000800 */
[----:B------:R1:W-:Y:S01]  /*14b00*/  @P2 STG.E.U8 desc[UR24][R200.64], R206 ;  /* 0x000000cec8002986 */ /* 0x0003e2000c101118 */
[----:B----4-:R-:W-:Y:S01]  /*14b10*/  ISETP.LT.AND P2, PT, R3, UR12, !P0 ;  /* 0x0000000c03007c0c */ /* 0x010fe2000c741270 */
[----:B------:R-:W4:Y:S01]  /*14b20*/  LDCU UR12, c[0x0][0x398] ;  /* 0x00007300ff0c77ac */ /* 0x000f220008000800 */
[----:B0-----:R-:W-:Y:S01]  /*14b30*/  ISETP.GE.AND P3, PT, R205, UR4, PT ;  /* 0x00000004cd007c0c */ /* 0x001fe2000bf66270 */
[----:B------:R-:W-:Y:S01]  /*14b40*/  VIADD R205, R0, 0x40 ;  /* 0x0000004000cd7836 */ /* 0x000fe20000000000 */
[----:B------:R-:W0:Y:S01]  /*14b50*/  LDCU UR4, c[0x0][0x39c] ;  /* 0x00007380ff0477ac */ /* 0x000e220008000800 */
[----:B-1----:R-:W-:-:S02]  /*14b60*/  IADD3 R202, P0, PT, R204, R197, RZ ;  /* 0x000000c5ccca7210 */ /* 0x002fc40007f1e0ff */
[----:B------:R-:W-:-:S05]  /*14b70*/  SHF.R.S32.HI R201, RZ, 0x1f, R204 ;  /* 0x0000001fffc97819 */ /* 0x000fca00000114cc */
[----:B------:R-:W-:Y:S01]  /*14b80*/  IMAD.X R203, R201, 0x1, R196, P0 ;  /* 0x00000001c9cb7824 */ /* 0x000fe200000e06c4 */
[----:B------:R-:W-:Y:S01]  /*14b90*/  ISETP.GE.AND P0, PT, R205, UR6, PT ;  /* 0x00000006cd007c0c */ /* 0x000fe2000bf06270 */
[----:B------:R-:W1:Y:S01]  /*14ba0*/  LDCU UR6, c[0x0][0x39c] ;  /* 0x00007380ff0677ac */ /* 0x000e620008000800 */
[----:B--2---:R-:W-:Y:S02]  /*14bb0*/  F2FP.SATFINITE.E4M3.F32.PACK_AB_MERGE_C R205, R175, R174, RZ ;  /* 0x000000aeafcd723e */ /* 0x004fe400048070ff */
[----:B------:R-:W2:Y:S04]  /*14bc0*/  LDL.LU R174, [R1+0x4f8] ;  /* 0x0004f80001ae7983 */ /* 0x000ea80000300800 */
[----:B------:R-:W2:Y:S01]  /*14bd0*/  LDL.LU R175, [R1+0x4fc] ;  /* 0x0004fc0001af7983 */ /* 0x000ea20000300800 */
[----:B---3--:R-:W-:-:S03]  /*14be0*/  F2FP.SATFINITE.E4M3.F32.PACK_AB_MERGE_C R206, R173, R172, RZ ;  /* 0x000000acadce723e */ /* 0x008fc600048070ff */
[----:B------:R-:W3:Y:S04]  /*14bf0*/  LDL.LU R172, [R1+0xf8] ;  /* 0x0000f80001ac7983 */ /* 0x000ee80000300800 */
[----:B------:R-:W3:Y:S04]  /*14c00*/  LDL.LU R173, [R1+0xfc] ;  /* 0x0000fc0001ad7983 */ /* 0x000ee80000300800 */
[----:B------:R-:W3:Y:S04]  /*14c10*/  LDL.LU R176, [R1+0x300] ;  /* 0x0003000001b07983 */ /* 0x000ee80000300800 */
[----:B------:R-:W3:Y:S01]  /*14c20*/  LDL.LU R177, [R1+0x304] ;  /* 0x0003040001b17983 */ /* 0x000ee20000300800 */
[----:B------:R-:W-:-:S03]  /*14c30*/  IADD3 R200, P6, PT, R204, R198, RZ ;  /* 0x000000c6ccc87210 */ /* 0x000fc60007fde0ff */
[----:B------:R0:W-:Y:S02]  /*14c40*/  @P5 STG.E.U8 desc[UR24][R202.64], R205 ;  /* 0x000000cdca005986 */ /* 0x0001e4000c101118 */
[----:B------:R-:W-:Y:S01]  /*14c50*/  IMAD.X R201, R201, 0x1, R199, P6 ;  /* 0x00000001c9c97824 */ /* 0x000fe200030e06c7 */
[----:B------:R-:W-:Y:S01]  /*14c60*/  ISETP.LT.AND P5, PT, R2, UR11, !P1 ;  /* 0x0000000b02007c0c */ /* 0x000fe2000cfa1270 */
[----:B------:R-:W1:Y:S03]  /*14c70*/  LDCU UR11, c[0x0][0x398] ;  /* 0x00007300ff0b77ac */ /* 0x000e660008000800 */
[----:B------:R4:W-:Y:S01]  /*14c80*/  @P2 STG.E.U8 desc[UR24][R200.64], R206 ;  /* 0x000000cec8002986 */ /* 0x0009e2000c101118 */
[----:B0-----:R-:W-:Y:S01]  /*14c90*/  VIADD R202, R204, UR60 ;  /* 0x0000003cccca7c36 */ /* 0x001fe20008000000 */
[----:B------:R-:W-:-:S04]  /*14ca0*/  PRMT R204, R205, 0x9910, RZ ;  /* 0x00009910cdcc7816 */ /* 0x000fc800000000ff */
[----:B------:R-:W-:Y:S01]  /*14cb0*/  SHF.R.S32.HI R203, RZ, 0x1f, R202 ;  /* 0x0000001fffcb7819 */ /* 0x000fe200000114ca */
[----:B----4-:R-:W-:Y:S01]  /*14cc0*/  VIADD R201, R0, 0x41 ;  /* 0x0000004100c97836 */ /* 0x010fe20000000000 */
[----:B------:R-:W-:Y:S02]  /*14cd0*/  IADD3 R200, P6, PT, R202, R197, RZ ;  /* 0x000000c5cac87210 */ /* 0x000fe40007fde0ff */
[----:B------:R-:W-:Y:S02]  /*14ce0*/  SHF.R.S32.HI R204, RZ, 0x8, R204 ;  /* 0x00000008ffcc7819 */ /* 0x000fe400000114cc */
[----:B------:R-:W-:Y:S01]  /*14cf0*/  ISETP.GE.AND P2, PT, R201, UR4, PT ;  /* 0x00000004c9007c0c */ /* 0x000fe2000bf46270 */
[----:B------:R-:W-:Y:S01]  /*14d00*/  IMAD.X R201, R203, 0x1, R196, P6 ;  /* 0x00000001cbc97824 */ /* 0x000fe200030e06c4 */
[----:B-----5:R-:W-:Y:S01]  /*14d10*/  ISETP.LT.AND P1, PT, R3, UR8, !P1 ;  /* 0x0000000803007c0c */ /* 0x020fe2000cf21270 */
[----:B------:R-:W0:Y:S03]  /*14d20*/  LDCU UR8, c[0x0][0x398] ;  /* 0x00007300ff0877ac */ /* 0x000e260008000800 */
[----:B------:R4:W-:Y:S01]  /*14d30*/  @P5 STG.E.U8 desc[UR24][R200.64], R204 ;  /* 0x000000ccc8005986 */ /* 0x0009e2000c101118 */
[----:B------:R-:W-:Y:S01]  /*14d40*/  PRMT R205, R206, 0x9910, RZ ;  /* 0x00009910cecd7816 */ /* 0x000fe200000000ff */
[----:B------:R-:W5:Y:S01]  /*14d50*/  LDCU UR4, c[0x0][0x39c] ;  /* 0x00007380ff0477ac */ /* 0x000f620008000800 */
[----:B----4-:R-:W-:Y:S01]  /*14d60*/  IADD3 R200, P5, PT, R202, R198, RZ ;  /* 0x000000c6cac87210 */ /* 0x010fe20007fbe0ff */
[----:B------:R-:W-:-:S04]  /*14d70*/  VIADD R204, R0, 0x42 ;  /* 0x0000004200cc7836 */ /* 0x000fc80000000000 */
[----:B------:R-:W-:Y:S01]  /*14d80*/  IMAD.X R201, R203, 0x1, R199, P5 ;  /* 0x00000001cbc97824 */ /* 0x000fe200028e06c7 */
[----:B------:R-:W-:Y:S02]  /*14d90*/  SHF.R.S32.HI R203, RZ, 0x8, R205 ;  /* 0x00000008ffcb7819 */ /* 0x000fe400000114cd */
[----:B-1----:R-:W-:Y:S01]  /*14da0*/  ISETP.GE.AND P5, PT, R204, UR6, PT ;  /* 0x00000006cc007c0c */ /* 0x002fe2000bfa6270 */
[----:B------:R-:W-:Y:S01]  /*14db0*/  VIADD R204, R202, UR60 ;  /* 0x0000003ccacc7c36 */ /* 0x000fe20008000000 */
[----:B------:R-:W1:Y:S01]  /*14dc0*/  LDCU UR6, c[0x0][0x398] ;  /* 0x00007300ff0677ac */ /* 0x000e620008000800 */
[----:B------:R4:W-:Y:S01]  /*14dd0*/  @P1 STG.E.U8 desc[UR24][R200.64], R203 ;  /* 0x000000cbc8001986 */ /* 0x0009e2000c101118 */
[----:B------:R-:W-:Y:S02]  /*14de0*/  ISETP.LT.AND P1, PT, R2, UR12, !P4 ;  /* 0x0000000c02007c0c */ /* 0x000fe4000e721270 */
[----:B------:R-:W-:Y:S01]  /*14df0*/  IADD3 R202, P6, PT, R204, R197, RZ ;  /* 0x000000c5ccca7210 */ /* 0x000fe20007fde0ff */
[----:B------:R-:W-:Y:S01]  /*14e00*/  VIADD R205, R0, 0x43 ;  /* 0x0000004300cd7836 */ /* 0x000fe20000000000 */
[----:B------:R-:W-:Y:S01]  /*14e10*/  ISETP.LT.AND P4, PT, R3, UR11, !P4 ;  /* 0x0000000b03007c0c */ /* 0x000fe2000e781270 */
[----:B------:R-:W0:Y:S01]  /*14e20*/  LDCU UR11, c[0x0][0x398] ;  /* 0x00007300ff0b77ac */ /* 0x000e220008000800 */
[----:B------:R-:W0:Y:S01]  /*14e30*/  LDCU UR12, c[0x0][0x398] ;  /* 0x00007300ff0c77ac */ /* 0x000e220008000800 */
[----:B----4-:R-:W-:-:S05]  /*14e40*/  SHF.R.S32.HI R201, RZ, 0x1f, R204 ;  /* 0x0000001fffc97819 */ /* 0x010fca00000114cc */
[----:B------:R-:W-:Y:S01]  /*14e50*/  IMAD.X R203, R201, 0x1, R196, P6 ;  /* 0x00000001c9cb7824 */ /* 0x000fe200030e06c4 */
[C---:B------:R-:W-:Y:S01]  /*14e60*/  IADD3 R200, P6, PT, R204.reuse, R198, RZ ;  /* 0x000000c6ccc87210 */ /* 0x040fe20007fde0ff */
[----:B------:R-:W-:-:S04]  /*14e70*/  VIADD R204, R204, UR60 ;  /* 0x0000003ccccc7c36 */ /* 0x000fc80008000000 */
[----:B------:R-:W-:Y:S01]  /*14e80*/  IMAD.X R201, R201, 0x1, R199, P6 ;  /* 0x00000001c9c97824 */ /* 0x000fe200030e06c7 */
[----:B--2---:R-:W-:Y:S02]  /*14e90*/  F2FP.SATFINITE.E4M3.F32.PACK_AB_MERGE_C R206, R175, R174, RZ ;  /* 0x000000aeafce723e */ /* 0x004fe400048070ff */
[----:B------:R-:W2:Y:S01]  /*14ea0*/  LDL.LU R174, [R1+0x388] ;  /* 0x0003880001ae7983 */ /* 0x000ea20000300800 */
[----:B---3--:R-:W-:-:S03]  /*14eb0*/  F2FP.SATFINITE.E4M3.F32.PACK_AB_MERGE_C R207, R173, R172, RZ ;  /* 0x000000acadcf723e */ /* 0x008fc600048070ff */
[----:B------:R3:W-:Y:S04]  /*14ec0*/  @P1 STG.E.U8 desc[UR24][R202.64], R206 ;  /* 0x000000ceca001986 */ /* 0x0007e8000c101118 */
[----:B------:R4:W-:Y:S01]  /*14ed0*/  @P4 STG.E.U8 desc[UR24][R200.64], R207 ;  /* 0x000000cfc8004986 */ /* 0x0009e2000c101118 */
[----:B------:R-:W-:Y:S01]  /*14ee0*/  ISETP.LT.AND P4, PT, R2, UR14, !P3 ;  /* 0x0000000e02007c0c */ /* 0x000fe2000df81270 */
[----:B------:R-:W1:Y:S01]  /*14ef0*/  LDCU UR14, c[0x0][0x398] ;  /* 0x00007300ff0e77ac */ /* 0x000e620008000800 */
[----:B0-----:R-:W-:Y:S01]  /*14f00*/  ISETP.LT.AND P3, PT, R3, UR8, !P3 ;  /* 0x0000000803007c0c */ /* 0x001fe2000df61270 */
[----:B------:R-:W2:Y:S01]  /*14f10*/  LDL.LU R175, [R1+0x38c] ;  /* 0x00038c0001af7983 */ /* 0x000ea20000300800 */
[----:B---3--:R-:W-:-:S03]  /*14f20*/  IADD3 R202, P6, PT, R204, R197, RZ ;  /* 0x000000c5ccca7210 */ /* 0x008fc60007fde0ff */
[----:B------:R-:W3:Y:S01]  /*14f30*/  LDL.LU R172, [R1+0x398] ;  /* 0x0003980001ac7983 */ /* 0x000ee20000300800 */
[----:B-----5:R-:W-:Y:S01]  /*14f40*/  ISETP.GE.AND P1, PT, R205, UR4, PT ;  /* 0x00000004cd007c0c */ /* 0x020fe2000bf26270 */
[----:B------:R-:W0:Y:S01]  /*14f50*/  LDCU UR4, c[0x0][0x39c] ;  /* 0x00007380ff0477ac */ /* 0x000e220008000800 */
[----:B----4-:R-:W-:Y:S01]  /*14f60*/  SHF.R.S32.HI R201, RZ, 0x1f, R204 ;  /* 0x0000001fffc97819 */ /* 0x010fe200000114cc */
[----:B------:R-:W3:Y:S01]  /*14f70*/  LDL.LU R173, [R1+0x39c] ;  /* 0x00039c0001ad7983 */ /* 0x000ee20000300800 */
[----:B------:R-:W-:Y:S01]  /*14f80*/  PRMT R206, R206, 0x9910, RZ ;  /* 0x00009910cece7816 */ /* 0x000fe200000000ff */
[----:B------:R-:W4:Y:S02]  /*14f90*/  LDCU UR8, c[0x0][0x398] ;  /* 0x00007300ff0877ac */ /* 0x000f240008000800 */
[----:B------:R-:W-:Y:S01]  /*14fa0*/  IMAD.X R203, R201, 0x1, R196, P6 ;  /* 0x00000001c9cb7824 */ /* 0x000fe200030e06c4 */
[----:B------:R-:W-:Y:S02]  /*14fb0*/  IADD3 R200, P6, PT, R204, R198, RZ ;  /* 0x000000c6ccc87210 */ /* 0x000fe40007fde0ff */
[----:B------:R-:W-:-:S02]  /*14fc0*/  PRMT R205, R207, 0x9910, RZ ;  /* 0x00009910cfcd7816 */ /* 0x000fc400000000ff */
[----:B------:R-:W-:Y:S01]  /*14fd0*/  SHF.R.S32.HI R206, RZ, 0x8, R206 ;  /* 0x00000008ffce7819 */ /* 0x000fe200000114ce */
[----:B------:R-:W-:Y:S01]  /*14fe0*/  IMAD.X R201, R201, 0x1, R199, P6 ;  /* 0x00000001c9c97824 */ /* 0x000fe200030e06c7 */
[----:B------:R-:W-:Y:S01]  /*14ff0*/  SHF.R.S32.HI R205, RZ, 0x8, R205 ;  /* 0x00000008ffcd7819 */ /* 0x000fe200000114cd */
[----:B------:R-:W-:Y:S02]  /*15000*/  VIADD R204, R204, UR60 ;  /* 0x0000003ccccc7c36 */ /* 0x000fe40008000000 */
[----:B------:R5:W-:Y:S01]  /*15010*/  @P4 STG.E.U8 desc[UR24][R202.64], R206 ;  /* 0x000000ceca004986 */ /* 0x000be2000c101118 */
[----:B------:R-:W-:Y:S01]  /*15020*/  ISETP.LT.AND P4, PT, R2, UR16, !P0 ;  /* 0x0000001002007c0c */ /* 0x000fe2000c781270 */
[----:B------:R-:W0:Y:S02]  /*15030*/  LDCU UR16, c[0x0][0x398] ;  /* 0x00007300ff1077ac */ /* 0x000e240008000800 */
[----:B------:R4:W-:Y:S01]  /*15040*/  @P3 STG.E.U8 desc[UR24][R200.64], R205 ;  /* 0x000000cdc8003986 */ /* 0x0009e2000c101118 */
[----:B-1----:R-:W-:Y:S01]  /*15050*/  ISETP.LT.AND P3, PT, R3, UR6, !P0 ;  /* 0x0000000603007c0c */ /* 0x002fe2000c761270 */
[----:B------:R-:W1:Y:S01]  /*15060*/  LDCU UR6, c[0x0][0x39c] ;  /* 0x00007380ff0677ac */ /* 0x000e620008000800 */
[----:B-----5:R-:W-:-:S02]  /*15070*/  IADD3 R202, P0, PT, R204, R197, RZ ;  /* 0x000000c5ccca7210 */ /* 0x020fc40007f1e0ff */
[----:B----4-:R-:W-:Y:S01]  /*15080*/  SHF.R.S32.HI R201, RZ, 0x1f, R204 ;  /* 0x0000001fffc97819 */ /* 0x010fe200000114cc */
[----:B------:R-:W-:-:S04]  /*15090*/  VIADD R205, R0, 0x44 ;  /* 0x0000004400cd7836 */ /* 0x000fc80000000000 */
[----:B------:R-:W-:Y:S01]  /*150a0*/  IMAD.X R203, R201, 0x1, R196, P0 ;  /* 0x00000001c9cb7824 */ /* 0x000fe200000e06c4 */
[----:B0-----:R-:W-:Y:S01]  /*150b0*/  ISETP.GE.AND P0, PT, R205, UR4, PT ;  /* 0x00000004cd007c0c */ /* 0x001fe2000bf06270 */
[----:B------:R-:W0:Y:S01]  /*150c0*/  LDCU UR4, c[0x0][0x39c] ;  /* 0x00007380ff0477ac */ /* 0x000e220008000800 */
[----:B------:R-:W-:Y:S02]  /*150d0*/  F2FP.SATFINITE.E4M3.F32.PACK_AB_MERGE_C R205, R177, R176, RZ ;  /* 0x000000b0b1cd723e */ /* 0x000fe400048070ff */
[----:B------:R-:W4:Y:S04]  /*150e0*/  LDL.LU R176, [R1+0x308] ;  /* 0x0003080001b07983 */ /* 0x000f280000300800 */
[----:B------:R-:W4:Y:S01]  /*150f0*/  LDL.LU R177, [R1+0x30c] ;  /* 0x00030c0001b17983 */ /* 0x000f220000300800 */
[----:B------:R-:W-:-:S02]  /*15100*/  IADD3 R200, P6, PT, R204, R198, RZ ;  /* 0x000000c6ccc87210 */ /* 0x000fc40007fde0ff */
[----:B------:R-:W-:-:S03]  /*15110*/  F2FP.SATFINITE.E4M3.F32.PACK_AB_MERGE_C R206, R133, R132, RZ ;  /* 0x0000008485ce723e */ /* 0x000fc600048070ff */
[----:B------:R-:W-:Y:S01]  /*15120*/  IMAD.X R201, R201, 0x1, R199, P6 ;  /* 0x00000001c9c97824 */ /* 0x000fe200030e06c7 */
[----:B------:R5:W-:Y:S01]  /*15130*/  @P4 STG.E.U8 desc[UR24][R202.64], R205 ;  /* 0x000000cdca004986 */ /* 0x000be2000c101118 */
[----:B------:R-:W-:Y:S01]  /*15140*/  ISETP.LT.AND P4, PT, R2, UR11, !P2 ;  /* 0x0000000b02007c0c */ /* 0x000fe2000d781270 */
[----:B------:R-:W-:Y:S02]  /*15150*/  VIADD R133, R0, 0x45 ;  /* 0x0000004500857836 */ /* 0x000fe40000000000 */
[----:B------:R1:W-:Y:S01]  /*15160*/  @P3 STG.E.U8 desc[UR24][R200.64], R206 ;  /* 0x000000cec8003986 */ /* 0x0003e2000c101118 */
[----:B------:R-:W2:Y:S02]  /*15170*/  LDCU UR11, c[0x0][0x398] ;  /* 0x00007300ff0b77ac */ /* 0x000ea40008000800 */
[----:B0-----:R-:W-:Y:S02]  /*15180*/  ISETP.GE.AND P3, PT, R133, UR4, PT ;  /* 0x0000000485007c0c */ /* 0x001fe4000bf66270 */
[----:B-----5:R-:W-:Y:S01]  /*15190*/  PRMT R202, R205, 0x9910, RZ ;  /* 0x00009910cdca7816 */ /* 0x020fe200000000ff */
[----:B------:R-:W0:Y:S01]  /*151a0*/  LDCU UR4, c[0x0][0x39c] ;  /* 0x00007380ff0477ac */ /* 0x000e220008000800 */
[----:B-1----:R-:W-:-:S05]  /*151b0*/  VIADD R200, R204, UR60 ;  /* 0x0000003cccc87c36 */ /* 0x002fca0008000000 */
[----:B------:R-:W-:Y:S02]  /*151c0*/  SHF.R.S32.HI R201, RZ, 0x1f, R200 ;  /* 0x0000001fffc97819 */ /* 0x000fe400000114c8 */
[----:B------:R-:W-:Y:S02]  /*151d0*/  IADD3 R132, P6, PT, R200, R197, RZ ;  /* 0x000000c5c8847210 */ /* 0x000fe40007fde0ff */
[----:B------:R-:W-:-:S03]  /*151e0*/  SHF.R.S32.HI R202, RZ, 0x8, R202 ;  /* 0x00000008ffca7819 */ /* 0x000fc600000114ca */
[----:B------:R-:W-:Y:S01]  /*151f0*/  IMAD.X R133, R201, 0x1, R196, P6 ;  /* 0x00000001c9857824 */ /* 0x000fe200030e06c4 */
[----:B------:R-:W-:-:S04]  /*15200*/  PRMT R203, R206, 0x9910, RZ ;  /* 0x00009910cecb7816 */ /* 0x000fc800000000ff */
[----:B------:R1:W-:Y:S02]  /*15210*/  @P4 STG.E.U8 desc[UR24][R132.64], R202 ;  /* 0x000000ca84004986 */ /* 0x0003e4000c101118 */
[----:B-1----:R-:W-:-:S05]  /*15220*/  IADD3 R132, P4, PT, R200, R198, RZ ;  /* 0x000000c6c8847210 */ /* 0x002fca0007f9e0ff */
[----:B------:R-:W-:Y:S01]  /*15230*/  IMAD.X R133, R201, 0x1, R199, P4 ;  /* 0x00000001c9857824 */ /* 0x000fe200020e06c7 */
[----:B------:R-:W-:Y:S02]  /*15240*/  SHF.R.S32.HI R201, RZ, 0x8, R203 ;  /* 0x00000008ffc97819 */ /* 0x000fe400000114cb */
[----:B----4-:R-:W-:Y:S02]  /*15250*/  F2FP.SATFINITE.E4M3.F32.PACK_AB_MERGE_C R203, R177, R176, RZ ;  /* 0x000000b0b1cb723e */ /* 0x010fe400048070ff */
[----:B------:R-:W4:Y:S04]  /*15260*/  LDL.LU R176, [R1+0x310] ;  /* 0x0003100001b07983 */ /* 0x000f280000300800 */
[----:B------:R-:W4:Y:S01]  /*15270*/  LDL.LU R177, [R1+0x314] ;  /* 0x0003140001b17983 */ /* 0x000f220000300800 */
[----:B------:R-:W-:Y:S01]  /*15280*/  ISETP.LT.AND P2, PT, R3, UR12, !P2 ;  /* 0x0000000c03007c0c */ /* 0x000fe2000d741270 */
[----:B------:R-:W-:Y:S01]  /*15290*/  VIADD R202, R0, 0x46 ;  /* 0x0000004600ca7836 */ /* 0x000fe20000000000 */
[----:B------:R-:W1:Y:S04]  /*152a0*/  LDCU UR12, c[0x0][0x398] ;  /* 0x00007300ff0c77ac */ /* 0x000e680008000800 */
[----:B------:R-:W-:Y:S01]  /*152b0*/  ISETP.GE.AND P4, PT, R202, UR6, PT ;  /* 0x00000006ca007c0c */ /* 0x000fe2000bf86270 */
[----:B------:R-:W-:Y:S01]  /*152c0*/  VIADD R202, R200, UR60 ;  /* 0x0000003cc8ca7c36 */ /* 0x000fe20008000000 */
[----:B------:R-:W5:Y:S05]  /*152d0*/  LDCU UR6, c[0x0][0x39c] ;  /* 0x00007380ff0677ac */ /* 0x000f6a0008000800 */
[----:B------:R0:W-:Y:S01]  /*152e0*/  @P2 STG.E.U8 desc[UR24][R132.64], R201 ;  /* 0x000000c984002986 */ /* 0x0001e2000c101118 */
[----:B------:R-:W-:Y:S01]  /*152f0*/  ISETP.LT.AND P2, PT, R2, UR18, !P5 ;  /* 0x0000001202007c0c */ /* 0x000fe2000ef41270 */
[----:B------:R-:W1:Y:S01]  /*15300*/  LDCU UR18, c[0x0][0x398] ;  /* 0x00007300ff1277ac */ /* 0x000e620008000800 */
[----:B------:R-:W-:-:S02]  /*15310*/  IADD3 R200, P6, PT, R202, R197, RZ ;  /* 0x000000c5cac87210 */ /* 0x000fc40007fde0ff */
[----:B------:R-:W-:Y:S01]  /*15320*/  ISETP.LT.AND P5, PT, R3, UR20, !P5 ;  /* 0x0000001403007c0c */ /* 0x000fe2000efa1270 */
[----:B------:R-:W1:Y:S01]  /*15330*/  LDCU UR20, c[0x0][0x398] ;  /* 0x00007300ff1477ac */ /* 0x000e620008000800 */
[----:B0-----:R-:W-:-:S05]  /*15340*/  SHF.R.S32.HI R133, RZ, 0x1f, R202 ;  /* 0x0000001fff857819 */ /* 0x001fca00000114ca */
[----:B------:R-:W-:Y:S01]  /*15350*/  IMAD.X R201, R133, 0x1, R196, P6 ;  /* 0x0000000185c97824 */ /* 0x000fe200030e06c4 */
[----:B------:R-:W-:-:S04]  /*15360*/  IADD3 R132, P6, PT, R202, R198, RZ ;  /* 0x000000c6ca847210 */ /* 0x000fc80007fde0ff */
[----:B------:R0:W-:Y:S01]  /*15370*/  @P2 STG.E.U8 desc[UR24][R200.64], R203 ;  /* 0x000000cbc8002986 */ /* 0x0001e2000c101118 */
[----:B------:R-:W-:Y:S01]  /*15380*/  IMAD.X R133, R133, 0x1, R199, P6 ;  /* 0x0000000185857824 */ /* 0x000fe200030e06c7 */
[----:B------:R-:W-:Y:S01]  /*15390*/  ISETP.GE.AND P2, PT, R134, UR4, PT ;  /* 0x0000000486007c0c */ /* 0x000fe2000bf46270 */
[----:B------:R-:W1:Y:S03]  /*153a0*/  LDCU UR4, c[0x0][0x39c] ;  /* 0x00007380ff0477ac */ /* 0x000e660008000800 */
[----:B------:R2:W-:Y:S01]  /*153b0*/  @P5 STG.E.U8 desc[UR24][R132.64], R135 ;  /* 0x0000008784005986 */ /* 0x0005e2000c101118 */
[----:B0-----:R-:W-:Y:S01]  /*153c0*/  VIADD R200, R202, UR60 ;  /* 0x0000003ccac87c36 */ /* 0x001fe20008000000 */
[----:B------:R-:W-:Y:S01]  /*153d0*/  ISETP.LT.AND P5, PT, R2, UR8, !P1 ;  /* 0x0000000802007c0c */ /* 0x000fe2000cfa1270 */
[----:B------:R-:W0:Y:S03]  /*153e0*/  LDCU UR8, c[0x0][0x39c] ;  /* 0x00007380ff0877ac */ /* 0x000e260008000800 */
[----:B------:R-:W-:-:S02]  /*153f0*/  IADD3 R134, P6, PT, R200, R197, RZ ;  /* 0x000000c5c8867210 */ /* 0x000fc40007fde0ff */
[----:B--2---:R-:W-:Y:S02]  /*15400*/  SHF.R.S32.HI R133, RZ, 0x1f, R200 ;  /* 0x0000001fff857819 */ /* 0x004fe400000114c8 */
[----:B------:R-:W-:Y:S01]  /*15410*/  ISETP.LT.AND P1, PT, R3, UR14, !P1 ;  /* 0x0000000e03007c0c */ /* 0x000fe2000cf21270 */
[----:B------:R-:W2:Y:S01]  /*15420*/  LDCU UR14, c[0x0][0x398] ;  /* 0x00007300ff0e77ac */ /* 0x000ea20008000800 */
[----:B------:R-:W-:Y:S01]  /*15430*/  PRMT R201, R135, 0x9910, RZ ;  /* 0x0000991087c97816 */ /* 0x000fe200000000ff */
[----:B------:R-:W-:Y:S01]  /*15440*/  IMAD.X R135, R133, 0x1, R196, P6 ;  /* 0x0000000185877824 */ /* 0x000fe200030e06c4 */
[----:B------:R-:W-:Y:S02]  /*15450*/  PRMT R202, R203, 0x9910, RZ ;  /* 0x00009910cbca7816 */ /* 0x000fe400000000ff */
[----:B------:R-:W-:Y:S02]  /*15460*/  IADD3 R132, P6, PT, R200, R198, RZ ;  /* 0x000000c6c8847210 */ /* 0x000fe40007fde0ff */
[----:B------:R-:W-:-:S02]  /*15470*/  SHF.R.S32.HI R202, RZ, 0x8, R202 ;  /* 0x00000008ffca7819 */ /* 0x000fc400000114ca */
[----:B------:R-:W-:Y:S01]  /*15480*/  SHF.R.S32.HI R201, RZ, 0x8, R201 ;  /* 0x00000008ffc97819 */ /* 0x000fe200000114c9 */
[----:B------:R-:W-:Y:S02]  /*15490*/  IMAD.X R133, R133, 0x1, R199, P6 ;  /* 0x0000000185857824 */ /* 0x000fe400030e06c7 */
[----:B------:R-:W-:Y:S01]  /*154a0*/  VIADD R200, R200, UR60 ;  /* 0x0000003cc8c87c36 */ /* 0x000fe20008000000 */
[----:B------:R0:W-:Y:S01]  /*154b0*/  @P5 STG.E.U8 desc[UR24][R134.64], R202 ;  /* 0x000000ca86005986 */ /* 0x0001e2000c101118 */
[----:B------:R-:W-:Y:S01]  /*154c0*/  ISETP.LT.AND P5, PT, R2, UR16, !P0 ;  /* 0x0000001002007c0c */ /* 0x000fe2000c7a1270 */
[----:B------:R-:W1:Y:S02]  /*154d0*/  LDCU UR16, c[0x0][0x398] ;  /* 0x00007300ff1077ac */ /* 0x000e640008000800 */
[----:B------:R2:W-:Y:S01]  /*154e0*/  @P1 STG.E.U8 desc[UR24][R132.64], R201 ;  /* 0x000000c984001986 */ /* 0x0005e2000c101118 */
[----:B------:R-:W-:Y:S01]  /*154f0*/  ISETP.LT.AND P1, PT, R3, UR22, !P0 ;  /* 0x0000001603007c0c */ /* 0x000fe2000c721270 */
[----:B------:R-:W1:Y:S01]  /*15500*/  LDCU UR22, c[0x0][0x398] ;  /* 0x00007300ff1677ac */ /* 0x000e620008000800 */
[----:B0-----:R-:W-:-:S02]  /*15510*/  IADD3 R134, P0, PT, R200, R197, RZ ;  /* 0x000000c5c8867210 */ /* 0x001fc40007f1e0ff */
[----:B--2---:R-:W-:Y:S01]  /*15520*/  SHF.R.S32.HI R133, RZ, 0x1f, R200 ;  /* 0x0000001fff857819 */ /* 0x004fe200000114c8 */
[----:B------:R-:W-:-:S04]  /*15530*/  VIADD R201, R0, 0x48 ;  /* 0x0000004800c97836 */ /* 0x000fc80000000000 */
[----:B------:R-:W-:Y:S01]  /*15540*/  IMAD.X R135, R133, 0x1, R196, P0 ;  /* 0x0000000185877824 */ /* 0x000fe200000e06c4 */
[----:B-----5:R-:W-:Y:S01]  /*15550*/  ISETP.GE.AND P0, PT, R201, UR6, PT ;  /* 0x00000006c9007c0c */ /* 0x020fe2000bf06270 */
[----:B------:R-:W0:Y:S01]  /*15560*/  LDCU UR6, c[0x0][0x39c] ;  /* 0x00007380ff0677ac */ /* 0x000e220008000800 */
[----:B----4-:R-:W-:Y:S02]  /*15570*/  F2FP.SATFINITE.E4M3.F32.PACK_AB_MERGE_C R201, R177, R176, RZ ;  /* 0x000000b0b1c9723e */ /* 0x010fe400048070ff */
[----:B------:R-:W2:Y:S04]  /*15580*/  LDL.LU R176, [R1+0x318] ;  /* 0x0003180001b07983 */ /* 0x000ea80000300800 */
[----:B------:R-:W2:Y:S01]  /*15590*/  LDL.LU R177, [R1+0x31c] ;  /* 0x00031c0001b17983 */ /* 0x000ea20000300800 */
[----:B------:R-:W-:-:S03]  /*155a0*/  IADD3 R132, P6, PT, R200, R198, RZ ;  /* 0x000000c6c8847210 */ /* 0x000fc60007fde0ff */
[----:B------:R4:W-:Y:S02]  /*155b0*/  @P5 STG.E.U8 desc[UR24][R134.64], R201 ;  /* 0x000000c986005986 */ /* 0x0009e4000c101118 */
[----:B----4-:R-:W-:Y:S02]  /*155c0*/  VIADD R134, R200, UR60 ;  /* 0x0000003cc8867c36 */ /* 0x010fe40008000000 */
[----:B------:R-:W-:Y:S01]  /*155d0*/  IMAD.X R133, R133, 0x1, R199, P6 ;  /* 0x0000000185857824 */ /* 0x000fe200030e06c7 */
[----:B------:R-:W-:Y:S01]  /*155e0*/  ISETP.LT.AND P5, PT, R2, UR11, !P3 ;  /* 0x0000000b02007c0c */ /* 0x000fe2000dfa1270 */
[----:B------:R-:W4:Y:S01]  /*155f0*/  LDCU UR11, c[0x0][0x39c] ;  /* 0x00007380ff0b77ac */ /* 0x000f220008000800 */
[----:B------:R-:W-:Y:S02]  /*15600*/  SHF.R.S32.HI R135, RZ, 0x1f, R134 ;  /* 0x0000001fff877819 */ /* 0x000fe40000011486 */
[----:B------:R5:W-:Y:S01]  /*15610*/  @P1 STG.E.U8 desc[UR24][R132.64], R137 ;  /* 0x0000008984001986 */ /* 0x000be2000c101118 */
[----:B------:R-:W-:-:S04]  /*15620*/  PRMT R136, R201, 0x9910, RZ ;  /* 0x00009910c9887816 */ /* 0x000fc800000000ff */
[----:B------:R-:W-:Y:S01]  /*15630*/  SHF.R.S32.HI R136, RZ, 0x8, R136 ;  /* 0x00000008ff887819 */ /* 0x000fe20000011488 */
[----:B-----5:R-:W-:Y:S01]  /*15640*/  VIADD R133, R0, 0x49 ;  /* 0x0000004900857836 */ /* 0x020fe20000000000 */
[----:B------:R-:W-:-:S04]  /*15650*/  IADD3 R132, P6, PT, R134, R197, RZ ;  /* 0x000000c586847210 */ /* 0x000fc80007fde0ff */
[----:B-1----:R-:W-:Y:S01]  /*15660*/  ISETP.GE.AND P1, PT, R133, UR4, PT ;  /* 0x0000000485007c0c */ /* 0x002fe2000bf26270 */
[----:B------:R-:W-:Y:S01]  /*15670*/  IMAD.X R133, R135, 0x1, R196, P6 ;  /* 0x0000000187857824 */ /* 0x000fe200030e06c4 */
[----:B------:R-:W-:Y:S01]  /*15680*/  ISETP.LT.AND P3, PT, R3, UR26, !P3 ;  /* 0x0000001a03007c0c */ /* 0x000fe2000df61270 */
[----:B------:R-:W1:Y:S03]  /*15690*/  LDCU UR4, c[0x0][0x39c] ;  /* 0x00007380ff0477ac */ /* 0x000e660008000800 */
[----:B------:R5:W-:Y:S01]  /*156a0*/  @P5 STG.E.U8 desc[UR24][R132.64], R136 ;  /* 0x0000008884005986 */ /* 0x000be2000c101118 */
[----:B------:R-:W-:Y:S01]  /*156b0*/  PRMT R137, R137, 0x9910, RZ ;  /* 0x0000991089897816 */ /* 0x000fe200000000ff */
[----:B------:R-:W0:Y:S01]  /*156c0*/  LDCU UR26, c[0x0][0x398] ;  /* 0x00007300ff1a77ac */ /* 0x000e220008000800 */
[----:B--2---:R-:W-:Y:S02]  /*156d0*/  F2FP.SATFINITE.E4M3.F32.PACK_AB_MERGE_C R200, R177, R176, RZ ;  /* 0x000000b0b1c8723e */ /* 0x004fe400048070ff */
[----:B------:R-:W2:Y:S04]  /*156e0*/  LDL.LU R176, [R1+0x320] ;  /* 0x0003200001b07983 */ /* 0x000ea80000300800 */
[----:B------:R-:W2:Y:S01]  /*156f0*/  LDL.LU R177, [R1+0x324] ;  /* 0x0003240001b17983 */ /* 0x000ea20000300800 */
[----:B-----5:R-:W-:Y:S01]  /*15700*/  IADD3 R132, P5, PT, R134, R198, RZ ;  /* 0x000000c686847210 */ /* 0x020fe20007fbe0ff */
[----:B------:R-:W-:-:S04]  /*15710*/  VIADD R136, R0, 0x4a ;  /* 0x0000004a00887836 */ /* 0x000fc80000000000 */
[----:B------:R-:W-:Y:S01]  /*15720*/  IMAD.X R133, R135, 0x1, R199, P5 ;  /* 0x0000000187857824 */ /* 0x000fe200028e06c7 */
[----:B------:R-:W-:Y:S02]  /*15730*/  SHF.R.S32.HI R135, RZ, 0x8, R137 ;  /* 0x00000008ff877819 */ /* 0x000fe40000011489 */
[----:B------:R-:W-:Y:S01]  /*15740*/  ISETP.GE.AND P5, PT, R136, UR8, PT ;  /* 0x0000000888007c0c */ /* 0x000fe2000bfa6270 */
[----:B------:R-:W-:Y:S01]  /*15750*/  VIADD R136, R134, UR60 ;  /* 0x0000003c86887c36 */ /* 0x000fe20008000000 */
[----:B------:R-:W-:Y:S01]  /*15760*/  F2FP.SATFINITE.E4M3.F32.PACK_AB_MERGE_C R138, R139, R138, RZ ;  /* 0x0000008a8b8a723e */ /* 0x000fe200048070ff */
[----:B------:R5:W-:Y:S01]  /*15770*/  @P3 STG.E.U8 desc[UR24][R132.64], R135 ;  /* 0x0000008784003986 */ /* 0x000be2000c101118 */
[----:B------:R-:W-:Y:S01]  /*15780*/  ISETP.LT.AND P3, PT, R2, UR12, !P4 ;  /* 0x0000000c02007c0c */ /* 0x000fe2000e761270 */
[----:B------:R-:W-:Y:S01]  /*15790*/  VIADD R137, R0, 0x4b ;  /* 0x0000004b00897836 */ /* 0x000fe20000000000 */
[----:B------:R-:W-:Y:S01]  /*157a0*/  IADD3 R134, P6, PT, R136, R197, RZ ;  /* 0x000000c588867210 */ /* 0x000fe20007fde0ff */
[----:B------:R-:W0:Y:S01]  /*157b0*/  LDCU UR8, c[0x0][0x39c] ;  /* 0x00007380ff0877ac */ /* 0x000e220008000800 */
[----:B------:R-:W-:-:S02]  /*157c0*/  ISETP.LT.AND P4, PT, R3, UR28, !P4 ;  /* 0x0000001c03007c0c */ /* 0x000fc4000e781270 */
[----:B------:R-:W-:Y:S01]  /*157d0*/  F2FP.SATFINITE.E4M3.F32.PACK_AB_MERGE_C R140, R141, R140, RZ ;  /* 0x0000008c8d8c723e */ /* 0x000fe200048070ff */
[----:B------:R-:W0:Y:S01]  /*157e0*/  LDCU UR12, c[0x0][0x39c] ;  /* 0x00007380ff0c77ac */ /* 0x000e220008000800 */
[----:B-----5:R-:W-:Y:S01]  /*157f0*/  SHF.R.S32.HI R133, RZ, 0x1f, R136 ;  /* 0x0000001fff857819 */ /* 0x020fe20000011488 */
[----:B------:R-:W5:Y:S04]  /*15800*/  LDCU UR28, c[0x0][0x39c] ;  /* 0x00007380ff1c77ac */ /* 0x000f680008000800 */
        /* <DEDUP_REMOVED lines=8> */
[----:B0-----:R-:W-:Y:S02]  /*15890*/  ISETP.GE.AND P3, PT, R137, UR6, PT ;  /* 0x0000000689007c0c */ /* 0x001fe4000bf66270 */
[----:B------:R-:W-:Y:S01]  /*158a0*/  ISETP.LT.AND P2, PT, R3, UR20, !P2 ;  /* 0x0000001403007c0c */ /* 0x000fe2000d741270 */
[----:B------:R-:W0:Y:S01]  /*158b0*/  LDCU UR6, c[0x0][0x39c] ;  /* 0x00007380ff0677ac */ /* 0x000e220008000800 */
[----:B-1----:R-:W-:-:S02]  /*158c0*/  PRMT R200, R200, 0x9910, RZ ;  /* 0x00009910c8c87816 */ /* 0x002fc400000000ff */
[----:B------:R-:W-:Y:S01]  /*158d0*/  IADD3 R134, P6, PT, R136, R197, RZ ;  /* 0x000000c588867210 */ /* 0x000fe20007fde0ff */
[----:B------:R-:W1:Y:S01]  /*158e0*/  LDCU UR20, c[0x0][0x398] ;  /* 0x00007300ff1477ac */ /* 0x000e620008000800 */
[----:B---3--:R-:W-:Y:S02]  /*158f0*/  SHF.R.S32.HI R133, RZ, 0x1f, R136 ;  /* 0x0000001fff857819 */ /* 0x008fe40000011488 */
[----:B------:R-:W-:Y:S01]  /*15900*/  PRMT R137, R138, 0x9910, RZ ;  /* 0x000099108a897816 */ /* 0x000fe200000000ff */
[----:B------:R-:W-:Y:S02]  /*15910*/  IMAD.MOV.U32 R138, RZ, RZ, R200 ;  /* 0x000000ffff8a7224 */ /* 0x000fe400078e00c8 */
[----:B------:R-:W-:Y:S01]  /*15920*/  IMAD.X R135, R133, 0x1, R196, P6 ;  /* 0x0000000185877824 */ /* 0x000fe200030e06c4 */
[----:B------:R-:W-:Y:S02]  /*15930*/  IADD3 R132, P6, PT, R136, R198, RZ ;  /* 0x000000c688847210 */ /* 0x000fe40007fde0ff */
[----:B------:R-:W-:-:S02]  /*15940*/  SHF.R.S32.HI R138, RZ, 0x8, R138 ;  /* 0x00000008ff8a7819 */ /* 0x000fc4000001148a */
[----:B------:R-:W-:Y:S01]  /*15950*/  SHF.R.S32.HI R137, RZ, 0x8, R137 ;  /* 0x00000008ff897819 */ /* 0x000fe20000011489 */
[----:B------:R-:W-:Y:S02]  /*15960*/  IMAD.X R133, R133, 0x1, R199, P6 ;  /* 0x0000000185857824 */ /* 0x000fe400030e06c7 */
[----:B------:R-:W-:Y:S01]  /*15970*/  VIADD R136, R136, UR60 ;  /* 0x0000003c88887c36 */ /* 0x000fe20008000000 */
[----:B------:R3:W-:Y:S01]  /*15980*/  @P4 STG.E.U8 desc[UR24][R134.64], R138 ;  /* 0x0000008a86004986 */ /* 0x0007e2000c101118 */
[----:B------:R-:W-:Y:S01]  /*15990*/  ISETP.LT.AND P4, PT, R2, UR30, !P0 ;  /* 0x0000001e02007c0c */ /* 0x000fe2000c781270 */
[----:B------:R-:W0:Y:S02]  /*159a0*/  LDCU UR30, c[0x0][0x398] ;  /* 0x00007300ff1e77ac */ /* 0x000e240008000800 */
[----:B------:R1:W-:Y:S01]  /*159b0*/  @P2 STG.E.U8 desc[UR24][R132.64], R137 ;  /* 0x0000008984002986 */ /* 0x0003e2000c101118 */
[----:B------:R-:W-:Y:S01]  /*159c0*/  ISETP.LT.AND P2, PT, R3, UR31, !P0 ;  /* 0x0000001f03007c0c */ /* 0x000fe2000c741270 */
[----:B------:R-:W0:Y:S01]  /*159d0*/  LDCU UR31, c[0x0][0x398] ;  /* 0x00007300ff1f77ac */ /* 0x000e220008000800 */
[----:B---3--:R-:W-:-:S02]  /*159e0*/  IADD3 R134, P0, PT, R136, R197, RZ ;  /* 0x000000c588867210 */ /* 0x008fc40007f1e0ff */
[----:B-1----:R-:W-:Y:S01]  /*159f0*/  SHF.R.S32.HI R133, RZ, 0x1f, R136 ;  /* 0x0000001fff857819 */ /* 0x002fe20000011488 */
[----:B------:R-:W-:-:S04]  /*15a00*/  VIADD R137, R0, 0x4c ;  /* 0x0000004c00897836 */ /* 0x000fc80000000000 */
[----:B------:R-:W-:Y:S01]  /*15a10*/  IMAD.X R135, R133, 0x1, R196, P0 ;  /* 0x0000000185877824 */ /* 0x000fe200000e06c4 */
[----:B------:R-:W-:Y:S01]  /*15a20*/  ISETP.GE.AND P0, PT, R137, UR4, PT ;  /* 0x0000000489007c0c */ /* 0x000fe2000bf06270 */
[----:B------:R-:W1:Y:S01]  /*15a30*/  LDCU UR4, c[0x0][0x39c] ;  /* 0x00007380ff0477ac */ /* 0x000e620008000800 */
[----:B--2---:R-:W-:Y:S02]  /*15a40*/  F2FP.SATFINITE.E4M3.F32.PACK_AB_MERGE_C R137, R177, R176, RZ ;  /* 0x000000b0b189723e */ /* 0x004fe400048070ff */
[----:B------:R-:W2:Y:S04]  /*15a50*/  LDL.LU R176, [R1+0x328] ;  /* 0x0003280001b07983 */ /* 0x000ea80000300800 */
[----:B------:R-:W2:Y:S01]  /*15a60*/  LDL.LU R177, [R1+0x32c] ;  /* 0x00032c0001b17983 */ /* 0x000ea20000300800 */
[----:B------:R-:W-:-:S03]  /*15a70*/  IADD3 R132, P6, PT, R136, R198, RZ ;  /* 0x000000c688847210 */ /* 0x000fc60007fde0ff */
[----:B------:R3:W-:Y:S02]  /*15a80*/  @P4 STG.E.U8 desc[UR24][R134.64], R137 ;  /* 0x0000008986004986 */ /* 0x0007e4000c101118 */
[----:B------:R-:W-:Y:S01]  /*15a90*/  IMAD.X R133, R133, 0x1, R199, P6 ;  /* 0x0000000185857824 */ /* 0x000fe200030e06c7 */
[----:B------:R-:W-:Y:S01]  /*15aa0*/  ISETP.LT.AND P4, PT, R2, UR14, !P1 ;  /* 0x0000000e02007c0c */ /* 0x000fe2000cf81270 */
[----:B------:R-:W0:Y:S03]  /*15ab0*/  LDCU UR14, c[0x0][0x398] ;  /* 0x00007300ff0e77ac */ /* 0x000e260008000800 */
[----:B------:R1:W-:Y:S01]  /*15ac0*/  @P2 STG.E.U8 desc[UR24][R132.64], R140 ;  /* 0x0000008c84002986 */ /* 0x0003e2000c101118 */
[----:B---3--:R-:W-:Y:S01]  /*15ad0*/  VIADD R134, R136, UR60 ;  /* 0x0000003c88867c36 */ /* 0x008fe20008000000 */
[----:B------:R-:W-:-:S04]  /*15ae0*/  PRMT R136, R137, 0x9910, RZ ;  /* 0x0000991089887816 */ /* 0x000fc800000000ff */
[----:B------:R-:W-:Y:S01]  /*15af0*/  SHF.R.S32.HI R135, RZ, 0x1f, R134 ;  /* 0x0000001fff877819 */ /* 0x000fe20000011486 */
[----:B-1----:R-:W-:Y:S01]  /*15b00*/  VIADD R133, R0, 0x4d ;  /* 0x0000004d00857836 */ /* 0x002fe20000000000 */
[----:B------:R-:W-:Y:S02]  /*15b10*/  IADD3 R132, P6, PT, R134, R197, RZ ;  /* 0x000000c586847210 */ /* 0x000fe40007fde0ff */
[----:B------:R-:W-:Y:S02]  /*15b20*/  SHF.R.S32.HI R136, RZ, 0x8, R136 ;  /* 0x00000008ff887819 */ /* 0x000fe40000011488 */
[----:B------:R-:W-:Y:S01]  /*15b30*/  ISETP.GE.AND P2, PT, R133, UR8, PT ;  /* 0x0000000885007c0c */ /* 0x000fe2000bf46270 */
[----:B------:R-:W-:Y:S01]  /*15b40*/  IMAD.X R133, R135, 0x1, R196, P6 ;  /* 0x0000000187857824 */ /* 0x000fe200030e06c4 */
[----:B------:R-:W-:Y:S01]  /*15b50*/  ISETP.LT.AND P1, PT, R3, UR32, !P1 ;  /* 0x0000002003007c0c */ /* 0x000fe2000cf21270 */
[----:B------:R-:W1:Y:S03]  /*15b60*/  LDCU UR8, c[0x0][0x39c] ;  /* 0x00007380ff0877ac */ /* 0x000e660008000800 */
[----:B------:R3:W-:Y:S01]  /*15b70*/  @P4 STG.E.U8 desc[UR24][R132.64], R136 ;  /* 0x0000008884004986 */ /* 0x0007e2000c101118 */
[----:B------:R-:W-:Y:S01]  /*15b80*/  PRMT R137, R140, 0x9910, RZ ;  /* 0x000099108c897816 */ /* 0x000fe200000000ff */
[----:B------:R-:W0:Y:S01]  /*15b90*/  LDCU UR32, c[0x0][0x39c] ;  /* 0x00007380ff2077ac */ /* 0x000e220008000800 */
[----:B---3--:R-:W-:Y:S01]  /*15ba0*/  IADD3 R132, P4, PT, R134, R198, RZ ;  /* 0x000000c686847210 */ /* 0x008fe20007f9e0ff */
[----:B------:R-:W-:Y:S01]  /*15bb0*/  VIADD R136, R0, 0x4e ;  /* 0x0000004e00887836 */ /* 0x000fe20000000000 */
[----:B--2---:R-:W-:-:S02]  /*15bc0*/  F2FP.SATFINITE.E4M3.F32.PACK_AB_MERGE_C R138, R177, R176, RZ ;  /* 0x000000b0b18a723e */ /* 0x004fc400048070ff */
[----:B------:R-:W2:Y:S04]  /*15bd0*/  LDL.LU R176, [R1+0x330] ;  /* 0x0003300001b07983 */ /* 0x000ea80000300800 */
[----:B------:R-:W2:Y:S01]  /*15be0*/  LDL.LU R177, [R1+0x334] ;  /* 0x0003340001b17983 */ /* 0x000ea20000300800 */
[----:B------:R-:W-:Y:S01]  /*15bf0*/  IMAD.X R133, R135, 0x1, R199, P4 ;  /* 0x0000000187857824 */ /* 0x000fe200020e06c7 */
[----:B------:R-:W-:Y:S02]  /*15c00*/  SHF.R.S32.HI R135, RZ, 0x8, R137 ;  /* 0x00000008ff877819 */ /* 0x000fe40000011489 */
[----:B0-----:R-:W-:Y:S01]  /*15c10*/  ISETP.GE.AND P4, PT, R136, UR6, PT ;  /* 0x0000000688007c0c */ /* 0x001fe2000bf86270 */
[----:B------:R-:W-:Y:S01]  /*15c20*/  VIADD R136, R134, UR60 ;  /* 0x0000003c86887c36 */ /* 0x000fe20008000000 */
[----:B------:R-:W-:Y:S01]  /*15c30*/  F2FP.SATFINITE.E4M3.F32.PACK_AB_MERGE_C R142, R143, R142, RZ ;  /* 0x0000008e8f8e723e */ /* 0x000fe200048070ff */
[----:B------:R0:W-:Y:S01]  /*15c40*/  @P1 STG.E.U8 desc[UR24][R132.64], R135 ;  /* 0x0000008784001986 */ /* 0x0001e2000c101118 */
[----:B------:R-:W-:Y:S01]  /*15c50*/  ISETP.LT.AND P1, PT, R2, UR16, !P5 ;  /* 0x0000001002007c0c */ /* 0x000fe2000ef21270 */
[----:B------:R-:W-:Y:S01]  /*15c60*/  VIADD R137, R0, 0x4f ;  /* 0x0000004f00897836 */ /* 0x000fe20000000000 */
[----:B------:R-:W-:Y:S01]  /*15c70*/  IADD3 R134, P6, PT, R136, R197, RZ ;  /* 0x000000c588867210 */ /* 0x000fe20007fde0ff */
[----:B------:R-:W3:Y:S01]  /*15c80*/  LDCU UR6, c[0x0][0x39c] ;  /* 0x00007380ff0677ac */ /* 0x000ee20008000800 */
[----:B------:R-:W-:-:S02]  /*15c90*/  ISETP.LT.AND P5, PT, R3, UR22, !P5 ;  /* 0x0000001603007c0c */ /* 0x000fc4000efa1270 */
[----:B------:R-:W-:Y:S01]  /*15ca0*/  F2FP.SATFINITE.E4M3.F32.PACK_AB_MERGE_C R144, R145, R144, RZ ;  /* 0x000000909190723e */ /* 0x000fe200048070ff */
[----:B------:R-:W1:Y:S01]  /*15cb0*/  LDCU UR22, c[0x0][0x398] ;  /* 0x00007300ff1677ac */ /* 0x000e620008000800 */
[----:B0-----:R-:W-:Y:S01]  /*15cc0*/  SHF.R.S32.HI R133, RZ, 0x1f, R136 ;  /* 0x0000001fff857819 */ /* 0x001fe20000011488 */
[----:B------:R-:W0:Y:S04]  /*15cd0*/  LDCU UR16, c[0x0][0x398] ;  /* 0x00007300ff1077ac */ /* 0x000e280008000800 */
        /* <DEDUP_REMOVED lines=8> */
[----:B------:R-:W-:Y:S02]  /*15d60*/  ISETP.LT.AND P3, PT, R3, UR34, !P3 ;  /* 0x0000002203007c0c */ /* 0x000fe4000df61270 */
[----:B0-----:R-:W-:Y:S01]  /*15d70*/  IADD3 R134, P6, PT, R136, R197, RZ ;  /* 0x000000c588867210 */ /* 0x001fe20007fde0ff */
[----:B------:R-:W0:Y:S01]  /*15d80*/  LDCU UR34, c[0x0][0x39c] ;  /* 0x00007380ff2277ac */ /* 0x000e220008000800 */
[----:B-1----:R-:W-:-:S02]  /*15d90*/  SHF.R.S32.HI R133, RZ, 0x1f, R136 ;  /* 0x0000001fff857819 */ /* 0x002fc40000011488 */
[----:B----4-:R-:W-:Y:S01]  /*15da0*/  ISETP.GE.AND P1, PT, R137, UR11, PT ;  /* 0x0000000b89007c0c */ /* 0x010fe2000bf26270 */
[----:B------:R-:W1:Y:S01]  /*15db0*/  LDCU UR11, c[0x0][0x39c] ;  /* 0x00007380ff0b77ac */ /* 0x000e620008000800 */
[----:B------:R-:W-:Y:S01]  /*15dc0*/  PRMT R138, R138, 0x9910, RZ ;  /* 0x000099108a8a7816 */ /* 0x000fe200000000ff */
[C---:B------:R-:W-:Y:S01]  /*15dd0*/  IMAD.X R135, R133.reuse, 0x1, R196, P6 ;  /* 0x0000000185877824 */ /* 0x040fe200030e06c4 */
[----:B------:R-:W-:Y:S02]  /*15de0*/  IADD3 R132, P6, PT, R136, R198, RZ ;  /* 0x000000c688847210 */ /* 0x000fe40007fde0ff */
[----:B------:R-:W-:Y:S02]  /*15df0*/  PRMT R137, R142, 0x9910, RZ ;  /* 0x000099108e897816 */ /* 0x000fe400000000ff */
[----:B------:R-:W-:Y:S01]  /*15e00*/  SHF.R.S32.HI R138, RZ, 0x8, R138 ;  /* 0x00000008ff8a7819 */ /* 0x000fe2000001148a */
[----:B------:R-:W-:Y:S01]  /*15e10*/  IMAD.X R133, R133, 0x1, R199, P6 ;  /* 0x0000000185857824 */ /* 0x000fe200030e06c7 */
[----:B------:R-:W-:Y:S01]  /*15e20*/  SHF.R.S32.HI R137, RZ, 0x8, R137 ;  /* 0x00000008ff897819 */ /* 0x000fe20000011489 */
[----:B------:R-:W-:-:S02]  /*15e30*/  VIADD R136, R136, UR60 ;  /* 0x0000003c88887c36 */ /* 0x000fc40008000000 */
[----:B------:R4:W-:Y:S01]  /*15e40*/  @P5 STG.E.U8 desc[UR24][R134.64], R138 ;  /* 0x0000008a86005986 */ /* 0x0009e2000c101118 */
[----:B------:R-:W-:Y:S01]  /*15e50*/  ISETP.LT.AND P5, PT, R2, UR26, !P0 ;  /* 0x0000001a02007c0c */ /* 0x000fe2000c7a1270 */
[----:B------:R-:W0:Y:S02]  /*15e60*/  LDCU UR26, c[0x0][0x398] ;  /* 0x00007300ff1a77ac */ /* 0x000e240008000800 */
[----:B------:R1:W-:Y:S01]  /*15e70*/  @P3 STG.E.U8 desc[UR24][R132.64], R137 ;  /* 0x0000008984003986 */ /* 0x0003e2000c101118 */
[----:B------:R-:W-:Y:S01]  /*15e80*/  ISETP.LT.AND P3, PT, R3, UR35, !P0 ;  /* 0x0000002303007c0c */ /* 0x000fe2000c761270 */
[----:B------:R-:W0:Y:S01]  /*15e90*/  LDCU UR35, c[0x0][0x39c] ;  /* 0x00007380ff2377ac */ /* 0x000e220008000800 */
[----:B----4-:R-:W-:Y:S02]  /*15ea0*/  IADD3 R134, P0, PT, R136, R197, RZ ;  /* 0x000000c588867210 */ /* 0x010fe40007f1e0ff */
        /* <DEDUP_REMOVED lines=14> */
[----:B----4-:R-:W-:Y:S01]  /*15f90*/  VIADD R134, R136, UR60 ;  /* 0x0000003c88867c36 */ /* 0x010fe20008000000 */
        /* <DEDUP_REMOVED lines=12> */
[----:B----4-:R-:W-:Y:S01]  /*16060*/  IADD3 R132, P5, PT, R134, R198, RZ ;  /* 0x000000c686847210 */ /* 0x010fe20007fbe0ff */
[----:B------:R-:W-:Y:S01]  /*16070*/  VIADD R136, R0, 0x52 ;  /* 0x0000005200887836 */ /* 0x000fe20000000000 */
[----:B--2---:R-:W-:-:S02]  /*16080*/  F2FP.SATFINITE.E4M3.F32.PACK_AB_MERGE_C R138, R177, R176, RZ ;  /* 0x000000b0b18a723e */ /* 0x004fc400048070ff */
[----:B------:R-:W2:Y:S04]  /*16090*/  LDL.LU R176, [R1+0x340] ;  /* 0x0003400001b07983 */ /* 0x000ea80000300800 */
[----:B------:R-:W2:Y:S01]  /*160a0*/  LDL.LU R177, [R1+0x344] ;  /* 0x0003440001b17983 */ /* 0x000ea20000300800 */
        /* <DEDUP_REMOVED lines=13> */
[----:B----4-:R-:W-:Y:S01]  /*16180*/  SHF.R.S32.HI R133, RZ, 0x1f, R136 ;  /* 0x0000001fff857819 */ /* 0x010fe20000011488 */
[----:B------:R-:W4:Y:S04]  /*16190*/  LDCU UR42, c[0x0][0x39c] ;  /* 0x00007380ff2a77ac */ /* 0x000f280008000800 */
        /* <DEDUP_REMOVED lines=12> */
[----:B---3--:R-:W-:Y:S01]  /*16260*/  ISETP.GE.AND P2, PT, R137, UR6, PT ;  /* 0x0000000689007c0c */ /* 0x008fe2000bf46270 */
        /* <DEDUP_REMOVED lines=15> */
[----:B---3--:R-:W-:Y:S02]  /*16360*/  IADD3 R134, P0, PT, R136, R197, RZ ;  /* 0x000000c588867210 */ /* 0x008fe40007f1e0ff */
        /* <DEDUP_REMOVED lines=34> */
[----:B-----5:R-:W-:Y:S01]  /*16590*/  ISETP.GE.AND P4, PT, R136, UR28, PT ;  /* 0x0000001c88007c0c */ /* 0x020fe2000bf86270 */
[----:B------:R-:W-:Y:S01]  /*165a0*/  VIADD R136, R134, UR60 ;  /* 0x0000003c86887c36 */ /* 0x000fe20008000000 */
[----:B------:R-:W-:Y:S01]  /*165b0*/  F2FP.SATFINITE.E4M3.F32.PACK_AB_MERGE_C R150, R151, R150, RZ ;  /* 0x000000969796723e */ /* 0x000fe200048070ff */
[----:B------:R3:W-:Y:S01]  /*165c0*/  @P3 STG.E.U8 desc[UR24][R132.64], R135 ;  /* 0x0000008784003986 */ /* 0x0007e2000c101118 */
[----:B------:R-:W-:Y:S01]  /*165d0*/  ISETP.LT.AND P3, PT, R2, UR52, !P5 ;  /* 0x0000003402007c0c */ /* 0x000fe2000ef61270 */
[----:B------:R-:W-:Y:S01]  /*165e0*/  VIADD R137, R0, 0x57 ;  /* 0x0000005700897836 */ /* 0x000fe20000000000 */
[----:B------:R-:W-:Y:S01]  /*165f0*/  IADD3 R134, P6, PT, R136, R197, RZ ;  /* 0x000000c588867210 */ /* 0x000fe20007fde0ff */
[----:B------:R-:W5:Y:S01]  /*16600*/  LDCU UR28, c[0x0][0x398] ;  /* 0x00007300ff1c77ac */ /* 0x000f620008000800 */
[----:B------:R-:W-:-:S02]  /*16610*/  ISETP.LT.AND P5, PT, R3, UR53, !P5 ;  /* 0x0000003503007c0c */ /* 0x000fc4000efa1270 */
[----:B------:R-:W-:Y:S01]  /*16620*/  F2FP.SATFINITE.E4M3.F32.PACK_AB_MERGE_C R152, R153, R152, RZ ;  /* 0x000000989998723e */ /* 0x000fe200048070ff */
[----:B------:R-:W0:Y:S01]  /*16630*/  LDCU UR52, c[0x0][0x39c] ;  /* 0x00007380ff3477ac */ /* 0x000e220008000800 */
[----:B---3--:R-:W-:Y:S01]  /*16640*/  SHF.R.S32.HI R133, RZ, 0x1f, R136 ;  /* 0x0000001fff857819 */ /* 0x008fe20000011488 */
[----:B------:R-:W3:Y:S04]  /*16650*/  LDCU UR53, c[0x0][0x39c] ;  /* 0x00007380ff3577ac */ /* 0x000ee80008000800 */
        /* <DEDUP_REMOVED lines=12> */
[----:B------:R-:W-:Y:S01]  /*16720*/  ISETP.GE.AND P3, PT, R137, UR32, PT ;  /* 0x0000002089007c0c */ /* 0x000fe2000bf66270 */
        /* <DEDUP_REMOVED lines=10> */
[----:B------:R-:W-:Y:S02]  /*167d0*/  ISETP.LT.AND P5, PT, R2, UR58, !P0 ;  /* 0x0000003a02007c0c */ /* 0x000fe4000c7a1270 */
[----:B------:R-:W-:Y:S01]  /*167e0*/  F2FP.SATFINITE.E4M3.F32.PACK_AB_MERGE_C R154, R155, R154, RZ ;  /* 0x0000009a9b9a723e */ /* 0x000fe200048070ff */
[----:B------:R1:W-:Y:S01]  /*167f0*/  @P2 STG.E.U8 desc[UR24][R132.64], R137 ;  /* 0x0000008984002986 */ /* 0x0003e2000c101118 */
[----:B------:R-:W-:Y:S02]  /*16800*/  ISETP.LT.AND P2, PT, R3, UR59, !P0 ;  /* 0x0000003b03007c0c */ /* 0x000fe4000c741270 */
[----:B------:R-:W-:Y:S02]  /*16810*/  F2FP.SATFINITE.E4M3.F32.PACK_AB_MERGE_C R156, R157, R156, RZ ;  /* 0x0000009c9d9c723e */ /* 0x000fe400048070ff */
[----:B------:R-:W-:Y:S02]  /*16820*/  F2FP.SATFINITE.E4M3.F32.PACK_AB_MERGE_C R158, R159, R158, RZ ;  /* 0x0000009e9f9e723e */ /* 0x000fe400048070ff */
[----:B------:R-:W-:-:S02]  /*16830*/  F2FP.SATFINITE.E4M3.F32.PACK_AB_MERGE_C R160, R161, R160, RZ ;  /* 0x000000a0a1a0723e */ /* 0x000fc400048070ff */
[----:B------:R-:W-:Y:S01]  /*16840*/  F2FP.SATFINITE.E4M3.F32.PACK_AB_MERGE_C R162, R163, R162, RZ ;  /* 0x000000a2a3a2723e */ /* 0x000fe200048070ff */
[----:B------:R-:W-:Y:S01]  /*16850*/  VIADD R150, R0, 0x61 ;  /* 0x0000006100967836 */ /* 0x000fe20000000000 */
[----:B0-----:R-:W-:Y:S01]  /*16860*/  IADD3 R134, P0, PT, R136, R197, RZ ;  /* 0x000000c588867210 */ /* 0x001fe20007f1e0ff */
[----:B-1----:R-:W-:Y:S01]  /*16870*/  VIADD R137, R0, 0x58 ;  /* 0x0000005800897836 */ /* 0x002fe20000000000 */
[----:B------:R-:W-:Y:S01]  /*16880*/  SHF.R.S32.HI R133, RZ, 0x1f, R136 ;  /* 0x0000001fff857819 */ /* 0x000fe20000011488 */
[----:B------:R-:W0:Y:S04]  /*16890*/  LDCU UR58, c[0x0][0x39c] ;  /* 0x00007380ff3a77ac */ /* 0x000e280008000800 */
[----:B------:R-:W-:Y:S01]  /*168a0*/  IMAD.X R135, R133, 0x1, R196, P0 ;  /* 0x0000000185877824 */ /* 0x000fe200000e06c4 */
[----:B------:R-:W-:Y:S01]  /*168b0*/  ISETP.GE.AND P0, PT, R137, UR39, PT ;  /* 0x0000002789007c0c */ /* 0x000fe2000bf06270 */
[----:B------:R-:W1:Y:S01]  /*168c0*/  LDCU UR39, c[0x0][0x39c] ;  /* 0x00007380ff2777ac */ /* 0x000e620008000800 */
[----:B------:R-:W-:-:S02]  /*168d0*/  IADD3 R132, P6, PT, R136, R198, RZ ;  /* 0x000000c688847210 */ /* 0x000fc40007fde0ff */
[----:B------:R-:W-:Y:S01]  /*168e0*/  F2FP.SATFINITE.E4M3.F32.PACK_AB_MERGE_C R164, R165, R164, RZ ;  /* 0x000000a4a5a4723e */ /* 0x000fe200048070ff */
[----:B------:R-:W0:Y:S01]  /*168f0*/  LDCU UR59, c[0x0][0x39c] ;  /* 0x00007380ff3b77ac */ /* 0x000e220008000800 */
[----:B--2---:R-:W-:Y:S02]  /*16900*/  F2FP.SATFINITE.E4M3.F32.PACK_AB_MERGE_C R137, R177, R176, RZ ;  /* 0x000000b0b189723e */ /* 0x004fe400048070ff */
[----:B------:R-:W2:Y:S04]  /*16910*/  LDL.LU R176, [R1+0x358] ;  /* 0x0003580001b07983 */ /* 0x000ea80000300800 */
[----:B------:R-:W2:Y:S01]  /*16920*/  LDL.LU R177, [R1+0x35c] ;  /* 0x00035c0001b17983 */ /* 0x000ea20000300800 */
[----:B------:R-:W-:-:S03]  /*16930*/  IMAD.X R133, R133, 0x1, R199, P6 ;  /* 0x0000000185857824 */ /* 0x000fc600030e06c7 */
[----:B------:R0:W-:Y:S01]  /*16940*/  @P5 STG.E.U8 desc[UR24][R134.64], R137 ;  /* 0x0000008986005986 */ /* 0x0001e2000c101118 */
[----:B------:R-:W-:Y:S01]  /*16950*/  ISETP.LT.AND P5, PT, R2, UR45, !P1 ;  /* 0x0000002d02007c0c */ /* 0x000fe2000cfa1270 */
[----:B------:R-:W1:Y:S02]  /*16960*/  LDCU UR45, c[0x0][0x39c] ;  /* 0x00007380ff2d77ac */ /* 0x000e640008000800 */
[----:B------:R3:W-:Y:S01]  /*16970*/  @P2 STG.E.U8 desc[UR24][R132.64], R152 ;  /* 0x0000009884002986 */ /* 0x0007e2000c101118 */
[----:B0-----:R-:W-:Y:S01]  /*16980*/  VIADD R134, R136, UR60 ;  /* 0x0000003c88867c36 */ /* 0x001fe20008000000 */
[----:B------:R-:W-:Y:S01]  /*16990*/  PRMT R136, R137, 0x9910, RZ ;  /* 0x0000991089887816 */ /* 0x000fe200000000ff */
[----:B---3--:R-:W-:-:S03]  /*169a0*/  VIADD R133, R0, 0x59 ;  /* 0x0000005900857836 */ /* 0x008fc60000000000 */
[----:B------:R-:W-:Y:S02]  /*169b0*/  SHF.R.S32.HI R135, RZ, 0x1f, R134 ;  /* 0x0000001fff877819 */ /* 0x000fe40000011486 */
[----:B------:R-:W-:Y:S02]  /*169c0*/  IADD3 R132, P6, PT, R134, R197, RZ ;  /* 0x000000c586847210 */ /* 0x000fe40007fde0ff */
[----:B------:R-:W-:Y:S01]  /*169d0*/  ISETP.GE.AND P2, PT, R133, UR46, PT ;  /* 0x0000002e85007c0c */ /* 0x000fe2000bf46270 */
[----:B------:R-:W0:Y:S01]  /*169e0*/  LDCU UR46, c[0x0][0x39c] ;  /* 0x00007380ff2e77ac */ /* 0x000e220008000800 */
[----:B------:R-:W-:Y:S01]  /*169f0*/  SHF.R.S32.HI R136, RZ, 0x8, R136 ;  /* 0x00000008ff887819 */ /* 0x000fe20000011488 */
[----:B------:R-:W-:Y:S01]  /*16a00*/  IMAD.X R133, R135, 0x1, R196, P6 ;  /* 0x0000000187857824 */ /* 0x000fe200030e06c4 */
[----:B------:R-:W-:Y:S01]  /*16a10*/  ISETP.LT.AND P1, PT, R3, UR47, !P1 ;  /* 0x0000002f03007c0c */ /* 0x000fe2000cf21270 */
[----:B------:R-:W3:Y:S03]  /*16a20*/  LDCU UR47, c[0x0][0x39c] ;  /* 0x00007380ff2f77ac */ /* 0x000ee60008000800 */
[----:B------:R0:W-:Y:S01]  /*16a30*/  @P5 STG.E.U8 desc[UR24][R132.64], R136 ;  /* 0x0000008884005986 */ /* 0x0001e2000c101118 */
[----:B------:R-:W-:-:S02]  /*16a40*/  PRMT R137, R152, 0x9910, RZ ;  /* 0x0000991098897816 */ /* 0x000fc400000000ff */
[----:B0-----:R-:W-:Y:S01]  /*16a50*/  IADD3 R132, P5, PT, R134, R198, RZ ;  /* 0x000000c686847210 */ /* 0x001fe20007fbe0ff */
[----:B------:R-:W-:Y:S01]  /*16a60*/  VIADD R136, R0, 0x5a ;  /* 0x0000005a00887836 */ /* 0x000fe20000000000 */
[----:B--2---:R-:W-:Y:S02]  /*16a70*/  F2FP.SATFINITE.E4M3.F32.PACK_AB_MERGE_C R138, R177, R176, RZ ;  /* 0x000000b0b18a723e */ /* 0x004fe400048070ff */
[----:B------:R-:W2:Y:S04]  /*16a80*/  LDL.LU R176, [R1+0x360] ;  /* 0x0003600001b07983 */ /* 0x000ea80000300800 */
[----:B------:R-:W2:Y:S01]  /*16a90*/  LDL.LU R177, [R1+0x364] ;  /* 0x0003640001b17983 */ /* 0x000ea20000300800 */
[----:B------:R-:W-:Y:S01]  /*16aa0*/  IMAD.X R133, R135, 0x1, R199, P5 ;  /* 0x0000000187857824 */ /* 0x000fe200028e06c7 */
[----:B------:R-:W-:-:S02]  /*16ab0*/  SHF.R.S32.HI R135, RZ, 0x8, R137 ;  /* 0x00000008ff877819 */ /* 0x000fc40000011489 */
[----:B------:R-:W-:Y:S01]  /*16ac0*/  ISETP.GE.AND P5, PT, R136, UR49, PT ;  /* 0x0000003188007c0c */ /* 0x000fe2000bfa6270 */
[----:B------:R-:W-:Y:S01]  /*16ad0*/  VIADD R136, R134, UR60 ;  /* 0x0000003c86887c36 */ /* 0x000fe20008000000 */
[----:B------:R-:W-:Y:S01]  /*16ae0*/  PRMT R151, R162, 0x9910, RZ ;  /* 0x00009910a2977816 */ /* 0x000fe200000000ff */
[----:B------:R0:W-:Y:S01]  /*16af0*/  @P1 STG.E.U8 desc[UR24][R132.64], R135 ;  /* 0x0000008784001986 */ /* 0x0001e2000c101118 */
[----:B------:R-:W-:Y:S01]  /*16b00*/  ISETP.LT.AND P1, PT, R2, UR41, !P4 ;  /* 0x0000002902007c0c */ /* 0x000fe2000e721270 */
[----:B------:R-:W-:Y:S01]  /*16b10*/  VIADD R137, R0, 0x5b ;  /* 0x0000005b00897836 */ /* 0x000fe20000000000 */
[C---:B------:R-:W-:Y:S01]  /*16b20*/  IADD3 R134, P6, PT, R136.reuse, R197, RZ ;  /* 0x000000c588867210 */ /* 0x040fe20007fde0ff */
[----:B------:R-:W1:Y:S01]  /*16b30*/  LDCU UR41, c[0x0][0x398] ;  /* 0x00007300ff2977ac */ /* 0x000e620008000800 */
[----:B------:R-:W-:Y:S01]  /*16b40*/  ISETP.LT.AND P4, PT, R3, UR43, !P4 ;  /* 0x0000002b03007c0c */ /* 0x000fe2000e781270 */
        /* <DEDUP_REMOVED lines=27> */
[----:B------:R-:W1:Y:S02]  /*16d00*/  LDCU UR20, c[0x0][0x39c] ;  /* 0x00007380ff1477ac */ /* 0x000e640008000800 */
[----:B------:R3:W-:Y:S01]  /*16d10*/  @P3 STG.E.U8 desc[UR24][R132.64], R137 ;  /* 0x0000008984003986 */ /* 0x0007e2000c101118 */
[----:B------:R-:W-:Y:S01]  /*16d20*/  ISETP.LT.AND P3, PT, R3, UR40, !P0 ;  /* 0x0000002803007c0c */ /* 0x000fe2000c761270 */
[----:B------:R-:W1:Y:S01]  /*16d30*/  LDCU UR40, c[0x0][0x398] ;  /* 0x00007300ff2877ac */ /* 0x000e620008000800 */
[----:B0-----:R-:W-:Y:S02]  /*16d40*/  IADD3 R134, P0, PT, R136, R197, RZ ;  /* 0x000000c588867210 */ /* 0x001fe40007f1e0ff */
[----:B---3--:R-:W-:Y:S01]  /*16d50*/  SHF.R.S32.HI R133, RZ, 0x1f, R136 ;  /* 0x0000001fff857819 */ /* 0x008fe20000011488 */
[----:B------:R-:W-:-:S04]  /*16d60*/  VIADD R137, R0, 0x5c ;  /* 0x0000005c00897836 */ /* 0x000fc80000000000 */
[----:B------:R-:W-:Y:S01]  /*16d70*/  IMAD.X R135, R133, 0x1, R196, P0 ;  /* 0x0000000185877824 */ /* 0x000fe200000e06c4 */
[----:B------:R-:W-:Y:S01]  /*16d80*/  ISETP.GE.AND P0, PT, R137, UR62, PT ;  /* 0x0000003e89007c0c */ /* 0x000fe2000bf06270 */
[----:B------:R-:W0:Y:S01]  /*16d90*/  LDCU UR62, c[0x0][0x39c] ;  /* 0x00007380ff3e77ac */ /* 0x000e220008000800 */
[----:B--2---:R-:W-:Y:S02]  /*16da0*/  F2FP.SATFINITE.E4M3.F32.PACK_AB_MERGE_C R137, R177, R176, RZ ;  /* 0x000000b0b189723e */ /* 0x004fe400048070ff */
[----:B------:R-:W2:Y:S04]  /*16db0*/  LDL.LU R176, [R1+0x368] ;  /* 0x0003680001b07983 */ /* 0x000ea80000300800 */
[----:B------:R-:W2:Y:S01]  /*16dc0*/  LDL.LU R177, [R1+0x36c] ;  /* 0x00036c0001b17983 */ /* 0x000ea20000300800 */
[----:B------:R-:W-:-:S05]  /*16dd0*/  IADD3 R132, P6, PT, R136, R198, RZ ;  /* 0x000000c688847210 */ /* 0x000fca0007fde0ff */
[----:B------:R-:W-:Y:S01]  /*16de0*/  IMAD.X R133, R133, 0x1, R199, P6 ;  /* 0x0000000185857824 */ /* 0x000fe200030e06c7 */
[----:B------:R3:W-:Y:S04]  /*16df0*/  @P4 STG.E.U8 desc[UR24][R134.64], R137 ;  /* 0x0000008986004986 */ /* 0x0007e8000c101118 */
[----:B------:R0:W-:Y:S01]  /*16e00*/  @P3 STG.E.U8 desc[UR24][R132.64], R156 ;  /* 0x0000009c84003986 */ /* 0x0001e2000c101118 */
[----:B------:R-:W-:Y:S01]  /*16e10*/  ISETP.LT.AND P3, PT, R2, UR14, !P2 ;  /* 0x0000000e02007c0c */ /* 0x000fe2000d761270 */
[----:B------:R-:W1:Y:S01]  /*16e20*/  LDCU UR14, c[0x0][0x39c] ;  /* 0x00007380ff0e77ac */ /* 0x000e620008000800 */
[----:B---3--:R-:W-:Y:S01]  /*16e30*/  VIADD R134, R136, UR60 ;  /* 0x0000003c88867c36 */ /* 0x008fe20008000000 */
[----:B------:R-:W-:Y:S01]  /*16e40*/  PRMT R136, R137, 0x9910, RZ ;  /* 0x0000991089887816 */ /* 0x000fe200000000ff */
[----:B0-----:R-:W-:-:S03]  /*16e50*/  VIADD R133, R0, 0x5d ;  /* 0x0000005d00857836 */ /* 0x001fc60000000000 */
        /* <DEDUP_REMOVED lines=19> */
[----:B------:R-:W-:Y:S01]  /*16f90*/  SHF.R.S32.HI R151, RZ, 0x8, R151 ;  /* 0x00000008ff977819 */ /* 0x000fe20000011497 */
[----:B------:R0:W-:Y:S01]  /*16fa0*/  @P2 STG.E.U8 desc[UR24][R132.64], R135 ;  /* 0x0000008784002986 */ /* 0x0001e2000c101118 */
[----:B------:R-:W-:Y:S01]  /*16fb0*/  ISETP.LT.AND P2, PT, R2, UR6, !P5 ;  /* 0x0000000602007c0c */ /* 0x000fe2000ef41270 */
[----:B------:R-:W-:Y:S01]  /*16fc0*/  VIADD R137, R0, 0xff ;  /* 0x000000ff00897836 */ /* 0x000fe20000000000 */
[C---:B------:R-:W-:Y:S01]  /*16fd0*/  IADD3 R134, P6, PT, R136.reuse, R197, RZ ;  /* 0x000000c588867210 */ /* 0x040fe20007fde0ff */
[----:B------:R-:W1:Y:S01]  /*16fe0*/  LDCU UR50, c[0x0][0x398] ;  /* 0x00007300ff3277ac */ /* 0x000e620008000800 */
[----:B------:R-:W-:Y:S02]  /*16ff0*/  ISETP.LT.AND P5, PT, R3, UR4, !P5 ;  /* 0x0000000403007c0c */ /* 0x000fe4000efa1270 */
        /* <DEDUP_REMOVED lines=26> */
[----:B------:R0:W-:Y:S04]  /*171a0*/  @P5 STG.E.U8 desc[UR24][R134.64], R138 ;  /* 0x0000008a86005986 */ /* 0x0001e8000c101118 */
[----:B------:R1:W-:Y:S01]  /*171b0*/  @P1 STG.E.U8 desc[UR24][R132.64], R137 ;  /* 0x0000008984001986 */ /* 0x0003e2000c101118 */
[----:B0-----:R-:W-:Y:S02]  /*171c0*/  IADD3 R134, P1, PT, R136, R197, RZ ;  /* 0x000000c588867210 */ /* 0x001fe40007f3e0ff */
[----:B-1----:R-:W-:Y:S01]  /*171d0*/  SHF.R.S32.HI R133, RZ, 0x1f, R136 ;  /* 0x0000001fff857819 */ /* 0x002fe20000011488 */
[----:B------:R-:W-:-:S04]  /*171e0*/  VIADD R137, R0, 0xfe ;  /* 0x000000fe00897836 */ /* 0x000fc80000000000 */
[----:B------:R-:W-:Y:S01]  /*171f0*/  IMAD.X R135, R133, 0x1, R196, P1 ;  /* 0x0000000185877824 */ /* 0x000fe200008e06c4 */
[----:B------:R-:W-:Y:S01]  /*17200*/  ISETP.GE.AND P1, PT, R137, UR23, PT ;  /* 0x0000001789007c0c */ /* 0x000fe2000bf26270 */
[----:B------:R-:W0:Y:S01]  /*17210*/  LDCU UR23, c[0x0][0x39c] ;  /* 0x00007380ff1777ac */ /* 0x000e220008000800 */
[----:B--2---:R-:W-:Y:S02]  /*17220*/  F2FP.SATFINITE.E4M3.F32.PACK_AB_MERGE_C R137, R177, R176, RZ ;  /* 0x000000b0b189723e */ /* 0x004fe400048070ff */
[----:B------:R-:W2:Y:S04]  /*17230*/  LDL.LU R176, [R1+0x378] ;  /* 0x0003780001b07983 */ /* 0x000ea80000300800 */
[----:B------:R-:W2:Y:S01]  /*17240*/  LDL.LU R177, [R1+0x37c] ;  /* 0x00037c0001b17983 */ /* 0x000ea20000300800 */
[----:B------:R-:W-:Y:S01]  /*17250*/  ISETP.LT.AND P5, PT, R2, UR16, !P0 ;  /* 0x0000001002007c0c */ /* 0x000fe2000c7a1270 */
[----:B------:R-:W1:Y:S01]  /*17260*/  LDCU UR16, c[0x0][0x39c] ;  /* 0x00007380ff1077ac */ /* 0x000e620008000800 */
[----:B------:R-:W-:-:S02]  /*17270*/  ISETP.LT.AND P0, PT, R3, UR18, !P0 ;  /* 0x0000001203007c0c */ /* 0x000fc4000c701270 */
[----:B------:R-:W-:Y:S01]  /*17280*/  IADD3 R132, P6, PT, R136, R198, RZ ;  /* 0x000000c688847210 */ /* 0x000fe20007fde0ff */
[----:B------:R-:W0:Y:S04]  /*17290*/  LDCU UR18, c[0x0][0x39c] ;  /* 0x00007380ff1277ac */ /* 0x000e280008000800 */
[----:B------:R-:W-:Y:S01]  /*172a0*/  IMAD.X R133, R133, 0x1, R199, P6 ;  /* 0x0000000185857824 */ /* 0x000fe200030e06c7 */
[----:B------:R-:W-:Y:S01]  /*172b0*/  ISETP.LT.AND P6, PT, R2, UR26, !P4 ;  /* 0x0000001a02007c0c */ /* 0x000fe2000e7c1270 */
[----:B------:R-:W0:Y:S02]  /*172c0*/  LDCU UR26, c[0x0][0x39c] ;  /* 0x00007380ff1a77ac */ /* 0x000e240008000800 */
[----:B------:R1:W-:Y:S04]  /*172d0*/  @P5 STG.E.U8 desc[UR24][R134.64], R137 ;  /* 0x0000008986005986 */ /* 0x0003e8000c101118 */
[----:B------:R0:W-:Y:S01]  /*172e0*/  @P0 STG.E.U8 desc[UR24][R132.64], R160 ;  /* 0x000000a084000986 */ /* 0x0001e2000c101118 */
[----:B-1----:R-:W-:Y:S01]  /*172f0*/  VIADD R134, R136, UR60 ;  /* 0x0000003c88867c36 */ /* 0x002fe20008000000 */
[----:B------:R-:W-:Y:S01]  /*17300*/  PRMT R136, R137, 0x9910, RZ ;  /* 0x0000991089887816 */ /* 0x000fe200000000ff */
[----:B0-----:R-:W-:-:S03]  /*17310*/  VIADD R133, R0, 0xfc ;  /* 0x000000fc00857836 */ /* 0x001fc60000000000 */
[----:B------:R-:W-:Y:S02]  /*17320*/  SHF.R.S32.HI R135, RZ, 0x1f, R134 ;  /* 0x0000001fff877819 */ /* 0x000fe40000011486 */
[C---:B------:R-:W-:Y:S02]  /*17330*/  IADD3 R132, P5, PT, R134.reuse, R197, RZ ;  /* 0x000000c586847210 */ /* 0x040fe40007fbe0ff */
[----:B------:R-:W-:Y:S01]  /*17340*/  ISETP.GE.AND P0, PT, R133, UR27, PT ;  /* 0x0000001b85007c0c */ /* 0x000fe2000bf06270 */
[----:B------:R-:W-:Y:S01]  /*17350*/  VIADD R140, R134, UR60 ;  /* 0x0000003c868c7c36 */ /* 0x000fe20008000000 */
[----:B------:R-:W-:Y:S01]  /*17360*/  SHF.R.S32.HI R136, RZ, 0x8, R136 ;  /* 0x00000008ff887819 */ /* 0x000fe20000011488 */
[----:B------:R-:W-:Y:S01]  /*17370*/  IMAD.X R133, R135, 0x1, R196, P5 ;  /* 0x0000000187857824 */ /* 0x000fe200028e06c4 */
[----:B-----5:R-:W-:Y:S01]  /*17380*/  ISETP.LT.AND P5, PT, R3, UR28, !P4 ;  /* 0x0000001c03007c0c */ /* 0x020fe2000e7a1270 */
[----:B------:R-:W0:Y:S03]  /*17390*/  LDCU UR27, c[0x0][0x39c] ;  /* 0x00007380ff1b77ac */ /* 0x000e260008000800 */
[----:B------:R1:W-:Y:S01]  /*173a0*/  @P6 STG.E.U8 desc[UR24][R132.64], R136 ;  /* 0x0000008884006986 */ /* 0x0003e2000c101118 */
[----:B------:R-:W-:Y:S01]  /*173b0*/  PRMT R137, R160, 0x9910, RZ ;  /* 0x00009910a0897816 */ /* 0x000fe200000000ff */
[----:B------:R-:W5:Y:S01]  /*173c0*/  LDCU UR28, c[0x0][0x39c] ;  /* 0x00007380ff1c77ac */ /* 0x000f620008000800 */
[----:B-1----:R-:W-:-:S05]  /*173d0*/  IADD3 R132, P4, PT, R134, R198, RZ ;  /* 0x000000c686847210 */ /* 0x002fca0007f9e0ff */
[----:B------:R-:W-:Y:S01]  /*173e0*/  IMAD.X R133, R135, 0x1, R199, P4 ;  /* 0x0000000187857824 */ /* 0x000fe200020e06c7 */
[----:B------:R-:W-:Y:S02]  /*173f0*/  SHF.R.S32.HI R135, RZ, 0x8, R137 ;  /* 0x00000008ff877819 */ /* 0x000fe40000011489 */
[----:B--2---:R-:W-:Y:S02]  /*17400*/  F2FP.SATFINITE.E4M3.F32.PACK_AB_MERGE_C R144, R177, R176, RZ ;  /* 0x000000b0b190723e */ /* 0x004fe400048070ff */
[----:B------:R-:W2:Y:S04]  /*17410*/  LDL.LU R176, [R1+0x380] ;  /* 0x0003800001b07983 */ /* 0x000ea80000300800 */
[----:B------:R-:W2:Y:S01]  /*17420*/  LDL.LU R177, [R1+0x384] ;  /* 0x0003840001b17983 */ /* 0x000ea20000300800 */
[----:B------:R-:W-:-:S03]  /*17430*/  IADD3 R134, P6, PT, R140, R197, RZ ;  /* 0x000000c58c867210 */ /* 0x000fc60007fde0ff */
[----:B------:R1:W-:Y:S01]  /*17440*/  @P5 STG.E.U8 desc[UR24][R132.64], R135 ;  /* 0x0000008784005986 */ /* 0x0003e2000c101118 */
[----:B------:R-:W-:Y:S01]  /*17450*/  ISETP.LT.AND P5, PT, R2, UR30, !P3 ;  /* 0x0000001e02007c0c */ /* 0x000fe2000dfa1270 */
[----:B------:R-:W-:Y:S01]  /*17460*/  VIADD R136, R0, 0x5f ;  /* 0x0000005f00887836 */ /* 0x000fe20000000000 */
[----:B------:R-:W-:Y:S01]  /*17470*/  ISETP.LT.AND P3, PT, R3, UR31, !P3 ;  /* 0x0000001f03007c0c */ /* 0x000fe2000df61270 */
[----:B------:R-:W0:Y:S01]  /*17480*/  LDCU UR30, c[0x0][0x39c] ;  /* 0x00007380ff1e77ac */ /* 0x000e220008000800 */
[----:B-1----:R-:W-:Y:S01]  /*17490*/  SHF.R.S32.HI R133, RZ, 0x1f, R140 ;  /* 0x0000001fff857819 */ /* 0x002fe2000001148c */
[----:B------:R-:W1:Y:S04]  /*174a0*/  LDCU UR31, c[0x0][0x39c] ;  /* 0x00007380ff1f77ac */ /* 0x000e680008000800 */
[----:B------:R-:W-:Y:S01]  /*174b0*/  IMAD.X R135, R133, 0x1, R196, P6 ;  /* 0x0000000185877824 */ /* 0x000fe200030e06c4 */
[----:B------:R-:W-:-:S02]  /*174c0*/  IADD3 R132, P6, PT, R140, R198, RZ ;  /* 0x000000c68c847210 */ /* 0x000fc40007fde0ff */
[----:B------:R-:W-:Y:S01]  /*174d0*/  ISETP.GE.AND P4, PT, R136, UR33, PT ;  /* 0x0000002188007c0c */ /* 0x000fe2000bf86270 */
[----:B------:R-:W-:Y:S01]  /*174e0*/  VIADD R136, R0, 0x60 ;  /* 0x0000006000887836 */ /* 0x000fe20000000000 */
[----:B------:R0:W-:Y:S01]  /*174f0*/  @P5 STG.E.U8 desc[UR24][R134.64], R144 ;  /* 0x0000009086005986 */ /* 0x0001e2000c101118 */
[----:B------:R-:W-:Y:S01]  /*17500*/  IMAD.X R133, R133, 0x1, R199, P6 ;  /* 0x0000000185857824 */ /* 0x000fe200030e06c7 */
[----:B------:R-:W-:Y:S01]  /*17510*/  PRMT R149, R144, 0x9910, RZ ;  /* 0x0000991090957816 */ /* 0x000fe200000000ff */
[----:B------:R-:W-:Y:S01]  /*17520*/  VIADD R140, R140, UR60 ;  /* 0x0000003c8c8c7c36 */ /* 0x000fe20008000000 */
[----:B------:R-:W-:Y:S01]  /*17530*/  ISETP.GE.AND P5, PT, R136, UR32, PT ;  /* 0x0000002088007c0c */ /* 0x000fe2000bfa6270 */
[----:B------:R-:W1:Y:S01]  /*17540*/  LDCU UR32, c[0x0][0x39c] ;  /* 0x00007380ff2077ac */ /* 0x000e620008000800 */
[----:B------:R3:W-:Y:S01]  /*17550*/  @P3 STG.E.U8 desc[UR24][R132.64], R162 ;  /* 0x000000a284003986 */ /* 0x0007e2000c101118 */
[C---:B------:R-:W-:Y:S01]  /*17560*/  VIADD R136, R140.reuse, UR60 ;  /* 0x0000003c8c887c36 */ /* 0x040fe20008000000 */
[----:B------:R-:W-:Y:S01]  /*17570*/  IADD3 R142, P3, PT, R140, R197, RZ ;  /* 0x000000c58c8e7210 */ /* 0x000fe20007f7e0ff */
[----:B------:R-:W1:Y:S03]  /*17580*/  LDCU UR33, c[0x0][0x39c] ;  /* 0x00007380ff2177ac */ /* 0x000e660008000800 */
[----:B0-----:R-:W-:-:S02]  /*17590*/  SHF.R.S32.HI R134, RZ, 0x1f, R136 ;  /* 0x0000001fff867819 */ /* 0x001fc40000011488 */
[----:B---3--:R-:W-:Y:S02]  /*175a0*/  SHF.R.S32.HI R133, RZ, 0x1f, R140 ;  /* 0x0000001fff857819 */ /* 0x008fe4000001148c */
[-C--:B------:R-:W-:Y:S01]  /*175b0*/  IADD3 R140, P6, PT, R140, R198.reuse, RZ ;  /* 0x000000c68c8c7210 */ /* 0x080fe20007fde0ff */
[C---:B------:R-:W-:Y:S02]  /*175c0*/  VIADD R132, R136.reuse, UR60 ;  /* 0x0000003c88847c36 */ /* 0x040fe40008000000 */
[C---:B------:R-:W-:Y:S01]  /*175d0*/  IMAD.X R143, R133.reuse, 0x1, R196, P3 ;  /* 0x00000001858f7824 */ /* 0x040fe200018e06c4 */
[C---:B------:R-:W-:Y:S01]  /*175e0*/  IADD3 R138, P3, PT, R136.reuse, R197, RZ ;  /* 0x000000c5888a7210 */ /* 0x040fe20007f7e0ff */
[----:B------:R-:W-:Y:S01]  /*175f0*/  IMAD.X R141, R133, 0x1, R199, P6 ;  /* 0x00000001858d7824 */ /* 0x000fe200030e06c7 */
[----:B------:R-:W-:Y:S02]  /*17600*/  IADD3 R136, P6, PT, R136, R198, RZ ;  /* 0x000000c688887210 */ /* 0x000fe40007fde0ff */
[----:B------:R-:W-:Y:S01]  /*17610*/  SHF.R.S32.HI R133, RZ, 0x1f, R132 ;  /* 0x0000001fff857819 */ /* 0x000fe20000011484 */
[----:B------:R-:W-:-:S02]  /*17620*/  IMAD.X R139, R134, 0x1, R196, P3 ;  /* 0x00000001868b7824 */ /* 0x000fc400018e06c4 */
[----:B------:R-:W-:Y:S01]  /*17630*/  IMAD.X R137, R134, 0x1, R199, P6 ;  /* 0x0000000186897824 */ /* 0x000fe200030e06c7 */
[C---:B------:R-:W-:Y:S01]  /*17640*/  IADD3 R134, P6, PT, R132.reuse, R197, RZ ;  /* 0x000000c584867210 */ /* 0x040fe20007fde0ff */
[----:B------:R-:W-:Y:S01]  /*17650*/  VIADD R144, R132, UR60 ;  /* 0x0000003c84907c36 */ /* 0x000fe20008000000 */
[----:B------:R-:W-:Y:S01]  /*17660*/  ISETP.LT.AND P3, PT, R2, UR38, !P4 ;  /* 0x0000002602007c0c */ /* 0x000fe2000e761270 */
[----:B------:R-:W0:Y:S02]  /*17670*/  LDCU UR38, c[0x0][0x398] ;  /* 0x00007300ff2677ac */ /* 0x000e240008000800 */
[----:B------:R-:W-:Y:S01]  /*17680*/  IMAD.X R135, R133, 0x1, R196, P6 ;  /* 0x0000000185877824 */ /* 0x000fe200030e06c4 */
[----:B------:R-:W-:Y:S02]  /*17690*/  IADD3 R132, P6, PT, R132, R198, RZ ;  /* 0x000000c684847210 */ /* 0x000fe40007fde0ff */
[----:B------:R-:W-:-:S03]  /*176a0*/  SHF.R.S32.HI R145, RZ, 0x1f, R144 ;  /* 0x0000001fff917819 */ /* 0x000fc60000011490 */
[----:B------:R-:W-:Y:S01]  /*176b0*/  IMAD.X R133, R133, 0x1, R199, P6 ;  /* 0x0000000185857824 */ /* 0x000fe200030e06c7 */
[C---:B------:R-:W-:Y:S01]  /*176c0*/  IADD3 R146, P6, PT, R144.reuse, R197, RZ ;  /* 0x000000c590927210 */ /* 0x040fe20007fde0ff */
[----:B------:R-:W-:-:S04]  /*176d0*/  VIADD R148, R144, UR60 ;  /* 0x0000003c90947c36 */ /* 0x000fc80008000000 */
[----:B------:R-:W-:Y:S01]  /*176e0*/  IMAD.X R147, R145, 0x1, R196, P6 ;  /* 0x0000000191937824 */ /* 0x000fe200030e06c4 */
[----:B------:R-:W-:Y:S02]  /*176f0*/  IADD3 R144, P6, PT, R144, R198, RZ ;  /* 0x000000c690907210 */ /* 0x000fe40007fde0ff */
[----:B------:R-:W-:Y:S01]  /*17700*/  ISETP.LT.AND P4, PT, R3, UR40, !P4 ;  /* 0x0000002803007c0c */ /* 0x000fe2000e781270 */
[----:B------:R-:W3:Y:S01]  /*17710*/  LDCU UR40, c[0x0][0x398] ;  /* 0x00007300ff2877ac */ /* 0x000ee20008000800 */
[----:B------:R-:W-:Y:S01]  /*17720*/  SHF.R.S32.HI R149, RZ, 0x8, R149 ;  /* 0x00000008ff957819 */ /* 0x000fe20000011495 */
[----:B------:R-:W-:Y:S01]  /*17730*/  IMAD.X R145, R145, 0x1, R199, P6 ;  /* 0x0000000191917824 */ /* 0x000fe200030e06c7 */
[----:B0-----:R-:W-:Y:S01]  /*17740*/  ISETP.LT.AND P6, PT, R2, UR38, !P5 ;  /* 0x0000002602007c0c */ /* 0x001fe2000efc1270 */
[----:B------:R-:W0:Y:S01]  /*17750*/  LDCU UR38, c[0x0][0x398] ;  /* 0x00007300ff2677ac */ /* 0x000e220008000800 */
[----:B------:R-:W-:Y:S01]  /*17760*/  ISETP.LT.AND P5, PT, R3, UR41, !P5 ;  /* 0x0000002903007c0c */ /* 0x000fe2000efa1270 */
[----:B------:R1:W-:Y:S01]  /*17770*/  @P3 STG.E.U8 desc[UR24][R142.64], R149 ;  /* 0x000000958e003986 */ /* 0x0003e2000c101118 */
[----:B------:R-:W0:Y:S05]  /*17780*/  LDCU UR41, c[0x0][0x398] ;  /* 0x00007300ff2977ac */ /* 0x000e2a0008000800 */
[----:B------:R-:W-:Y:S01]  /*17790*/  @P4 STG.E.U8 desc[UR24][R140.64], R151 ;  /* 0x000000978c004986 */ /* 0x000fe2000c101118 */
[----:B-1----:R-:W-:-:S02]  /*177a0*/  SHF.R.S32.HI R149, RZ, 0x1f, R148 ;  /* 0x0000001fff957819 */ /* 0x002fc40000011494 */
[----:B------:R-:W-:-:S05]  /*177b0*/  IADD3 R142, P3, PT, R148, R197, RZ ;  /* 0x000000c5948e7210 */ /* 0x000fca0007f7e0ff */
[----:B------:R-:W-:Y:S01]  /*177c0*/  IMAD.X R143, R149, 0x1, R196, P3 ;  /* 0x00000001958f7824 */ /* 0x000fe200018e06c4 */
[----:B------:R-:W-:Y:S02]  /*177d0*/  ISETP.GE.AND P3, PT, R150, UR34, PT ;  /* 0x0000002296007c0c */ /* 0x000fe4000bf66270 */
[----:B--2---:R-:W-:Y:S01]  /*177e0*/  F2FP.SATFINITE.E4M3.F32.PACK_AB_MERGE_C R152, R177, R176, RZ ;  /* 0x000000b0b198723e */ /* 0x004fe200048070ff */
[----:B------:R-:W-:Y:S01]  /*177f0*/  VIADD R150, R0, 0x62 ;  /* 0x0000006200967836 */ /* 0x000fe20000000000 */
[----:B------:R-:W-:Y:S01]  /*17800*/  F2FP.SATFINITE.E4M3.F32.PACK_AB_MERGE_C R252, R169, R168, RZ ;  /* 0x000000a8a9fc723e */ /* 0x000fe200048070ff */
[----:B------:R-:W1:Y:S02]  /*17810*/  LDCU UR34, c[0x0][0x39c] ;  /* 0x00007380ff2277ac */ /* 0x000e640008000800 */
[----:B------:R2:W-:Y:S01]  /*17820*/  @P6 STG.E.U8 desc[UR24][R138.64], R152 ;  /* 0x000000988a006986 */ /* 0x0005e2000c101118 */
[----:B------:R-:W-:Y:S01]  /*17830*/  ISETP.LT.AND P6, PT, R2, UR43, !P3 ;  /* 0x0000002b02007c0c */ /* 0x000fe2000dfc1270 */
[----:B------:R-:W0:Y:S02]  /*17840*/  LDCU UR43, c[0x0][0x398] ;  /* 0x00007300ff2b77ac */ /* 0x000e240008000800 */
[----:B------:R1:W-:Y:S01]  /*17850*/  @P5 STG.E.U8 desc[UR24][R136.64], R164 ;  /* 0x000000a488005986 */ /* 0x0003e2000c101118 */
[----:B--2---:R-:W-:-:S05]  /*17860*/  PRMT R152, R152, 0x9910, RZ ;  /* 0x0000991098987816 */ /* 0x004fca00000000ff */
[----:B-1----:R-:W-:-:S05]  /*17870*/  IMAD.MOV.U32 R137, RZ, RZ, R152 ;  /* 0x000000ffff897224 */ /* 0x002fca00078e0098 */
[----:B------:R-:W-:-:S05]  /*17880*/  SHF.R.S32.HI R137, RZ, 0x8, R137 ;  /* 0x00000008ff897819 */ /* 0x000fca0000011489 */
[----:B------:R1:W-:Y:S02]  /*17890*/  @P6 STG.E.U8 desc[UR24][R134.64], R137 ;  /* 0x0000008986006986 */ /* 0x0003e4000c101118 */
[----:B-1----:R-:W-:Y:S02]  /*178a0*/  F2FP.SATFINITE.E4M3.F32.PACK_AB_MERGE_C R134, R175, R174, RZ ;  /* 0x000000aeaf86723e */ /* 0x002fe400048070ff */
[----:B------:R-:W2:Y:S04]  /*178b0*/  LDL.LU R174, [R1+0x390] ;  /* 0x0003900001ae7983 */ /* 0x000ea80000300800 */
[----:B------:R-:W2:Y:S01]  /*178c0*/  LDL.LU R175, [R1+0x394] ;  /* 0x0003940001af7983 */ /* 0x000ea20000300800 */
[----:B------:R-:W-:Y:S02]  /*178d0*/  ISETP.GE.AND P4, PT, R150, UR35, PT ;  /* 0x0000002396007c0c */ /* 0x000fe4000bf86270 */
[----:B0-----:R-:W-:Y:S01]  /*178e0*/  ISETP.LT.AND P3, PT, R3, UR38, !P3 ;  /* 0x0000002603007c0c */ /* 0x001fe2000df61270 */
[----:B------:R-:W0:Y:S01]  /*178f0*/  LDCU UR38, c[0x0][0x398] ;  /* 0x00007300ff2677ac */ /* 0x000e220008000800 */
[----:B---3--:R-:W-:-:S02]  /*17900*/  ISETP.LT.AND P5, PT, R2, UR40, !P4 ;  /* 0x0000002802007c0c */ /* 0x008fc4000e7a1270 */
[----:B------:R-:W-:Y:S01]  /*17910*/  PRMT R138, R164, 0x9910, RZ ;  /* 0x00009910a48a7816 */ /* 0x000fe200000000ff */
[----:B------:R-:W-:Y:S01]  /*17920*/  VIADD R136, R0, 0x63 ;  /* 0x0000006300887836 */ /* 0x000fe20000000000 */
[----:B------:R-:W1:Y:S02]  /*17930*/  LDCU UR40, c[0x0][0x398] ;  /* 0x00007300ff2877ac */ /* 0x000e640008000800 */
[----:B------:R-:W-:Y:S02]  /*17940*/  SHF.R.S32.HI R135, RZ, 0x8, R138 ;  /* 0x00000008ff877819 */ /* 0x000fe4000001148a */
[----:B------:R-:W-:Y:S01]  /*17950*/  ISETP.GE.AND P6, PT, R136, UR36, PT ;  /* 0x0000002488007c0c */ /* 0x000fe2000bfc6270 */
[----:B------:R-:W-:Y:S01]  /*17960*/  VIADD R139, R0, 0x65 ;  /* 0x00000065008b7836 */ /* 0x000fe20000000000 */
[----:B------:R-:W-:Y:S01]  /*17970*/  ISETP.LT.AND P4, PT, R3, UR41, !P4 ;  /* 0x0000002903007c0c */ /* 0x000fe2000e781270 */
[----:B------:R3:W-:Y:S01]  /*17980*/  @P3 STG.E.U8 desc[UR24][R132.64], R135 ;  /* 0x0000008784003986 */ /* 0x0007e2000c101118 */
[----:B------:R-:W-:Y:S01]  /*17990*/  IADD3 R136, P3, PT, R148, R198, RZ ;  /* 0x000000c694887210 */ /* 0x000fe20007f7e0ff */
[----:B------:R-:W1:Y:S02]  /*179a0*/  LDCU UR41, c[0x0][0x398] ;  /* 0x00007300ff2977ac */ /* 0x000e640008000800 */
[----:B------:R4:W-:Y:S01]  /*179b0*/  @P5 STG.E.U8 desc[UR24][R146.64], R134 ;  /* 0x0000008692005986 */ /* 0x0009e2000c101118 */
[----:B0-----:R-:W-:Y:S01]  /*179c0*/  ISETP.LT.AND P5, PT, R2, UR38, !P6 ;  /* 0x0000002602007c0c */ /* 0x001fe2000f7a1270 */
[----:B------:R-:W-:Y:S01]  /*179d0*/  IMAD.X R137, R149, 0x1, R199, P3 ;  /* 0x0000000195897824 */ /* 0x000fe200018e06c7 */
[----:B------:R-:W-:Y:S01]  /*179e0*/  F2FP.SATFINITE.E4M3.F32.PACK_AB_MERGE_C R4, R173, R172, RZ ;  /* 0x000000acad04723e */ /* 0x000fe200048070ff */
[----:B------:R-:W-:Y:S01]  /*179f0*/  VIADD R138, R148, UR60 ;  /* 0x0000003c948a7c36 */ /* 0x000fe20008000000 */
[----:B------:R-:W-:Y:S01]  /*17a00*/  F2FP.SATFINITE.E4M3.F32.PACK_AB_MERGE_C R170, R171, R170, RZ ;  /* 0x000000aaabaa723e */ /* 0x000fe200048070ff */
[----:B------:R-:W0:Y:S01]  /*17a10*/  LDCU UR35, c[0x0][0x39c] ;  /* 0x00007380ff2377ac */ /* 0x000e220008000800 */
[----:B---3--:R-:W-:Y:S01]  /*17a20*/  VIADD R132, R0, 0x64 ;  /* 0x0000006400847836 */ /* 0x008fe20000000000 */
[----:B------:R-:W3:Y:S01]  /*17a30*/  LDCU UR36, c[0x0][0x39c] ;  /* 0x00007380ff2477ac */ /* 0x000ee20008000800 */
[----:B----4-:R-:W-:-:S03]  /*17a40*/  PRMT R134, R134, 0x9910, RZ ;  /* 0x0000991086867816 */ /* 0x010fc600000000ff */
[----:B------:R-:W-:Y:S01]  /*17a50*/  ISETP.GE.AND P3, PT, R132, UR37, PT ;  /* 0x0000002584007c0c */ /* 0x000fe2000bf66270 */
[----:B------:R4:W-:Y:S01]  /*17a60*/  @P4 STG.E.U8 desc[UR24][R144.64], R166 ;  /* 0x000000a690004986 */ /* 0x0009e2000c101118 */
[----:B------:R-:W-:Y:S01]  /*17a70*/  SHF.R.S32.HI R133, RZ, 0x1f, R138 ;  /* 0x0000001fff857819 */ /* 0x000fe2000001148a */
[----:B------:R-:W-:Y:S01]  /*17a80*/  IMAD.MOV.U32 R132, RZ, RZ, R134 ;  /* 0x000000ffff847224 */ /* 0x000fe200078e0086 */
[----:B------:R-:W0:Y:S04]  /*17a90*/  LDCU UR37, c[0x0][0x39c] ;  /* 0x00007380ff2577ac */ /* 0x000e280008000800 */
[----:B------:R-:W-:Y:S01]  /*17aa0*/  SHF.R.S32.HI R132, RZ, 0x8, R132 ;  /* 0x00000008ff847819 */ /* 0x000fe20000011484 */
[----:B------:R-:W0:Y:S01]  /*17ab0*/  LDCU UR38, c[0x0][0x39c] ;  /* 0x00007380ff2677ac */ /* 0x000e220008000800 */
[----:B------:R-:W-:-:S03]  /*17ac0*/  IADD3 R134, P4, PT, R138, R197, RZ ;  /* 0x000000c58a867210 */ /* 0x000fc60007f9e0ff */
[----:B------:R3:W-:Y:S01]  /*17ad0*/  @P5 STG.E.U8 desc[UR24][R142.64], R132 ;  /* 0x000000848e005986 */ /* 0x0007e2000c101118 */
[----:B----4-:R-:W-:Y:S01]  /*17ae0*/  PRMT R166, R166, 0x9910, RZ ;  /* 0x00009910a6a67816 */ /* 0x010fe200000000ff */
[----:B------:R-:W-:Y:S01]  /*17af0*/  IMAD.X R135, R133, 0x1, R196, P4 ;  /* 0x0000000185877824 */ /* 0x000fe200020e06c4 */
[----:B-1----:R-:W-:Y:S01]  /*17b00*/  ISETP.LT.AND P4, PT, R3, UR40, !P6 ;  /* 0x0000002803007c0c */ /* 0x002fe2000f781270 */
[----:B------:R-:W-:Y:S01]  /*17b10*/  STL [R1+0xa70], R4 ;  /* 0x000a700401007387 */ /* 0x000fe20000100800 */
[----:B------:R-:W-:Y:S02]  /*17b20*/  ISETP.GE.AND P6, PT, R139, UR39, PT ;  /* 0x000000278b007c0c */ /* 0x000fe4000bfc6270 */
[----:B---3--:R-:W-:Y:S01]  /*17b30*/  IADD3 R132, P5, PT, R138, R198, RZ ;  /* 0x000000c68a847210 */ /* 0x008fe20007fbe0ff */
[----:B------:R-:W-:Y:S01]  /*17b40*/  IMAD.MOV.U32 R139, RZ, RZ, R166 ;  /* 0x000000ffff8b7224 */ /* 0x000fe200078e00a6 */
[----:B------:R-:W1:Y:S03]  /*17b50*/  LDCU UR39, c[0x0][0x39c] ;  /* 0x00007380ff2777ac */ /* 0x000e660008000800 */
[----:B------:R-:W-:Y:S01]  /*17b60*/  IMAD.X R133, R133, 0x1, R199, P5 ;  /* 0x0000000185857824 */ /* 0x000fe200028e06c7 */
[----:B------:R-:W-:Y:S01]  /*17b70*/  ISETP.LT.AND P5, PT, R2, UR41, !P3 ;  /* 0x0000002902007c0c */ /* 0x000fe2000dfa1270 */
[----:B------:R-:W3:Y:S01]  /*17b80*/  LDCU UR40, c[0x0][0x39c] ;  /* 0x00007380ff2877ac */ /* 0x000ee20008000800 */
[----:B------:R-:W-:-:S02]  /*17b90*/  ISETP.LT.AND P3, PT, R3, UR43, !P3 ;  /* 0x0000002b03007c0c */ /* 0x000fc4000df61270 */
[----:B------:R-:W-:Y:S01]  /*17ba0*/  SHF.R.S32.HI R139, RZ, 0x8, R139 ;  /* 0x00000008ff8b7819 */ /* 0x000fe2000001148b */
[----:B------:R-:W4:Y:S04]  /*17bb0*/  LDCU UR43, c[0x0][0x398] ;  /* 0x00007300ff2b77ac */ /* 0x000f280008000800 */
[----:B------:R-:W-:Y:S01]  /*17bc0*/  @P4 STG.E.U8 desc[UR24][R136.64], R139 ;  /* 0x0000008b88004986 */ /* 0x000fe2000c101118 */
[----:B------:R-:W0:Y:S01]  /*17bd0*/  LDCU UR41, c[0x0][0x39c] ;  /* 0x00007380ff2977ac */ /* 0x000e220008000800 */
[----:B--2---:R-:W-:-:S05]  /*17be0*/  F2FP.SATFINITE.E4M3.F32.PACK_AB_MERGE_C R147, R175, R174, RZ ;  /* 0x000000aeaf93723e */ /* 0x004fca00048070ff */
[----:B------:R2:W-:Y:S04]  /*17bf0*/  @P5 STG.E.U8 desc[UR24][R134.64], R147 ;  /* 0x0000009386005986 */ /* 0x0005e8000c101118 */
[----:B------:R0:W-:Y:S01]  /*17c00*/  @P3 STG.E.U8 desc[UR24][R132.64], R252 ;  /* 0x000000fc84003986 */ /* 0x0001e2000c101118 */
[----:B--2---:R-:W-:-:S04]  /*17c10*/  VIADD R134, R138, UR60 ;  /* 0x0000003c8a867c36 */ /* 0x004fc80008000000 */
[C---:B0-----:R-:W-:Y:S01]  /*17c20*/  VIADD R132, R134.reuse, UR60 ;  /* 0x0000003c86847c36 */ /* 0x041fe20008000000 */
[----:B------:R-:W-:Y:S02]  /*17c30*/  SHF.R.S32.HI R135, RZ, 0x1f, R134 ;  /* 0x0000001fff877819 */ /* 0x000fe40000011486 */
[CC--:B------:R-:W-:Y:S02]  /*17c40*/  IADD3 R40, P4, PT, R134.reuse, R198.reuse, RZ ;  /* 0x000000c686287210 */ /* 0x0c0fe40007f9e0ff */
[-C--:B------:R-:W-:Y:S02]  /*17c50*/  IADD3 R148, P3, PT, R134, R197.reuse, RZ ;  /* 0x000000c586947210 */ /* 0x080fe40007f7e0ff */
[----:B------:R-:W-:Y:S01]  /*17c60*/  SHF.R.S32.HI R136, RZ, 0x1f, R132 ;  /* 0x0000001fff887819 */ /* 0x000fe20000011484 */
[C---:B------:R-:W-:Y:S01]  /*17c70*/  IMAD.X R41, R135.reuse, 0x1, R199, P4 ;  /* 0x0000000187297824 */ /* 0x040fe200020e06c7 */
[C---:B------:R-:W-:Y:S01]  /*17c80*/  IADD3 R142, P4, PT, R132.reuse, R198, RZ ;  /* 0x000000c6848e7210 */ /* 0x040fe20007f9e0ff */
[----:B------:R-:W-:Y:S01]  /*17c90*/  IMAD.X R149, R135, 0x1, R196, P3 ;  /* 0x0000000187957824 */ /* 0x000fe200018e06c4 */
[C---:B------:R-:W-:Y:S01]  /*17ca0*/  IADD3 R4, P3, PT, R132.reuse, R197, RZ ;  /* 0x000000c584047210 */ /* 0x040fe20007f7e0ff */
[----:B------:R-:W-:-:S02]  /*17cb0*/  VIADD R133, R132, UR60 ;  /* 0x0000003c84857c36 */ /* 0x000fc40008000000 */
[C---:B------:R-:W-:Y:S02]  /*17cc0*/  IMAD.X R143, R136.reuse, 0x1, R199, P4 ;  /* 0x00000001888f7824 */ /* 0x040fe400020e06c7 */
[----:B------:R-:W-:Y:S01]  /*17cd0*/  IMAD.X R5, R136, 0x1, R196, P3 ;  /* 0x0000000188057824 */ /* 0x000fe200018e06c4 */
[----:B------:R-:W-:Y:S02]  /*17ce0*/  SHF.R.S32.HI R134, RZ, 0x1f, R133 ;  /* 0x0000001fff867819 */ /* 0x000fe40000011485 */
[----:B------:R-:W-:Y:S01]  /*17cf0*/  STL.64 [R1+0xce0], R142 ;  /* 0x000ce08e01007387 */ /* 0x000fe20000100a00 */
[----:B------:R-:W-:-:S03]  /*17d00*/  VIADD R132, R133, UR60 ;  /* 0x0000003c85847c36 */ /* 0x000fc60008000000 */
[----:B------:R0:W-:Y:S01]  /*17d10*/  STL.64 [R1+0xa60], R4 ;  /* 0x000a600401007387 */ /* 0x0001e20000100a00 */
[C---:B------:R-:W-:Y:S02]  /*17d20*/  IADD3 R144, P3, PT, R133.reuse, R197, RZ ;  /* 0x000000c585907210 */ /* 0x040fe40007f7e0ff */
[----:B------:R-:W-:Y:S02]  /*17d30*/  SHF.R.S32.HI R135, RZ, 0x1f, R132 ;  /* 0x0000001fff877819 */ /* 0x000fe40000011484 */
[----:B0-----:R-:W-:Y:S01]  /*17d40*/  IADD3 R4, P4, PT, R133, R198, RZ ;  /* 0x000000c685047210 */ /* 0x001fe20007f9e0ff */
[----:B------:R-:W-:-:S04]  /*17d50*/  VIADD R133, R132, UR60 ;  /* 0x0000003c84857c36 */ /* 0x000fc80008000000 */
[--C-:B------:R-:W-:Y:S01]  /*17d60*/  IMAD.X R5, R134, 0x1, R199.reuse, P4 ;  /* 0x0000000186057824 */ /* 0x100fe200020e06c7 */
[-C--:B------:R-:W-:Y:S01]  /*17d70*/  IADD3 R174, P4, PT, R132, R198.reuse, RZ ;  /* 0x000000c684ae7210 */ /* 0x080fe20007f9e0ff */
[--C-:B------:R-:W-:Y:S01]  /*17d80*/  IMAD.X R145, R134, 0x1, R196.reuse, P3 ;  /* 0x0000000186917824 */ /* 0x100fe200018e06c4 */
[-C--:B------:R-:W-:Y:S02]  /*17d90*/  IADD3 R172, P3, PT, R132, R197.reuse, RZ ;  /* 0x000000c584ac7210 */ /* 0x080fe40007f7e0ff */
[----:B------:R0:W-:Y:S01]  /*17da0*/  STL.64 [R1+0xa58], R4 ;  /* 0x000a580401007387 */ /* 0x0001e20000100a00 */
[C---:B------:R-:W-:Y:S01]  /*17db0*/  IMAD.X R175, R135.reuse, 0x1, R199, P4 ;  /* 0x0000000187af7824 */ /* 0x040fe200020e06c7 */
[----:B------:R-:W-:Y:S01]  /*17dc0*/  SHF.R.S32.HI R134, RZ, 0x1f, R133 ;  /* 0x0000001fff867819 */ /* 0x000fe20000011485 */
[----:B------:R-:W-:Y:S01]  /*17dd0*/  IMAD.X R173, R135, 0x1, R196, P3 ;  /* 0x0000000187ad7824 */ /* 0x000fe200018e06c4 */
[C---:B------:R-:W-:Y:S01]  /*17de0*/  IADD3 R6, P3, PT, R133.reuse, R197, RZ ;  /* 0x000000c585067210 */ /* 0x040fe20007f7e0ff */
[C---:B------:R-:W-:Y:S01]  /*17df0*/  VIADD R132, R133.reuse, UR60 ;  /* 0x0000003c85847c36 */ /* 0x040fe20008000000 */
[----:B0-----:R-:W-:-:S02]  /*17e00*/  IADD3 R4, P4, PT, R133, R198, RZ ;  /* 0x000000c685047210 */ /* 0x001fc40007f9e0ff */
[----:B------:R-:W-:Y:S03]  /*17e10*/  STL.64 [R1+0xcd8], R172 ;  /* 0x000cd8ac01007387 */ /* 0x000fe60000100a00 */
[C---:B------:R-:W-:Y:S01]  /*17e20*/  IMAD.X R5, R134.reuse, 0x1, R199, P4 ;  /* 0x0000000186057824 */ /* 0x040fe200020e06c7 */
[----:B------:R-:W-:Y:S01]  /*17e30*/  SHF.R.S32.HI R135, RZ, 0x1f, R132 ;  /* 0x0000001fff877819 */ /* 0x000fe20000011484 */
[----:B------:R-:W-:-:S03]  /*17e40*/  IMAD.X R7, R134, 0x1, R196, P3 ;  /* 0x0000000186077824 */ /* 0x000fc600018e06c4 */
[----:B------:R0:W-:Y:S01]  /*17e50*/  STL.64 [R1+0xa38], R4 ;  /* 0x000a380401007387 */ /* 0x0001e20000100a00 */
[C---:B------:R-:W-:Y:S01]  /*17e60*/  IADD3 R138, P4, PT, R132.reuse, R198, RZ ;  /* 0x000000c6848a7210 */ /* 0x040fe20007f9e0ff */
[C---:B------:R-:W-:Y:S01]  /*17e70*/  VIADD R133, R132.reuse, UR60 ;  /* 0x0000003c84857c36 */ /* 0x040fe20008000000 */
[----:B0-----:R-:W-:Y:S01]  /*17e80*/  IADD3 R4, P3, PT, R132, R197, RZ ;  /* 0x000000c584047210 */ /* 0x001fe20007f7e0ff */
[----:B------:R-:W-:Y:S04]  /*17e90*/  STL.64 [R1+0xa40], R6 ;  /* 0x000a400601007387 */ /* 0x000fe80000100a00 */
[C---:B------:R-:W-:Y:S01]  /*17ea0*/  IMAD.X R5, R135.reuse, 0x1, R196, P3 ;  /* 0x0000000187057824 */ /* 0x040fe200018e06c4 */
[----:B------:R-:W-:Y:S01]  /*17eb0*/  SHF.R.S32.HI R134, RZ, 0x1f, R133 ;  /* 0x0000001fff867819 */ /* 0x000fe20000011485 */
[----:B------:R-:W-:-:S03]  /*17ec0*/  IMAD.X R139, R135, 0x1, R199, P4 ;  /* 0x00000001878b7824 */ /* 0x000fc600020e06c7 */
[----:B------:R0:W-:Y:S01]  /*17ed0*/  STL.64 [R1+0xa30], R4 ;  /* 0x000a300401007387 */ /* 0x0001e20000100a00 */
[C---:B------:R-:W-:Y:S01]  /*17ee0*/  VIADD R132, R133.reuse, UR60 ;  /* 0x0000003c85847c36 */ /* 0x040fe20008000000 */
[----:B------:R-:W-:-:S04]  /*17ef0*/  IADD3 R140, P3, PT, R133, R197, RZ ;  /* 0x000000c5858c7210 */ /* 0x000fc80007f7e0ff */
        /* <DEDUP_REMOVED lines=13> */
[----:B0-----:R-:W-:-:S05]  /*17fd0*/  IADD3 R4, P4, PT, R133, R198, RZ ;  /* 0x000000c685047210 */ /* 0x001fca0007f9e0ff */
        /* <DEDUP_REMOVED lines=12> */
[C---:B------:R-:W-:Y:S01]  /*180a0*/  IADD3 R180, P3, PT, R133.reuse, R197, RZ ;  /* 0x000000c585b47210 */ /* 0x040fe20007f7e0ff */
[C---:B------:R-:W-:Y:S01]  /*180b0*/  VIADD R132, R133.reuse, UR60 ;  /* 0x0000003c85847c36 */ /* 0x040fe20008000000 */
[----:B0-----:R-:W-:-:S05]  /*180c0*/  IADD3 R4, P4, PT, R133, R198, RZ ;  /* 0x000000c685047210 */ /* 0x001fca0007f9e0ff */
[C---:B------:R-:W-:Y:S01]  /*180d0*/  IMAD.X R5, R134.reuse, 0x1, R199, P4 ;  /* 0x0000000186057824 */ /* 0x040fe200020e06c7 */
[----:B------:R-:W-:Y:S01]  /*180e0*/  SHF.R.S32.HI R135, RZ, 0x1f, R132 ;  /* 0x0000001fff877819 */ /* 0x000fe20000011484 */
[----:B------:R-:W-:-:S03]  /*180f0*/  IMAD.X R181, R134, 0x1, R196, P3 ;  /* 0x0000000186b57824 */ /* 0x000fc600018e06c4 */
[----:B------:R0:W-:Y:S01]  /*18100*/  STL.64 [R1+0x9f0], R4 ;  /* 0x0009f00401007387 */ /* 0x0001e20000100a00 */
[C---:B------:R-:W-:Y:S01]  /*18110*/  VIADD R133, R132.reuse, UR60 ;  /* 0x0000003c84857c36 */ /* 0x040fe20008000000 */
[C---:B------:R-:W-:Y:S02]  /*18120*/  IADD3 R182, P4, PT, R132.reuse, R198, RZ ;  /* 0x000000c684b67210 */ /* 0x040fe40007f9e0ff */
[----:B0-----:R-:W-:-:S05]  /*18130*/  IADD3 R4, P3, PT, R132, R197, RZ ;  /* 0x000000c584047210 */ /* 0x001fca0007f7e0ff */
[C-C-:B------:R-:W-:Y:S01]  /*18140*/  IMAD.X R5, R135.reuse, 0x1, R196.reuse, P3 ;  /* 0x0000000187057824 */ /* 0x140fe200018e06c4 */
[----:B------:R-:W-:Y:S01]  /*18150*/  SHF.R.S32.HI R134, RZ, 0x1f, R133 ;  /* 0x0000001fff867819 */ /* 0x000fe20000011485 */
[----:B------:R-:W-:Y:S01]  /*18160*/  IMAD.X R183, R135, 0x1, R199, P4 ;  /* 0x0000000187b77824 */ /* 0x000fe200020e06c7 */
[C---:B------:R-:W-:Y:S02]  /*18170*/  IADD3 R6, P3, PT, R133.reuse, R197, RZ ;  /* 0x000000c585067210 */ /* 0x040fe40007f7e0ff */
[----:B------:R0:W-:Y:S01]  /*18180*/  STL.64 [R1+0x9e8], R4 ;  /* 0x0009e80401007387 */ /* 0x0001e20000100a00 */
[C---:B------:R-:W-:Y:S02]  /*18190*/  VIADD R132, R133.reuse, UR60 ;  /* 0x0000003c85847c36 */ /* 0x040fe40008000000 */
[----:B------:R-:W-:Y:S01]  /*181a0*/  IMAD.X R7, R134, 0x1, R196, P3 ;  /* 0x0000000186077824 */ /* 0x000fe200018e06c4 */
[----:B0-----:R-:W-:-:S04]  /*181b0*/  IADD3 R4, P4, PT, R133, R198, RZ ;  /* 0x000000c685047210 */ /* 0x001fc80007f9e0ff */
[----:B------:R-:W-:Y:S01]  /*181c0*/  STL.64 [R1+0x9d8], R6 ;  /* 0x0009d80601007387 */ /* 0x000fe20000100a00 */
[----:B------:R-:W-:Y:S01]  /*181d0*/  IMAD.X R5, R134, 0x1, R199, P4 ;  /* 0x0000000186057824 */ /* 0x000fe200020e06c7 */
[----:B------:R-:W-:-:S04]  /*181e0*/  SHF.R.S32.HI R135, RZ, 0x1f, R132 ;  /* 0x0000001fff877819 */ /* 0x000fc80000011484 */
[----:B------:R0:W-:Y:S01]  /*181f0*/  STL.64 [R1+0x9d0], R4 ;  /* 0x0009d00401007387 */ /* 0x0001e20000100a00 */
[C---:B------:R-:W-:Y:S01]  /*18200*/  VIADD R133, R132.reuse, UR60 ;  /* 0x0000003c84857c36 */ /* 0x040fe20008000000 */
[----:B0-----:R-:W-:-:S05]  /*18210*/  IADD3 R4, P4, PT, R132, R198, RZ ;  /* 0x000000c684047210 */ /* 0x001fca0007f9e0ff */
[C---:B------:R-:W-:Y:S01]  /*18220*/  IMAD.X R5, R135.reuse, 0x1, R199, P4 ;  /* 0x0000000187057824 */ /* 0x040fe200020e06c7 */
[-C--:B------:R-:W-:Y:S02]  /*18230*/  IADD3 R6, P3, PT, R132, R197.reuse, RZ ;  /* 0x000000c584067210 */ /* 0x080fe40007f7e0ff */
[----:B------:R-:W-:Y:S02]  /*18240*/  SHF.R.S32.HI R134, RZ, 0x1f, R133 ;  /* 0x0000001fff867819 */ /* 0x000fe40000011485 */
[----:B------:R0:W-:Y:S01]  /*18250*/  STL.64 [R1+0x9b0], R4 ;  /* 0x0009b00401007387 */ /* 0x0001e20000100a00 */
[----:B------:R-:W-:Y:S01]  /*18260*/  IMAD.X R7, R135, 0x1, R196, P3 ;  /* 0x0000000187077824 */ /* 0x000fe200018e06c4 */
[C---:B------:R-:W-:Y:S01]  /*18270*/  IADD3 R184, P3, PT, R133.reuse, R197, RZ ;  /* 0x000000c585b87210 */ /* 0x040fe20007f7e0ff */
[C---:B------:R-:W-:Y:S01]  /*18280*/  VIADD R132, R133.reuse, UR60 ;  /* 0x0000003c85847c36 */ /* 0x040fe20008000000 */
[----:B0-----:R-:W-:Y:S02]  /*18290*/  IADD3 R4, P4, PT, R133, R198, RZ ;  /* 0x000000c685047210 */ /* 0x001fe40007f9e0ff */
[----:B------:R-:W-:Y:S03]  /*182a0*/  STL.64 [R1+0x9c8], R6 ;  /* 0x0009c80601007387 */ /* 0x000fe60000100a00 */
        /* <DEDUP_REMOVED lines=22> */
[----:B------:R-:W-:Y:S02]  /*18410*/  IADD3 R6, P3, PT, R132, R197, RZ ;  /* 0x000000c584067210 */ /* 0x000fe40007f7e0ff */
[----:B------:R-:W-:Y:S02]  /*18420*/  SHF.R.S32.HI R134, RZ, 0x1f, R133 ;  /* 0x0000001fff867819 */ /* 0x000fe40000011485 */
[----:B------:R0:W-:Y:S01]  /*18430*/  STL.64 [R1+0x980], R4 ;  /* 0x0009800401007387 */ /* 0x0001e20000100a00 */
[----:B------:R-:W-:Y:S02]  /*18440*/  IMAD.X R7, R135, 0x1, R196, P3 ;  /* 0x0000000187077824 */ /* 0x000fe400018e06c4 */
[C---:B------:R-:W-:Y:S01]  /*18450*/  VIADD R132, R133.reuse, UR60 ;  /* 0x0000003c85847c36 */ /* 0x040fe20008000000 */
[----:B0-----:R-:W-:Y:S02]  /*18460*/  IADD3 R4, P4, PT, R133, R198, RZ ;  /* 0x000000c685047210 */ /* 0x001fe40007f9e0ff */
[----:B------:R-:W-:Y:S03]  /*18470*/  STL.64 [R1+0x988], R6 ;  /* 0x0009880601007387 */ /* 0x000fe60000100a00 */
[----:B------:R-:W-:Y:S01]  /*18480*/  IMAD.X R5, R134, 0x1, R199, P4 ;  /* 0x0000000186057824 */ /* 0x000fe200020e06c7 */
[----:B------:R-:W-:-:S04]  /*18490*/  SHF.R.S32.HI R135, RZ, 0x1f, R132 ;  /* 0x0000001fff877819 */ /* 0x000fc80000011484 */
[----:B------:R0:W-:Y:S01]  /*184a0*/  STL.64 [R1+0x970], R4 ;  /* 0x0009700401007387 */ /* 0x0001e20000100a00 */
[----:B------:R-:W-:Y:S01]  /*184b0*/  IADD3 R188, P3, PT, R133, R197, RZ ;  /* 0x000000c585bc7210 */ /* 0x000fe20007f7e0ff */
[C---:B------:R-:W-:Y:S01]  /*184c0*/  VIADD R133, R132.reuse, UR60 ;  /* 0x0000003c84857c36 */ /* 0x040fe20008000000 */
[----:B0-----:R-:W-:-:S03]  /*184d0*/  IADD3 R4, P4, PT, R132, R198, RZ ;  /* 0x000000c684047210 */ /* 0x001fc60007f9e0ff */
[--C-:B------:R-:W-:Y:S02]  /*184e0*/  IMAD.X R189, R134, 0x1, R196.reuse, P3 ;  /* 0x0000000186bd7824 */ /* 0x100fe400018e06c4 */
[C---:B------:R-:W-:Y:S01]  /*184f0*/  IMAD.X R5, R135.reuse, 0x1, R199, P4 ;  /* 0x0000000187057824 */ /* 0x040fe200020e06c7 */
[----:B------:R-:W-:Y:S02]  /*18500*/  IADD3 R6, P3, PT, R132, R197, RZ ;  /* 0x000000c584067210 */ /* 0x000fe40007f7e0ff */
[----:B------:R-:W-:Y:S02]  /*18510*/  SHF.R.S32.HI R134, RZ, 0x1f, R133 ;  /* 0x0000001fff867819 */ /* 0x000fe40000011485 */
[----:B------:R0:W-:Y:S01]  /*18520*/  STL.64 [R1+0x960], R4 ;  /* 0x0009600401007387 */ /* 0x0001e20000100a00 */
[----:B------:R-:W-:Y:S02]  /*18530*/  IMAD.X R7, R135, 0x1, R196, P3 ;  /* 0x0000000187077824 */ /* 0x000fe400018e06c4 */
[C---:B------:R-:W-:Y:S01]  /*18540*/  VIADD R132, R133.reuse, UR60 ;  /* 0x0000003c85847c36 */ /* 0x040fe20008000000 */
[----:B0-----:R-:W-:-:S02]  /*18550*/  IADD3 R4, P4, PT, R133, R198, RZ ;  /* 0x000000c685047210 */ /* 0x001fc40007f9e0ff */
        /* <DEDUP_REMOVED lines=504> */
[-C--:B------:R-:W-:Y:S02]  /*1a4e0*/  IADD3 R6, P3, PT, R132, R197.reuse, RZ ;  /* 0x000000c584067210 */ /* 0x080fe40007f7e0ff */
[----:B------:R-:W-:Y:S02]  /*1a4f0*/  SHF.R.S32.HI R134, RZ, 0x1f, R133 ;  /* 0x0000001fff867819 */ /* 0x000fe40000011485 */
[----:B------:R0:W-:Y:S01]  /*1a500*/  STL.64 [R1+0x520], R4 ;  /* 0x0005200401007387 */ /* 0x0001e20000100a00 */
[----:B------:R-:W-:Y:S01]  /*1a510*/  IMAD.X R7, R135, 0x1, R196, P3 ;  /* 0x0000000187077824 */ /* 0x000fe200018e06c4 */
[C---:B------:R-:W-:Y:S01]  /*1a520*/  IADD3 R130, P3, PT, R133.reuse, R197, RZ ;  /* 0x000000c585827210 */ /* 0x040fe20007f7e0ff */
[C---:B------:R-:W-:Y:S01]  /*1a530*/  VIADD R132, R133.reuse, UR60 ;  /* 0x0000003c85847c36 */ /* 0x040fe20008000000 */
[----:B0-----:R-:W-:-:S02]  /*1a540*/  IADD3 R4, P4, PT, R133, R198, RZ ;  /* 0x000000c685047210 */ /* 0x001fc40007f9e0ff */
[----:B------:R0:W-:Y:S03]  /*1a550*/  STL.64 [R1+0x528], R6 ;  /* 0x0005280601007387 */ /* 0x0001e60000100a00 */
[C---:B------:R-:W-:Y:S01]  /*1a560*/  IMAD.X R5, R134.reuse, 0x1, R199, P4 ;  /* 0x0000000186057824 */ /* 0x040fe200020e06c7 */
[----:B------:R-:W-:Y:S01]  /*1a570*/  SHF.R.S32.HI R135, RZ, 0x1f, R132 ;  /* 0x0000001fff877819 */ /* 0x000fe20000011484 */
[----:B------:R-:W-:-:S03]  /*1a580*/  IMAD.X R131, R134, 0x1, R196, P3 ;  /* 0x0000000186837824 */ /* 0x000fc600018e06c4 */
[----:B------:R2:W-:Y:S01]  /*1a590*/  STL.64 [R1+0x510], R4 ;  /* 0x0005100401007387 */ /* 0x0005e20000100a00 */
[C---:B0-----:R-:W-:Y:S01]  /*1a5a0*/  IADD3 R6, P3, PT, R132.reuse, R197, RZ ;  /* 0x000000c584067210 */ /* 0x041fe20007f7e0ff */
[C---:B------:R-:W-:Y:S01]  /*1a5b0*/  VIADD R133, R132.reuse, UR60 ;  /* 0x0000003c84857c36 */ /* 0x040fe20008000000 */
[----:B--2---:R-:W-:-:S03]  /*1a5c0*/  IADD3 R4, P4, PT, R132, R198, RZ ;  /* 0x000000c684047210 */ /* 0x004fc60007f9e0ff */
[C---:B------:R-:W-:Y:S02]  /*1a5d0*/  IMAD.X R7, R135.reuse, 0x1, R196, P3 ;  /* 0x0000000187077824 */ /* 0x040fe400018e06c4 */
[----:B------:R-:W-:Y:S01]  /*1a5e0*/  IMAD.X R5, R135, 0x1, R199, P4 ;  /* 0x0000000187057824 */ /* 0x000fe200020e06c7 */
[----:B------:R-:W-:-:S04]  /*1a5f0*/  SHF.R.S32.HI R134, RZ, 0x1f, R133 ;  /* 0x0000001fff867819 */ /* 0x000fc80000011485 */
[----:B------:R-:W-:Y:S04]  /*1a600*/  STL.64 [R1+0x500], R4 ;  /* 0x0005000401007387 */ /* 0x000fe80000100a00 */
[----:B------:R0:W-:Y:S01]  /*1a610*/  STL.64 [R1+0x508], R6 ;  /* 0x0005080601007387 */ /* 0x0001e20000100a00 */
[C---:B------:R-:W-:Y:S01]  /*1a620*/  VIADD R132, R133.reuse, UR60 ;  /* 0x0000003c85847c36 */ /* 0x040fe20008000000 */
[C---:B0-----:R-:W-:Y:S02]  /*1a630*/  IADD3 R6, P4, PT, R133.reuse, R198, RZ ;  /* 0x000000c685067210 */ /* 0x041fe40007f9e0ff */
[----:B------:R-:W-:-:S03]  /*1a640*/  IADD3 R4, P3, PT, R133, R197, RZ ;  /* 0x000000c585047210 */ /* 0x000fc60007f7e0ff */
[C---:B------:R-:W-:Y:S01]  /*1a650*/  IMAD.X R7, R134.reuse, 0x1, R199, P4 ;  /* 0x0000000186077824 */ /* 0x040fe200020e06c7 */
[----:B------:R-:W-:Y:S01]  /*1a660*/  SHF.R.S32.HI R135, RZ, 0x1f, R132 ;  /* 0x0000001fff877819 */ /* 0x000fe20000011484 */
[--C-:B------:R-:W-:Y:S01]  /*1a670*/  IMAD.X R5, R134, 0x1, R196.reuse, P3 ;  /* 0x0000000186057824 */ /* 0x100fe200018e06c4 */
[C---:B------:R-:W-:Y:S02]  /*1a680*/  IADD3 R8, P3, PT, R132.reuse, R197, RZ ;  /* 0x000000c584087210 */ /* 0x040fe40007f7e0ff */
[----:B------:R0:W-:Y:S01]  /*1a690*/  STL.64 [R1+0x4f0], R6 ;  /* 0x0004f00601007387 */ /* 0x0001e20000100a00 */
[C---:B------:R-:W-:Y:S02]  /*1a6a0*/  VIADD R133, R132.reuse, UR60 ;  /* 0x0000003c84857c36 */ /* 0x040fe40008000000 */
[----:B------:R-:W-:Y:S01]  /*1a6b0*/  IMAD.X R9, R135, 0x1, R196, P3 ;  /* 0x0000000187097824 */ /* 0x000fe200018e06c4 */
[----:B0-----:R-:W-:-:S05]  /*1a6c0*/  IADD3 R6, P4, PT, R132, R198, RZ ;  /* 0x000000c684067210 */ /* 0x001fca0007f9e0ff */
        /* <DEDUP_REMOVED lines=244> */
[C---:B------:R-:W-:Y:S02]  /*1b610*/  VIADD R132, R133.reuse, UR60 ;  /* 0x0000003c85847c36 */ /* 0x040fe40008000000 */
[----:B------:R-:W-:Y:S01]  /*1b620*/  IMAD.MOV.U32 R172, RZ, RZ, R40 ;  /* 0x000000ffffac7224 */ /* 0x000fe200078e0028 */
[----:B------:R-:W2:Y:S01]  /*1b630*/  LDL.LU.64 R142, [R1+0xa60] ;  /* 0x000a6000018e7983 */ /* 0x000ea20000300a00 */
[C---:B0-----:R-:W-:Y:S02]  /*1b640*/  IADD3 R42, P4, PT, R133.reuse, R198, RZ ;  /* 0x000000c6852a7210 */ /* 0x041fe40007f9e0ff */
[----:B------:R-:W-:-:S03]  /*1b650*/  IADD3 R38, P3, PT, R133, R197, RZ ;  /* 0x000000c585267210 */ /* 0x000fc60007f7e0ff */
[C---:B------:R-:W-:Y:S01]  /*1b660*/  IMAD.X R43, R134.reuse, 0x1, R199, P4 ;  /* 0x00000001862b7824 */ /* 0x040fe200020e06c7 */
[----:B------:R-:W-:Y:S01]  /*1b670*/  SHF.R.S32.HI R135, RZ, 0x1f, R132 ;  /* 0x0000001fff877819 */ /* 0x000fe20000011484 */
[--C-:B------:R-:W-:Y:S01]  /*1b680*/  IMAD.X R39, R134, 0x1, R196.reuse, P3 ;  /* 0x0000000186277824 */ /* 0x100fe200018e06c4 */
[C---:B------:R-:W-:Y:S02]  /*1b690*/  IADD3 R40, P3, PT, R132.reuse, R197, RZ ;  /* 0x000000c584287210 */ /* 0x040fe40007f7e0ff */
[----:B------:R0:W-:Y:S01]  /*1b6a0*/  STL.64 [R1+0x70], R42 ;  /* 0x0000702a01007387 */ /* 0x0001e20000100a00 */
[----:B------:R-:W-:Y:S02]  /*1b6b0*/  VIADD R133, R132, UR60 ;  /* 0x0000003c84857c36 */ /* 0x000fe40008000000 */
[----:B------:R-:W-:Y:S02]  /*1b6c0*/  IMAD.MOV.U32 R173, RZ, RZ, R41 ;  /* 0x000000ffffad7224 */ /* 0x000fe400078e0029 */
[----:B------:R-:W-:Y:S01]  /*1b6d0*/  IMAD.X R41, R135, 0x1, R196, P3 ;  /* 0x0000000187297824 */ /* 0x000fe200018e06c4 */
[----:B------:R-:W-:-:S02]  /*1b6e0*/  SHF.R.S32.HI R134, RZ, 0x1f, R133 ;  /* 0x0000001fff867819 */ /* 0x000fc40000011485 */
[----:B0-----:R-:W-:Y:S01]  /*1b6f0*/  IADD3 R42, P4, PT, R132, R198, RZ ;  /* 0x000000c6842a7210 */ /* 0x001fe20007f9e0ff */
[C---:B------:R-:W-:Y:S01]  /*1b700*/  VIADD R132, R133.reuse, UR60 ;  /* 0x0000003c85847c36 */ /* 0x040fe20008000000 */
[----:B------:R-:W-:-:S03]  /*1b710*/  IADD3 R44, P3, PT, R133, R197, RZ ;  /* 0x000000c5852c7210 */ /* 0x000fc60007f7e0ff */
[--C-:B------:R-:W-:Y:S01]  /*1b720*/  IMAD.X R43, R135, 0x1, R199.reuse, P4 ;  /* 0x00000001872b7824 */ /* 0x100fe200020e06c7 */
[-C--:B------:R-:W-:Y:S01]  /*1b730*/  IADD3 R46, P4, PT, R133, R198.reuse, RZ ;  /* 0x000000c6852e7210 */ /* 0x080fe20007f9e0ff */
[----:B------:R-:W-:Y:S01]  /*1b740*/  IMAD.X R45, R134, 0x1, R196, P3 ;  /* 0x00000001862d7824 */ /* 0x000fe200018e06c4 */
[----:B------:R-:W-:Y:S01]  /*1b750*/  SHF.R.S32.HI R135, RZ, 0x1f, R132 ;  /* 0x0000001fff877819 */ /* 0x000fe20000011484 */
[C---:B------:R-:W-:Y:S01]  /*1b760*/  VIADD R133, R132.reuse, UR60 ;  /* 0x0000003c84857c36 */ /* 0x040fe20008000000 */
[-C--:B------:R-:W-:Y:S01]  /*1b770*/  IADD3 R48, P3, PT, R132, R197.reuse, RZ ;  /* 0x000000c584307210 */ /* 0x080fe20007f7e0ff */
[----:B------:R-:W-:Y:S01]  /*1b780*/  IMAD.X R47, R134, 0x1, R199, P4 ;  /* 0x00000001862f7824 */ /* 0x000fe200020e06c7 */
[-C--:B------:R-:W-:Y:S01]  /*1b790*/  IADD3 R50, P4, PT, R132, R198.reuse, RZ ;  /* 0x000000c684327210 */ /* 0x080fe20007f9e0ff */
[----:B------:R-:W-:Y:S01]  /*1b7a0*/  VIADD R132, R133, UR60 ;  /* 0x0000003c85847c36 */ /* 0x000fe20008000000 */
[----:B------:R-:W-:Y:S01]  /*1b7b0*/  SHF.R.S32.HI R134, RZ, 0x1f, R133 ;  /* 0x0000001fff867819 */ /* 0x000fe20000011485 */
[----:B------:R-:W-:Y:S01]  /*1b7c0*/  IMAD.X R49, R135, 0x1, R196, P3 ;  /* 0x0000000187317824 */ /* 0x000fe200018e06c4 */
        /* <DEDUP_REMOVED lines=48> */
[----:B------:R-:W-:Y:S01]  /*1bad0*/  IADD3 R234, P3, PT, R133, R197, RZ ;  /* 0x000000c585ea7210 */ /* 0x000fe20007f7e0ff */
[----:B------:R-:W-:Y:S01]  /*1bae0*/  IMAD.X R237, R135, 0x1, R199, P4 ;  /* 0x0000000187ed7824 */ /* 0x000fe200020e06c7 */
[----:B------:R-:W-:-:S02]  /*1baf0*/  IADD3 R232, P4, PT, R133, R198, RZ ;  /* 0x000000c685e87210 */ /* 0x000fc40007f9e0ff */
[----:B------:R-:W-:Y:S01]  /*1bb00*/  SHF.R.S32.HI R135, RZ, 0x1f, R132 ;  /* 0x0000001fff877819 */ /* 0x000fe20000011484 */
[----:B------:R-:W-:Y:S01]  /*1bb10*/  IMAD.X R235, R146, 0x1, R196, P3 ;  /* 0x0000000192eb7824 */ /* 0x000fe200018e06c4 */
[----:B------:R-:W-:Y:S01]  /*1bb20*/  IADD3 R230, P3, PT, R132, R197, RZ ;  /* 0x000000c584e67210 */ /* 0x000fe20007f7e0ff */
[----:B------:R-:W-:Y:S01]  /*1bb30*/  IMAD.X R233, R146, 0x1, R199, P4 ;  /* 0x0000000192e97824 */ /* 0x000fe200020e06c7 */
[----:B------:R-:W-:-:S03]  /*1bb40*/  IADD3 R228, P4, PT, R132, R198, RZ ;  /* 0x000000c684e47210 */ /* 0x000fc60007f9e0ff */
[C---:B------:R-:W-:Y:S02]  /*1bb50*/  IMAD.X R231, R135.reuse, 0x1, R196, P3 ;  /* 0x0000000187e77824 */ /* 0x040fe400018e06c4 */
[----:B------:R-:W-:Y:S02]  /*1bb60*/  IMAD.X R229, R135, 0x1, R199, P4 ;  /* 0x0000000187e57824 */ /* 0x000fe400020e06c7 */
[----:B------:R-:W2:Y:S01]  /*1bb70*/  LDL.LU R135, [R1+0xa70] ;  /* 0x000a700001877983 */ /* 0x000ea20000300800 */
[----:B------:R-:W-:-:S04]  /*1bb80*/  VIADD R134, R132, UR60 ;  /* 0x0000003c84867c36 */ /* 0x000fc80008000000 */
[C---:B------:R-:W-:Y:S01]  /*1bb90*/  VIADD R133, R134.reuse, UR60 ;  /* 0x0000003c86857c36 */ /* 0x040fe20008000000 */
[----:B------:R-:W-:Y:S02]  /*1bba0*/  SHF.R.S32.HI R146, RZ, 0x1f, R134 ;  /* 0x0000001fff927819 */ /* 0x000fe40000011486 */
[CC--:B------:R-:W-:Y:S02]  /*1bbb0*/  IADD3 R226, P3, PT, R134.reuse, R197.reuse, RZ ;  /* 0x000000c586e27210 */ /* 0x0c0fe40007f7e0ff */
[-C--:B------:R-:W-:Y:S01]  /*1bbc0*/  IADD3 R224, P4, PT, R134, R198.reuse, RZ ;  /* 0x000000c686e07210 */ /* 0x080fe20007f9e0ff */
[C---:B------:R-:W-:Y:S01]  /*1bbd0*/  VIADD R132, R133.reuse, UR60 ;  /* 0x0000003c85847c36 */ /* 0x040fe20008000000 */
[----:B------:R-:W-:Y:S01]  /*1bbe0*/  SHF.R.S32.HI R134, RZ, 0x1f, R133 ;  /* 0x0000001fff867819 */ /* 0x000fe20000011485 */
[C---:B------:R-:W-:Y:S01]  /*1bbf0*/  IMAD.X R227, R146.reuse, 0x1, R196, P3 ;  /* 0x0000000192e37824 */ /* 0x040fe200018e06c4 */
[CC--:B------:R-:W-:Y:S01]  /*1bc00*/  IADD3 R222, P3, PT, R133.reuse, R197.reuse, RZ ;  /* 0x000000c585de7210 */ /* 0x0c0fe20007f7e0ff */
[--C-:B------:R-:W-:Y:S01]  /*1bc10*/  IMAD.X R225, R146, 0x1, R199.reuse, P4 ;  /* 0x0000000192e17824 */ /* 0x100fe200020e06c7 */
[-C--:B------:R-:W-:Y:S01]  /*1bc20*/  IADD3 R220, P4, PT, R133, R198.reuse, RZ ;  /* 0x000000c685dc7210 */ /* 0x080fe20007f9e0ff */
[----:B------:R-:W-:Y:S01]  /*1bc30*/  VIADD R212, R132, UR60 ;  /* 0x0000003c84d47c36 */ /* 0x000fe20008000000 */
[----:B------:R-:W-:Y:S01]  /*1bc40*/  SHF.R.S32.HI R133, RZ, 0x1f, R132 ;  /* 0x0000001fff857819 */ /* 0x000fe20000011484 */
[----:B------:R-:W-:Y:S01]  /*1bc50*/  IMAD.X R223, R134, 0x1, R196, P3 ;  /* 0x0000000186df7824 */ /* 0x000fe200018e06c4 */
[-C--:B------:R-:W-:Y:S01]  /*1bc60*/  IADD3 R218, P3, PT, R132, R197.reuse, RZ ;  /* 0x000000c584da7210 */ /* 0x080fe20007f7e0ff */
[--C-:B------:R-:W-:Y:S01]  /*1bc70*/  IMAD.X R221, R134, 0x1, R199.reuse, P4 ;  /* 0x0000000186dd7824 */ /* 0x100fe200020e06c7 */
        /* <DEDUP_REMOVED lines=24> */
[----:B------:R-:W-:Y:S01]  /*1be00*/  IADD3 R200, P4, PT, R200, R198, RZ ;  /* 0x000000c6c8c87210 */ /* 0x000fe20007f9e0ff */
[C---:B------:R-:W-:Y:S01]  /*1be10*/  VIADD R162, R166.reuse, UR60 ;  /* 0x0000003ca6a27c36 */ /* 0x040fe20008000000 */
[----:B------:R-:W-:Y:S01]  /*1be20*/  SHF.R.S32.HI R132, RZ, 0x1f, R166 ;  /* 0x0000001fff847819 */ /* 0x000fe200000114a6 */
[C---:B------:R-:W-:Y:S01]  /*1be30*/  IMAD.X R203, R133.reuse, 0x1, R196, P3 ;  /* 0x0000000185cb7824 */ /* 0x040fe200018e06c4 */
[----:B------:R-:W-:Y:S01]  /*1be40*/  IADD3 R168, P3, PT, R166, R197, RZ ;  /* 0x000000c5a6a87210 */ /* 0x000fe20007f7e0ff */
[----:B------:R-:W-:Y:S01]  /*1be50*/  IMAD.X R201, R133, 0x1, R199, P4 ;  /* 0x0000000185c97824 */ /* 0x000fe200020e06c7 */
[----:B------:R-:W-:Y:S01]  /*1be60*/  SHF.R.S32.HI R133, RZ, 0x1f, R162 ;  /* 0x0000001fff857819 */ /* 0x000fe200000114a2 */
[----:B------:R-:W-:-:S02]  /*1be70*/  VIADD R158, R162, UR60 ;  /* 0x0000003ca29e7c36 */ /* 0x000fc40008000000 */
[----:B------:R-:W-:Y:S01]  /*1be80*/  IMAD.X R169, R132, 0x1, R196, P3 ;  /* 0x0000000184a97824 */ /* 0x000fe200018e06c4 */
[-C--:B------:R-:W-:Y:S02]  /*1be90*/  IADD3 R164, P3, PT, R162, R197.reuse, RZ ;  /* 0x000000c5a2a47210 */ /* 0x080fe40007f7e0ff */
[-C--:B------:R-:W-:Y:S01]  /*1bea0*/  IADD3 R166, P4, PT, R166, R198.reuse, RZ ;  /* 0x000000c6a6a67210 */ /* 0x080fe20007f9e0ff */
[C---:B------:R-:W-:Y:S01]  /*1beb0*/  VIADD R154, R158.reuse, UR60 ;  /* 0x0000003c9e9a7c36 */ /* 0x040fe20008000000 */
[----:B------:R-:W-:Y:S01]  /*1bec0*/  SHF.R.S32.HI R134, RZ, 0x1f, R158 ;  /* 0x0000001fff867819 */ /* 0x000fe2000001149e */
[C---:B------:R-:W-:Y:S01]  /*1bed0*/  IMAD.X R165, R133.reuse, 0x1, R196, P3 ;  /* 0x0000000185a57824 */ /* 0x040fe200018e06c4 */
[-C--:B------:R-:W-:Y:S01]  /*1bee0*/  IADD3 R160, P3, PT, R158, R197.reuse, RZ ;  /* 0x000000c59ea07210 */ /* 0x080fe20007f7e0ff */
[--C-:B------:R-:W-:Y:S01]  /*1bef0*/  IMAD.X R167, R132, 0x1, R199.reuse, P4 ;  /* 0x0000000184a77824 */ /* 0x100fe200020e06c7 */
[-C--:B------:R-:W-:Y:S02]  /*1bf00*/  IADD3 R162, P4, PT, R162, R198.reuse, RZ ;  /* 0x000000c6a2a27210 */ /* 0x080fe40007f9e0ff */
[----:B------:R-:W-:Y:S01]  /*1bf10*/  SHF.R.S32.HI R132, RZ, 0x1f, R154 ;  /* 0x0000001fff847819 */ /* 0x000fe2000001149a */
[----:B------:R-:W-:Y:S01]  /*1bf20*/  IMAD.X R161, R134, 0x1, R196, P3 ;  /* 0x0000000186a17824 */ /* 0x000fe200018e06c4 */
[----:B------:R-:W-:Y:S01]  /*1bf30*/  IADD3 R156, P3, PT, R154, R197, RZ ;  /* 0x000000c59a9c7210 */ /* 0x000fe20007f7e0ff */
[----:B------:R-:W-:Y:S01]  /*1bf40*/  IMAD.X R163, R133, 0x1, R199, P4 ;  /* 0x0000000185a37824 */ /* 0x000fe200020e06c7 */
[----:B------:R-:W-:Y:S01]  /*1bf50*/  IADD3 R158, P4, PT, R158, R198, RZ ;  /* 0x000000c69e9e7210 */ /* 0x000fe20007f9e0ff */
[----:B------:R-:W-:-:S02]  /*1bf60*/  VIADD R150, R154, UR60 ;  /* 0x0000003c9a967c36 */ /* 0x000fc40008000000 */
[----:B------:R-:W-:Y:S01]  /*1bf70*/  IMAD.X R157, R132, 0x1, R196, P3 ;  /* 0x00000001849d7824 */ /* 0x000fe200018e06c4 */
[----:B----4-:R-:W-:Y:S01]  /*1bf80*/  ISETP.LT.AND P3, PT, R2, UR43, !P6 ;  /* 0x0000002b02007c0c */ /* 0x010fe2000f761270 */
[----:B------:R-:W-:Y:S01]  /*1bf90*/  IMAD.X R159, R134, 0x1, R199, P4 ;  /* 0x00000001869f7824 */ /* 0x000fe200020e06c7 */
[----:B------:R-:W-:Y:S01]  /*1bfa0*/  IADD3 R154, P4, PT, R154, R198, RZ ;  /* 0x000000c69a9a7210 */ /* 0x000fe20007f9e0ff */
[----:B------:R-:W0:Y:S01]  /*1bfb0*/  LDCU UR43, c[0x0][0x398] ;  /* 0x00007300ff2b77ac */ /* 0x000e220008000800 */
[----:B------:R-:W-:-:S03]  /*1bfc0*/  SHF.R.S32.HI R134, RZ, 0x1f, R150 ;  /* 0x0000001fff867819 */ /* 0x000fc60000011496 */
[--C-:B------:R-:W-:Y:S01]  /*1bfd0*/  IMAD.X R155, R132, 0x1, R199.reuse, P4 ;  /* 0x00000001849b7824 */ /* 0x100fe200020e06c7 */
[----:B------:R-:W-:Y:S01]  /*1bfe0*/  IADD3 R152, P4, PT, R150, R197, RZ ;  /* 0x000000c596987210 */ /* 0x000fe20007f9e0ff */
[----:B------:R-:W-:Y:S02]  /*1bff0*/  VIADD R132, R0, 0x66 ;  /* 0x0000006600847836 */ /* 0x000fe40000000000 */
[----:B------:R-:W-:Y:S02]  /*1c000*/  VIADD R146, R150, UR60 ;  /* 0x0000003c96927c36 */ /* 0x000fe40008000000 */
[----:B------:R-:W-:Y:S01]  /*1c010*/  IMAD.X R153, R134, 0x1, R196, P4 ;  /* 0x0000000186997824 */ /* 0x000fe200020e06c4 */
[----:B------:R-:W-:Y:S02]  /*1c020*/  IADD3 R150, P4, PT, R150, R198, RZ ;  /* 0x000000c696967210 */ /* 0x000fe40007f9e0ff */
[----:B------:R-:W-:Y:S01]  /*1c030*/  ISETP.GE.AND P5, PT, R132, UR42, PT ;  /* 0x0000002a84007c0c */ /* 0x000fe2000bfa6270 */
[----:B------:R-:W4:Y:S01]  /*1c040*/  LDCU UR42, c[0x0][0x39c] ;  /* 0x00007380ff2a77ac */ /* 0x000f220008000800 */
[----:B------:R-:W-:Y:S01]  /*1c050*/  ISETP.LT.AND P6, PT, R3, UR50, !P6 ;  /* 0x0000003203007c0c */ /* 0x000fe2000f7c1270 */
[----:B------:R-:W-:Y:S01]  /*1c060*/  IMAD.X R151, R134, 0x1, R199, P4 ;  /* 0x0000000186977824 */ /* 0x000fe200020e06c7 */
[----:B0-----:R-:W-:Y:S01]  /*1c070*/  ISETP.LT.AND P4, PT, R2, UR43, !P5 ;  /* 0x0000002b02007c0c */ /* 0x001fe2000ef81270 */
[----:B------:R-:W0:Y:S01]  /*1c080*/  LDCU UR50, c[0x0][0x398] ;  /* 0x00007300ff3277ac */ /* 0x000e220008000800 */
[----:B------:R-:W-:-:S02]  /*1c090*/  PRMT R133, R147, 0x9910, RZ ;  /* 0x0000991093857816 */ /* 0x000fc400000000ff */
[----:B------:R-:W-:Y:S01]  /*1c0a0*/  PRMT R134, R252, 0x9910, RZ ;  /* 0x00009910fc867816 */ /* 0x000fe200000000ff */
[----:B------:R-:W0:Y:S01]  /*1c0b0*/  LDCU UR43, c[0x0][0x39c] ;  /* 0x00007380ff2b77ac */ /* 0x000e220008000800 */
[----:B------:R-:W-:Y:S02]  /*1c0c0*/  SHF.R.S32.HI R132, RZ, 0x8, R133 ;  /* 0x00000008ff847819 */ /* 0x000fe40000011485 */
[----:B------:R-:W-:-:S03]  /*1c0d0*/  SHF.R.S32.HI R134, RZ, 0x8, R134 ;  /* 0x00000008ff867819 */ /* 0x000fc60000011486 */
[----:B------:R-:W-:Y:S04]  /*1c0e0*/  @P3 STG.E.U8 desc[UR24][R148.64], R132 ;  /* 0x0000008494003986 */ /* 0x000fe8000c101118 */
[----:B------:R0:W-:Y:S04]  /*1c0f0*/  @P6 STG.E.U8 desc[UR24][R172.64], R134 ;  /* 0x00000086ac006986 */ /* 0x0001e8000c101118 */
[----:B0-----:R-:W3:Y:S04]  /*1c100*/  LDL.LU.64 R172, [R1+0xa58] ;  /* 0x000a580001ac7983 */ /* 0x001ee80000300a00 */
[----:B--2---:R0:W-:Y:S04]  /*1c110*/  @P4 STG.E.U8 desc[UR24][R142.64], R135 ;  /* 0x000000878e004986 */ /* 0x0041e8000c101118 */
[----:B0-----:R-:W2:Y:S01]  /*1c120*/  LDL.LU.64 R142, [R1+0xce0] ;  /* 0x000ce000018e7983 */ /* 0x001ea20000300a00 */
[----:B------:R-:W-:Y:S01]  /*1c130*/  ISETP.LT.AND P5, PT, R3, UR55, !P5 ;  /* 0x0000003703007c0c */ /* 0x000fe2000efa1270 */
[----:B------:R-:W-:Y:S01]  /*1c140*/  VIADD R132, R0, 0x67 ;  /* 0x0000006700847836 */ /* 0x000fe20000000000 */
[----:B------:R-:W-:Y:S01]  /*1c150*/  SHF.R.S32.HI R133, RZ, 0x1f, R146 ;  /* 0x0000001fff857819 */ /* 0x000fe20000011492 */
[----:B------:R-:W3:Y:S01]  /*1c160*/  LDL.LU R252, [R1+0x3ac] ;  /* 0x0003ac0001fc7983 */ /* 0x000ee20000300800 */
[----:B------:R-:W-:Y:S01]  /*1c170*/  IADD3 R148, P3, PT, R146, R197, RZ ;  /* 0x000000c592947210 */ /* 0x000fe20007f7e0ff */
[----:B------:R-:W0:Y:S01]  /*1c180*/  LDCU UR55, c[0x0][0x398] ;  /* 0x00007300ff3777ac */ /* 0x000e220008000800 */
[----:B------:R-:W-:-:S03]  /*1c190*/  PRMT R134, R135, 0x9910, RZ ;  /* 0x0000991087867816 */ /* 0x000fc600000000ff */
[----:B------:R-:W-:Y:S01]  /*1c1a0*/  IMAD.X R149, R133, 0x1, R196, P3 ;  /* 0x0000000185957824 */ /* 0x000fe200018e06c4 */
[----:B------:R-:W-:Y:S01]  /*1c1b0*/  ISETP.GE.AND P3, PT, R132, UR44, PT ;  /* 0x0000002c84007c0c */ /* 0x000fe2000bf66270 */
[----:B------:R-:W-:Y:S01]  /*1c1c0*/  VIADD R132, R0, 0x68 ;  /* 0x0000006800847836 */ /* 0x000fe20000000000 */
[----:B------:R-:W-:Y:S01]  /*1c1d0*/  PRMT R135, R170, 0x9910, RZ ;  /* 0x00009910aa877816 */ /* 0x000fe200000000ff */
[----:B------:R-:W0:Y:S01]  /*1c1e0*/  LDCU UR44, c[0x0][0x39c] ;  /* 0x00007380ff2c77ac */ /* 0x000e220008000800 */
[----:B------:R-:W-:Y:S02]  /*1c1f0*/  ISETP.LT.AND P6, PT, R2, UR65, !P3 ;  /* 0x0000004102007c0c */ /* 0x000fe4000dfc1270 */
[----:B------:R-:W-:Y:S01]  /*1c200*/  ISETP.GE.AND P4, PT, R132, UR45, PT ;  /* 0x0000002d84007c0c */ /* 0x000fe2000bf86270 */
[----:B------:R-:W-:Y:S01]  /*1c210*/  IMAD.MOV.U32 R132, RZ, RZ, R134 ;  /* 0x000000ffff847224 */ /* 0x000fe200078e0086 */
[----:B------:R-:W-:Y:S01]  /*1c220*/  ISETP.LT.AND P3, PT, R3, UR50, !P3 ;  /* 0x0000003203007c0c */ /* 0x000fe2000df61270 */
[----:B------:R-:W3:Y:S01]  /*1c230*/  LDL.LU R134, [R1+0x3a4] ;  /* 0x0003a40001867983 */ /* 0x000ee20000300800 */
[----:B------:R-:W-:Y:S01]  /*1c240*/  SHF.R.S32.HI R135, RZ, 0x8, R135 ;  /* 0x00000008ff877819 */ /* 0x000fe20000011487 */
[----:B------:R-:W0:Y:S01]  /*1c250*/  LDCU UR65, c[0x0][0x398] ;  /* 0x00007300ff4177ac */ /* 0x000e220008000800 */
[----:B------:R-:W-:Y:S01]  /*1c260*/  SHF.R.S32.HI R132, RZ, 0x8, R132 ;  /* 0x00000008ff847819 */ /* 0x000fe20000011484 */
[----:B------:R-:W0:Y:S01]  /*1c270*/  LDCU UR50, c[0x0][0x398] ;  /* 0x00007300ff3277ac */ /* 0x000e220008000800 */
[----:B------:R-:W0:Y:S01]  /*1c280*/  LDCU UR45, c[0x0][0x39c] ;  /* 0x00007380ff2d77ac */ /* 0x000e220008000800 */
[----:B--2---:R2:W-:Y:S02]  /*1c290*/  @P5 STG.E.U8 desc[UR24][R142.64], R170 ;  /* 0x000000aa8e005986 */ /* 0x0045e4000c101118 */
[C---:B--2---:R-:W-:Y:S01]  /*1c2a0*/  VIADD R142, R146.reuse, UR60 ;  /* 0x0000003c928e7c36 */ /* 0x044fe20008000000 */
[----:B------:R-:W-:Y:S01]  /*1c2b0*/  IADD3 R146, P5, PT, R146, R198, RZ ;  /* 0x000000c692927210 */ /* 0x000fe20007fbe0ff */
[----:B------:R-:W2:Y:S04]  /*1c2c0*/  LDL.LU R143, [R1+0x3a8] ;  /* 0x0003a800018f7983 */ /* 0x000ea80000300800 */
[----:B------:R-:W-:Y:S01]  /*1c2d0*/  IMAD.X R147, R133, 0x1, R199, P5 ;  /* 0x0000000185937824 */ /* 0x000fe200028e06c7 */
[----:B------:R-:W-:Y:S01]  /*1c2e0*/  @P6 STG.E.U8 desc[UR24][R144.64], R132 ;  /* 0x0000008490006986 */ /* 0x000fe2000c101118 */
[----:B------:R-:W-:-:S03]  /*1c2f0*/  VIADD R133, R0, 0x69 ;  /* 0x0000006900857836 */ /* 0x000fc60000000000 */
[----:B------:R-:W2:Y:S02]  /*1c300*/  LDL.LU.64 R170, [R1+0xa38] ;  /* 0x000a380001aa7983 */ /* 0x000ea40000300a00 */
[----:B------:R-:W-:Y:S01]  /*1c310*/  ISETP.GE.AND P6, PT, R133, UR46, PT ;  /* 0x0000002e85007c0c */ /* 0x000fe2000bfc6270 */
[----:B------:R-:W0:Y:S01]  /*1c320*/  LDCU UR46, c[0x0][0x39c] ;  /* 0x00007380ff2e77ac */ /* 0x000e220008000800 */
[----:B------:R-:W2:Y:S04]  /*1c330*/  LDL.LU R133, [R1+0x3a0] ;  /* 0x0003a00001857983 */ /* 0x000ea80000300800 */
[----:B---3--:R3:W-:Y:S04]  /*1c340*/  @P3 STG.E.U8 desc[UR24][R172.64], R135 ;  /* 0x00000087ac003986 */ /* 0x0087e8000c101118 */
[----:B---3--:R-:W3:Y:S01]  /*1c350*/  LDL.LU.64 R172, [R1+0xcd8] ;  /* 0x000cd80001ac7983 */ /* 0x008ee20000300a00 */
[----:B------:R-:W-:-:S02]  /*1c360*/  SHF.R.S32.HI R132, RZ, 0x1f, R142 ;  /* 0x0000001fff847819 */ /* 0x000fc4000001148e */
[----:B------:R-:W-:-:S05]  /*1c370*/  IADD3 R144, P5, PT, R142, R197, RZ ;  /* 0x000000c58e907210 */ /* 0x000fca0007fbe0ff */
[----:B------:R-:W-:Y:S01]  /*1c380*/  IMAD.X R145, R132, 0x1, R196, P5 ;  /* 0x0000000184917824 */ /* 0x000fe200028e06c4 */
[----:B0-----:R-:W-:Y:S01]  /*1c390*/  ISETP.LT.AND P5, PT, R2, UR55, !P4 ;  /* 0x0000003702007c0c */ /* 0x001fe2000e7a1270 */
[----:B------:R-:W0:Y:S01]  /*1c3a0*/  LDCU UR55, c[0x0][0x398] ;  /* 0x00007300ff3777ac */ /* 0x000e220008000800 */
[----:B--2---:R-:W-:-:S11]  /*1c3b0*/  F2FP.SATFINITE.E4M3.F32.PACK_AB_MERGE_C R134, R134, R133, RZ ;  /* 0x000000858686723e */ /* 0x004fd600048070ff */
[----:B---3--:R2:W-:Y:S04]  /*1c3c0*/  @P5 STG.E.U8 desc[UR24][R172.64], R134 ;  /* 0x00000086ac005986 */ /* 0x0085e8000c101118 */
[----:B--2---:R-:W2:Y:S01]  /*1c3d0*/  LDL.LU.64 R172, [R1+0xcd0] ;  /* 0x000cd00001ac7983 */ /* 0x004ea20000300a00 */
[----:B------:R-:W-:Y:S01]  /*1c3e0*/  ISETP.LT.AND P4, PT, R3, UR65, !P4 ;  /* 0x0000004103007c0c */ /* 0x000fe2000e781270 */
[----:B------:R-:W-:Y:S01]  /*1c3f0*/  VIADD R133, R0, 0x6a ;  /* 0x0000006a00857836 */ /* 0x000fe20000000000 */
[----:B------:R-:W-:Y:S01]  /*1c400*/  PRMT R134, R134, 0x9910, RZ ;  /* 0x0000991086867816 */ /* 0x000fe200000000ff */
[----:B------:R-:W3:Y:S03]  /*1c410*/  LDCU UR65, c[0x0][0x398] ;  /* 0x00007300ff4177ac */ /* 0x000ee60008000800 */
[----:B------:R-:W-:Y:S01]  /*1c420*/  ISETP.GE.AND P3, PT, R133, UR47, PT ;  /* 0x0000002f85007c0c */ /* 0x000fe2000bf66270 */
[----:B------:R-:W-:Y:S01]  /*1c430*/  VIADD R133, R0, 0x6b ;  /* 0x0000006b00857836 */ /* 0x000fe20000000000 */
[----:B------:R-:W-:Y:S01]  /*1c440*/  ISETP.LT.AND P5, PT, R2, UR69, !P6 ;  /* 0x0000004502007c0c */ /* 0x000fe2000f7a1270 */
[----:B------:R-:W0:Y:S01]  /*1c450*/  LDCU UR69, c[0x0][0x398] ;  /* 0x00007300ff4577ac */ /* 0x000e220008000800 */
[----:B--2---:R-:W-:Y:S01]  /*1c460*/  F2FP.SATFINITE.E4M3.F32.PACK_AB_MERGE_C R172, R173, R172, RZ ;  /* 0x000000acadac723e */ /* 0x004fe200048070ff */
[----:B------:R-:W2:Y:S04]  /*1c470*/  LDCU UR47, c[0x0][0x39c] ;  /* 0x00007380ff2f77ac */ /* 0x000ea80008000800 */
[----:B------:R0:W-:Y:S01]  /*1c480*/  @P4 STG.E.U8 desc[UR24][R174.64], R172 ;  /* 0x000000acae004986 */ /* 0x0001e2000c101118 */
[----:B------:R-:W-:Y:S01]  /*1c490*/  ISETP.GE.AND P4, PT, R133, UR48, PT ;  /* 0x0000003085007c0c */ /* 0x000fe2000bf86270 */
[----:B------:R-:W1:Y:S01]  /*1c4a0*/  LDCU UR48, c[0x0][0x39c] ;  /* 0x00007380ff3077ac */ /* 0x000e620008000800 */
[----:B------:R-:W-:Y:S01]  /*1c4b0*/  SHF.R.S32.HI R133, RZ, 0x8, R134 ;  /* 0x00000008ff857819 */ /* 0x000fe20000011486 */
[----:B0-----:R-:W2:Y:S04]  /*1c4c0*/  LDL.LU.64 R174, [R1+0xcc8] ;  /* 0x000cc80001ae7983 */ /* 0x001ea80000300a00 */
[----:B------:R-:W2:Y:S01]  /*1c4d0*/  LDL.LU.64 R134, [R1+0xa40] ;  /* 0x000a400001867983 */ /* 0x000ea20000300a00 */
[----:B------:R-:W-:-:S02]  /*1c4e0*/  PRMT R172, R172, 0x9910, RZ ;  /* 0x00009910acac7816 */ /* 0x000fc400000000ff */
[C---:B------:R-:W-:Y:S01]  /*1c4f0*/  ISETP.LT.AND P6, PT, R3.reuse, UR50, !P6 ;  /* 0x0000003203007c0c */ /* 0x040fe2000f7c1270 */
[----:B------:R-:W0:Y:S01]  /*1c500*/  LDCU UR50, c[0x0][0x398] ;  /* 0x00007300ff3277ac */ /* 0x000e220008000800 */
[----:B--2---:R2:W-:Y:S02]  /*1c510*/  @P5 STG.E.U8 desc[UR24][R134.64], R133 ;  /* 0x0000008586005986 */ /* 0x0045e4000c101118 */
[----:B--2---:R-:W-:Y:S02]  /*1c520*/  IMAD.MOV.U32 R133, RZ, RZ, R172 ;  /* 0x000000ffff857224 */ /* 0x004fe400078e00ac */
[----:B------:R-:W2:Y:S01]  /*1c530*/  LDL.LU.64 R172, [R1+0xa30] ;  /* 0x000a300001ac7983 */ /* 0x000ea20000300a00 */
[----:B------:R-:W-:Y:S01]  /*1c540*/  ISETP.LT.AND P5, PT, R2, UR55, !P3 ;  /* 0x0000003702007c0c */ /* 0x000fe2000dfa1270 */
[----:B------:R-:W0:Y:S01]  /*1c550*/  LDCU UR55, c[0x0][0x398] ;  /* 0x00007300ff3777ac */ /* 0x000e220008000800 */
[----:B---3--:R-:W-:Y:S02]  /*1c560*/  ISETP.LT.AND P3, PT, R3, UR65, !P3 ;  /* 0x0000004103007c0c */ /* 0x008fe4000df61270 */
[----:B------:R-:W-:Y:S01]  /*1c570*/  SHF.R.S32.HI R133, RZ, 0x8, R133 ;  /* 0x00000008ff857819 */ /* 0x000fe20000011485 */
[----:B------:R-:W3:Y:S01]  /*1c580*/  LDCU UR65, c[0x0][0x398] ;  /* 0x00007300ff4177ac */ /* 0x000ee20008000800 */
[----:B------:R-:W-:-:S02]  /*1c590*/  F2FP.SATFINITE.E4M3.F32.PACK_AB_MERGE_C R134, R252, R143, RZ ;  /* 0x0000008ffc86723e */ /* 0x000fc400048070ff */
[----:B------:R-:W-:Y:S01]  /*1c5a0*/  F2FP.SATFINITE.E4M3.F32.PACK_AB_MERGE_C R174, R175, R174, RZ ;  /* 0x000000aeafae723e */ /* 0x000fe200048070ff */
[----:B------:R0:W-:Y:S01]  /*1c5b0*/  @P6 STG.E.U8 desc[UR24][R170.64], R133 ;  /* 0x00000085aa006986 */ /* 0x0001e2000c101118 */
[----:B------:R-:W-:-:S03]  /*1c5c0*/  PRMT R135, R134, 0x9910, RZ ;  /* 0x0000991086877816 */ /* 0x000fc600000000ff */
[----:B0-----:R-:W3:Y:S01]  /*1c5d0*/  LDL.LU.64 R170, [R1+0xa28] ;  /* 0x000a280001aa7983 */ /* 0x001ee20000300a00 */
[----:B------:R-:W-:-:S03]  /*1c5e0*/  VIADD R133, R0, 0x6c ;  /* 0x0000006c00857836 */ /* 0x000fc60000000000 */
[----:B--2---:R0:W-:Y:S04]  /*1c5f0*/  @P5 STG.E.U8 desc[UR24][R172.64], R134 ;  /* 0x00000086ac005986 */ /* 0x0041e8000c101118 */
[----:B------:R2:W-:Y:S04]  /*1c600*/  @P3 STG.E.U8 desc[UR24][R138.64], R174 ;  /* 0x000000ae8a003986 */ /* 0x0005e8000c101118 */
[----:B0-----:R-:W3:Y:S04]  /*1c610*/  LDL.LU R134, [R1+0x3b4] ;  /* 0x0003b40001867983 */ /* 0x001ee80000300800 */
[----:B------:R-:W3:Y:S04]  /*1c620*/  LDL.LU R175, [R1+0x3b8] ;  /* 0x0003b80001af7983 */ /* 0x000ee80000300800 */
[----:B------:R-:W3:Y:S04]  /*1c630*/  LDL.LU R252, [R1+0x3bc] ;  /* 0x0003bc0001fc7983 */ /* 0x000ee80000300800 */
[----:B------:R-:W3:Y:S04]  /*1c640*/  LDL.LU.64 R172, [R1+0xa08] ;  /* 0x000a080001ac7983 */ /* 0x000ee80000300a00 */
[----:B--2---:R-:W3:Y:S01]  /*1c650*/  LDL.LU R139, [R1+0x3b0] ;  /* 0x0003b000018b7983 */ /* 0x004ee20000300800 */
[----:B------:R-:W-:-:S02]  /*1c660*/  ISETP.LT.AND P6, PT, R2, UR69, !P4 ;  /* 0x0000004502007c0c */ /* 0x000fc4000e7c1270 */
[----:B------:R-:W-:Y:S01]  /*1c670*/  ISETP.GE.AND P5, PT, R133, UR49, PT ;  /* 0x0000003185007c0c */ /* 0x000fe2000bfa6270 */
[----:B------:R-:W-:Y:S02]  /*1c680*/  IMAD.MOV.U32 R133, RZ, RZ, R135 ;  /* 0x000000ffff857224 */ /* 0x000fe400078e0087 */
[C---:B------:R-:W-:Y:S01]  /*1c690*/  VIADD R138, R142.reuse, UR60 ;  /* 0x0000003c8e8a7c36 */ /* 0x040fe20008000000 */
[----:B------:R-:W-:Y:S01]  /*1c6a0*/  IADD3 R142, P3, PT, R142, R198, RZ ;  /* 0x000000c68e8e7210 */ /* 0x000fe20007f7e0ff */
[----:B------:R-:W0:Y:S01]  /*1c6b0*/  LDCU UR69, c[0x0][0x398] ;  /* 0x00007300ff4577ac */ /* 0x000e220008000800 */
[----:B------:R-:W-:-:S03]  /*1c6c0*/  SHF.R.S32.HI R133, RZ, 0x8, R133 ;  /* 0x00000008ff857819 */ /* 0x000fc60000011485 */
[----:B------:R-:W-:Y:S01]  /*1c6d0*/  IMAD.X R143, R132, 0x1, R199, P3 ;  /* 0x00000001848f7824 */ /* 0x000fe200018e06c7 */
[----:B------:R-:W-:Y:S01]  /*1c6e0*/  ISETP.LT.AND P4, PT, R3, UR50, !P4 ;  /* 0x0000003203007c0c */ /* 0x000fe2000e781270 */
[----:B------:R2:W-:Y:S01]  /*1c6f0*/  @P6 STG.E.U8 desc[UR24][R140.64], R133 ;  /* 0x000000858c006986 */ /* 0x0005e2000c101118 */
[----:B------:R-:W-:Y:S02]  /*1c700*/  PRMT R135, R174, 0x9910, RZ ;  /* 0x00009910ae877816 */ /* 0x000fe400000000ff */
[----:B---3--:R-:W-:Y:S01]  /*1c710*/  F2FP.SATFINITE.E4M3.F32.PACK_AB_MERGE_C R134, R134, R139, RZ ;  /* 0x0000008b8686723e */ /* 0x008fe200048070ff */
[----:B------:R-:W-:Y:S01]  /*1c720*/  VIADD R132, R0, 0x6d ;  /* 0x0000006d00847836 */ /* 0x000fe20000000000 */
[----:B--2---:R-:W-:Y:S01]  /*1c730*/  SHF.R.S32.HI R133, RZ, 0x1f, R138 ;  /* 0x0000001fff857819 */ /* 0x004fe2000001148a */
[----:B------:R-:W2:Y:S01]  /*1c740*/  LDCU UR49, c[0x0][0x39c] ;  /* 0x00007380ff3177ac */ /* 0x000ea20008000800 */
[----:B------:R-:W-:Y:S01]  /*1c750*/  IADD3 R140, P3, PT, R138, R197, RZ ;  /* 0x000000c58a8c7210 */ /* 0x000fe20007f7e0ff */
[----:B------:R-:W3:Y:S04]  /*1c760*/  LDCU UR50, c[0x0][0x39c] ;  /* 0x00007380ff3277ac */ /* 0x000ee80008000800 */
[----:B------:R-:W-:Y:S01]  /*1c770*/  IMAD.X R141, R133, 0x1, R196, P3 ;  /* 0x00000001858d7824 */ /* 0x000fe200018e06c4 */
[----:B------:R-:W-:Y:S01]  /*1c780*/  ISETP.LT.AND P3, PT, R2, UR55, !P5 ;  /* 0x0000003702007c0c */ /* 0x000fe2000ef61270 */
[----:B------:R-:W0:Y:S01]  /*1c790*/  LDCU UR55, c[0x0][0x398] ;  /* 0x00007300ff3777ac */ /* 0x000e220008000800 */
[----:B------:R-:W-:-:S05]  /*1c7a0*/  SHF.R.S32.HI R135, RZ, 0x8, R135 ;  /* 0x00000008ff877819 */ /* 0x000fca0000011487 */
[----:B------:R0:W-:Y:S06]  /*1c7b0*/  @P4 STG.E.U8 desc[UR24][R170.64], R135 ;  /* 0x00000087aa004986 */ /* 0x0001ec000c101118 */
[----:B------:R1:W-:Y:S04]  /*1c7c0*/  @P3 STG.E.U8 desc[UR24][R176.64], R134 ;  /* 0x00000086b0003986 */ /* 0x0003e8000c101118 */
[----:B0-----:R-:W2:Y:S04]  /*1c7d0*/  LDL.LU.64 R170, [R1+0xa00] ;  /* 0x000a000001aa7983 */ /* 0x001ea80000300a00 */
[----:B-1----:R-:W2:Y:S01]  /*1c7e0*/  LDL.LU.64 R176, [R1+0xcc0] ;  /* 0x000cc00001b07983 */ /* 0x002ea20000300a00 */
[----:B------:R-:W-:Y:S01]  /*1c7f0*/  ISETP.LT.AND P5, PT, R3, UR65, !P5 ;  /* 0x0000004103007c0c */ /* 0x000fe2000efa1270 */
[----:B------:R-:W0:Y:S01]  /*1c800*/  LDCU UR65, c[0x0][0x398] ;  /* 0x00007300ff4177ac */ /* 0x000e220008000800 */
[----:B------:R-:W-:Y:S01]  /*1c810*/  ISETP.GE.AND P6, PT, R132, UR51, PT ;  /* 0x0000003384007c0c */ /* 0x000fe2000bfc6270 */
[----:B------:R-:W-:Y:S01]  /*1c820*/  VIADD R132, R0, 0x6e ;  /* 0x0000006e00847836 */ /* 0x000fe20000000000 */
[----:B------:R-:W-:Y:S01]  /*1c830*/  PRMT R134, R134, 0x9910, RZ ;  /* 0x0000991086867816 */ /* 0x000fe200000000ff */
[----:B------:R-:W1:Y:S03]  /*1c840*/  LDCU UR51, c[0x0][0x39c] ;  /* 0x00007380ff3377ac */ /* 0x000e660008000800 */
[----:B------:R-:W-:Y:S01]  /*1c850*/  ISETP.GE.AND P4, PT, R132, UR52, PT ;  /* 0x0000003484007c0c */ /* 0x000fe2000bf86270 */
[----:B------:R-:W-:Y:S01]  /*1c860*/  VIADD R132, R0, 0x6f ;  /* 0x0000006f00847836 */ /* 0x000fe20000000000 */
        /* <DEDUP_REMOVED lines=8> */
[----:B------:R-:W-:Y:S01]  /*1c8f0*/  ISETP.LT.AND P3, PT, R2, UR69, !P6 ;  /* 0x0000004502007c0c */ /* 0x000fe2000f761270 */
[----:B------:R-:W0:Y:S01]  /*1c900*/  LDCU UR69, c[0x0][0x398] ;  /* 0x00007300ff4577ac */ /* 0x000e220008000800 */
[----:B------:R-:W-:-:S02]  /*1c910*/  PRMT R176, R176, 0x9910, RZ ;  /* 0x00009910b0b07816 */ /* 0x000fc400000000ff */
[C---:B------:R-:W-:Y:S01]  /*1c920*/  ISETP.LT.AND P6, PT, R3.reuse, UR55, !P6 ;  /* 0x0000003703007c0c */ /* 0x040fe2000f7c1270 */
[----:B------:R-:W0:Y:S08]  /*1c930*/  LDCU UR55, c[0x0][0x398] ;  /* 0x00007300ff3777ac */ /* 0x000e300008000800 */
[----:B--2---:R2:W-:Y:S01]  /*1c940*/  @P3 STG.E.U8 desc[UR24][R134.64], R132 ;  /* 0x0000008486003986 */ /* 0x0045e2000c101118 */
[----:B------:R-:W-:Y:S01]  /*1c950*/  ISETP.LT.AND P3, PT, R2, UR65, !P4 ;  /* 0x0000004102007c0c */ /* 0x000fe2000e761270 */
[----:B------:R-:W0:Y:S01]  /*1c960*/  LDCU UR65, c[0x0][0x398] ;  /* 0x00007300ff4177ac */ /* 0x000e220008000800 */
[----:B------:R-:W-:-:S02]  /*1c970*/  ISETP.LT.AND P4, PT, R3, UR71, !P4 ;  /* 0x0000004703007c0c */ /* 0x000fc4000e781270 */
[----:B------:R-:W-:Y:S01]  /*1c980*/  F2FP.SATFINITE.E4M3.F32.PACK_AB_MERGE_C R178, R179, R178, RZ ;  /* 0x000000b2b3b2723e */ /* 0x000fe200048070ff */
[----:B------:R-:W1:Y:S01]  /*1c990*/  LDCU UR71, c[0x0][0x398] ;  /* 0x00007300ff4777ac */ /* 0x000e620008000800 */
[----:B--2---:R-:W-:Y:S01]  /*1c9a0*/  IMAD.MOV.U32 R132, RZ, RZ, R176 ;  /* 0x000000ffff847224 */ /* 0x004fe200078e00b0 */
[----:B------:R-:W-:Y:S01]  /*1c9b0*/  F2FP.SATFINITE.E4M3.F32.PACK_AB_MERGE_C R134, R252, R175, RZ ;  /* 0x000000affc86723e */ /* 0x000fe200048070ff */
[----:B------:R-:W2:Y:S03]  /*1c9c0*/  LDL.LU.64 R176, [R1+0x9f0] ;  /* 0x0009f00001b07983 */ /* 0x000ea60000300a00 */
[----:B------:R-:W-:Y:S01]  /*1c9d0*/  SHF.R.S32.HI R132, RZ, 0x8, R132 ;  /* 0x00000008ff847819 */ /* 0x000fe20000011484 */
[----:B------:R-:W3:Y:S01]  /*1c9e0*/  LDL.LU.64 R174, [R1+0x9e8] ;  /* 0x0009e80001ae7983 */ /* 0x000ee20000300a00 */
[----:B------:R-:W-:-:S03]  /*1c9f0*/  PRMT R135, R134, 0x9910, RZ ;  /* 0x0000991086877816 */ /* 0x000fc600000000ff */
[----:B------:R1:W-:Y:S01]  /*1ca00*/  @P6 STG.E.U8 desc[UR24][R172.64], R132 ;  /* 0x00000084ac006986 */ /* 0x0003e2000c101118 */
[----:B0-----:R-:W-:Y:S01]  /*1ca10*/  ISETP.LT.AND P6, PT, R2, UR69, !P5 ;  /* 0x0000004502007c0c */ /* 0x001fe2000efc1270 */
[----:B------:R-:W0:Y:S02]  /*1ca20*/  LDCU UR69, c[0x0][0x398] ;  /* 0x00007300ff4577ac */ /* 0x000e240008000800 */
[----:B------:R0:W-:Y:S01]  /*1ca30*/  @P3 STG.E.U8 desc[UR24][R170.64], R134 ;  /* 0x00000086aa003986 */ /* 0x0001e2000c101118 */
[----:B-1----:R-:W-:-:S03]  /*1ca40*/  VIADD R132, R0, 0x70 ;  /* 0x0000007000847836 */ /* 0x002fc60000000000 */
[----:B------:R-:W-:Y:S02]  /*1ca50*/  @P4 STG.E.U8 desc[UR24][R136.64], R178 ;  /* 0x000000b288004986 */ /* 0x000fe4000c101118 */
[----:B------:R-:W-:Y:S01]  /*1ca60*/  ISETP.GE.AND P3, PT, R132, UR54, PT ;  /* 0x0000003684007c0c */ /* 0x000fe2000bf66270 */
[----:B------:R-:W-:Y:S02]  /*1ca70*/  IMAD.MOV.U32 R132, RZ, RZ, R135 ;  /* 0x000000ffff847224 */ /* 0x000fe400078e0087 */
[C---:B0-----:R-:W-:Y:S01]  /*1ca80*/  VIADD R134, R138.reuse, UR60 ;  /* 0x0000003c8a867c36 */ /* 0x041fe20008000000 */
[----:B------:R-:W-:Y:S01]  /*1ca90*/  IADD3 R138, P4, PT, R138, R198, RZ ;  /* 0x000000c68a8a7210 */ /* 0x000fe20007f9e0ff */
[----:B------:R-:W3:Y:S01]  /*1caa0*/  LDL.LU R135, [R1+0x3c4] ;  /* 0x0003c40001877983 */ /* 0x000ee20000300800 */
[----:B------:R-:W-:Y:S01]  /*1cab0*/  SHF.R.S32.HI R132, RZ, 0x8, R132 ;  /* 0x00000008ff847819 */ /* 0x000fe20000011484 */
[----:B------:R-:W0:Y:S02]  /*1cac0*/  LDCU UR54, c[0x0][0x39c] ;  /* 0x00007380ff3677ac */ /* 0x000e240008000800 */
[----:B------:R-:W-:-:S02]  /*1cad0*/  IMAD.X R139, R133, 0x1, R199, P4 ;  /* 0x00000001858b7824 */ /* 0x000fc400020e06c7 */
[----:B------:R1:W-:Y:S01]  /*1cae0*/  @P6 STG.E.U8 desc[UR24][R180.64], R132 ;  /* 0x00000084b4006986 */ /* 0x0003e2000c101118 */
[----:B------:R-:W-:Y:S01]  /*1caf0*/  VIADD R133, R0, 0x71 ;  /* 0x0000007100857836 */ /* 0x000fe20000000000 */
[----:B------:R-:W-:-:S04]  /*1cb00*/  PRMT R170, R178, 0x9910, RZ ;  /* 0x00009910b2aa7816 */ /* 0x000fc800000000ff */
[----:B------:R-:W-:Y:S01]  /*1cb10*/  ISETP.GE.AND P6, PT, R133, UR56, PT ;  /* 0x0000003885007c0c */ /* 0x000fe2000bfc6270 */
[----:B------:R-:W0:Y:S01]  /*1cb20*/  LDCU UR56, c[0x0][0x39c] ;  /* 0x00007380ff3877ac */ /* 0x000e220008000800 */
[----:B-1----:R-:W3:Y:S04]  /*1cb30*/  LDL.LU.64 R180, [R1+0xcb0] ;  /* 0x000cb00001b47983 */ /* 0x002ee80000300a00 */
[----:B------:R-:W4:Y:S04]  /*1cb40*/  LDL.LU R252, [R1+0x3c8] ;  /* 0x0003c80001fc7983 */ /* 0x000f280000300800 */
[----:B------:R-:W4:Y:S04]  /*1cb50*/  LDL.LU R171, [R1+0x3cc] ;  /* 0x0003cc0001ab7983 */ /* 0x000f280000300800 */
[----:B------:R-:W4:Y:S04]  /*1cb60*/  LDL.LU.64 R172, [R1+0x9d0] ;  /* 0x0009d00001ac7983 */ /* 0x000f280000300a00 */
[----:B------:R-:W4:Y:S04]  /*1cb70*/  LDL.LU.64 R178, [R1+0x9d8] ;  /* 0x0009d80001b27983 */ /* 0x000f280000300a00 */
[----:B------:R-:W4:Y:S01]  /*1cb80*/  LDL.LU R133, [R1+0x3c0] ;  /* 0x0003c00001857983 */ /* 0x000f220000300800 */
[----:B------:R-:W-:-:S02]  /*1cb90*/  SHF.R.S32.HI R132, RZ, 0x1f, R134 ;  /* 0x0000001fff847819 */ /* 0x000fc40000011486 */
[----:B------:R-:W-:Y:S02]  /*1cba0*/  IADD3 R136, P4, PT, R134, R197, RZ ;  /* 0x000000c586887210 */ /* 0x000fe40007f9e0ff */
[C---:B------:R-:W-:Y:S01]  /*1cbb0*/  ISETP.LT.AND P5, PT, R3.reuse, UR55, !P5 ;  /* 0x0000003703007c0c */ /* 0x040fe2000efa1270 */
[----:B------:R-:W1:Y:S02]  /*1cbc0*/  LDCU UR55, c[0x0][0x39c] ;  /* 0x00007380ff3777ac */ /* 0x000e640008000800 */
[----:B------:R-:W-:Y:S01]  /*1cbd0*/  IMAD.X R137, R132, 0x1, R196, P4 ;  /* 0x0000000184897824 */ /* 0x000fe200020e06c4 */
[----:B------:R-:W-:Y:S01]  /*1cbe0*/  ISETP.LT.AND P4, PT, R2, UR69, !P3 ;  /* 0x0000004502007c0c */ /* 0x000fe2000df81270 */
[----:B------:R-:W0:Y:S01]  /*1cbf0*/  LDCU UR69, c[0x0][0x398] ;  /* 0x00007300ff4577ac */ /* 0x000e220008000800 */
[----:B------:R-:W-:Y:S02]  /*1cc00*/  ISETP.LT.AND P3, PT, R3, UR71, !P3 ;  /* 0x0000004703007c0c */ /* 0x000fe4000df61270 */
[----:B------:R-:W-:Y:S01]  /*1cc10*/  SHF.R.S32.HI R170, RZ, 0x8, R170 ;  /* 0x00000008ffaa7819 */ /* 0x000fe200000114aa */
[----:B------:R-:W0:Y:S04]  /*1cc20*/  LDCU UR71, c[0x0][0x398] ;  /* 0x00007300ff4777ac */ /* 0x000e280008000800 */
[----:B--2---:R2:W-:Y:S04]  /*1cc30*/  @P5 STG.E.U8 desc[UR24][R176.64], R170 ;  /* 0x000000aab0005986 */ /* 0x0045e8000c101118 */
[----:B--2---:R-:W2:Y:S01]  /*1cc40*/  LDL.LU.64 R176, [R1+0x9c8] ;  /* 0x0009c80001b07983 */ /* 0x004ea20000300a00 */
[----:B---3--:R-:W-:-:S02]  /*1cc50*/  F2FP.SATFINITE.E4M3.F32.PACK_AB_MERGE_C R180, R181, R180, RZ ;  /* 0x000000b4b5b4723e */ /* 0x008fc400048070ff */
[----:B----4-:R-:W-:-:S05]  /*1cc60*/  F2FP.SATFINITE.E4M3.F32.PACK_AB_MERGE_C R135, R135, R133, RZ ;  /* 0x000000858787723e */ /* 0x010fca00048070ff */
[----:B------:R3:W-:Y:S04]  /*1cc70*/  @P4 STG.E.U8 desc[UR24][R174.64], R135 ;  /* 0x00000087ae004986 */ /* 0x0007e8000c101118 */
[----:B------:R4:W-:Y:S04]  /*1cc80*/  @P3 STG.E.U8 desc[UR24][R182.64], R180 ;  /* 0x000000b4b6003986 */ /* 0x0009e8000c101118 */
[----:B---3--:R-:W3:Y:S04]  /*1cc90*/  LDL.LU.64 R174, [R1+0x9b0] ;  /* 0x0009b00001ae7983 */ /* 0x008ee80000300a00 */
[----:B----4-:R-:W4:Y:S01]  /*1cca0*/  LDL.LU.64 R182, [R1+0xca8] ;  /* 0x000ca80001b67983 */ /* 0x010f220000300a00 */
[----:B------:R-:W-:Y:S01]  /*1ccb0*/  VIADD R133, R0, 0x72 ;  /* 0x0000007200857836 */ /* 0x000fe20000000000 */
[----:B------:R-:W-:Y:S01]  /*1ccc0*/  ISETP.LT.AND P4, PT, R2, UR65, !P6 ;  /* 0x0000004102007c0c */ /* 0x000fe2000f781270 */
[----:B------:R-:W1:Y:S01]  /*1ccd0*/  LDCU UR65, c[0x0][0x398] ;  /* 0x00007300ff4177ac */ /* 0x000e620008000800 */
[----:B------:R-:W-:Y:S01]  /*1cce0*/  PRMT R135, R135, 0x9910, RZ ;  /* 0x0000991087877816 */ /* 0x000fe200000000ff */
[----:B------:R-:W3:Y:S01]  /*1ccf0*/  LDL.LU R181, [R1+0x3d0] ;  /* 0x0003d00001b57983 */ /* 0x000ee20000300800 */
[----:B------:R-:W-:Y:S01]  /*1cd00*/  ISETP.GE.AND P5, PT, R133, UR57, PT ;  /* 0x0000003985007c0c */ /* 0x000fe2000bfa6270 */
[----:B------:R-:W-:Y:S01]  /*1cd10*/  VIADD R133, R0, 0x73 ;  /* 0x0000007300857836 */ /* 0x000fe20000000000 */
[----:B------:R-:W-:Y:S01]  /*1cd20*/  PRMT R180, R180, 0x9910, RZ ;  /* 0x00009910b4b47816 */ /* 0x000fe200000000ff */
[----:B------:R-:W1:Y:S03]  /*1cd30*/  LDCU UR57, c[0x0][0x39c] ;  /* 0x00007380ff3977ac */ /* 0x000e660008000800 */
[----:B------:R-:W-:Y:S01]  /*1cd40*/  ISETP.GE.AND P3, PT, R133, UR58, PT ;  /* 0x0000003a85007c0c */ /* 0x000fe2000bf66270 */
[----:B------:R-:W1:Y:S01]  /*1cd50*/  LDCU UR58, c[0x0][0x39c] ;  /* 0x00007380ff3a77ac */ /* 0x000e620008000800 */
[----:B------:R-:W-:-:S02]  /*1cd60*/  SHF.R.S32.HI R133, RZ, 0x8, R135 ;  /* 0x00000008ff857819 */ /* 0x000fc40000011487 */
[----:B0-----:R-:W-:Y:S01]  /*1cd70*/  ISETP.LT.AND P6, PT, R3, UR69, !P6 ;  /* 0x0000004503007c0c */ /* 0x001fe2000f7c1270 */
[----:B------:R-:W0:Y:S02]  /*1cd80*/  LDCU UR69, c[0x0][0x398] ;  /* 0x00007300ff4577ac */ /* 0x000e240008000800 */
[----:B------:R1:W-:Y:S01]  /*1cd90*/  @P4 STG.E.U8 desc[UR24][R178.64], R133 ;  /* 0x00000085b2004986 */ /* 0x0003e2000c101118 */
[----:B------:R-:W-:Y:S01]  /*1cda0*/  ISETP.LT.AND P4, PT, R2, UR71, !P5 ;  /* 0x0000004702007c0c */ /* 0x000fe2000ef81270 */
[----:B------:R-:W0:Y:S01]  /*1cdb0*/  LDCU UR71, c[0x0][0x398] ;  /* 0x00007300ff4777ac */ /* 0x000e220008000800 */
[----:B------:R-:W-:Y:S01]  /*1cdc0*/  F2FP.SATFINITE.E4M3.F32.PACK_AB_MERGE_C R135, R171, R252, RZ ;  /* 0x000000fcab87723e */ /* 0x000fe200048070ff */
[----:B-1----:R-:W-:-:S05]  /*1cdd0*/  IMAD.MOV.U32 R133, RZ, RZ, R180 ;  /* 0x000000ffff857224 */ /* 0x002fca00078e00b4 */
[----:B------:R-:W-:Y:S02]  /*1cde0*/  SHF.R.S32.HI R133, RZ, 0x8, R133 ;  /* 0x00000008ff857819 */ /* 0x000fe40000011485 */
[----:B------:R-:W-:-:S03]  /*1cdf0*/  PRMT R170, R135, 0x9910, RZ ;  /* 0x0000991087aa7816 */ /* 0x000fc600000000ff */
[----:B------:R1:W-:Y:S01]  /*1ce00*/  @P6 STG.E.U8 desc[UR24][R172.64], R133 ;  /* 0x00000085ac006986 */ /* 0x0003e2000c101118 */
[----:B------:R-:W-:Y:S01]  /*1ce10*/  ISETP.LT.AND P5, PT, R3, UR73, !P5 ;  /* 0x0000004903007c0c */ /* 0x000fe2000efa1270 */
[----:B------:R-:W0:Y:S01]  /*1ce20*/  LDCU UR73, c[0x0][0x398] ;  /* 0x00007300ff4977ac */ /* 0x000e220008000800 */
[----:B------:R-:W-:Y:S01]  /*1ce30*/  ISETP.LT.AND P6, PT, R2, UR65, !P3 ;  /* 0x0000004102007c0c */ /* 0x000fe2000dfc1270 */
[C---:B-1----:R-:W-:Y:S01]  /*1ce40*/  VIADD R133, R0.reuse, 0x74 ;  /* 0x0000007400857836 */ /* 0x042fe20000000000 */
[----:B------:R-:W5:Y:S01]  /*1ce50*/  LDL.LU R173, [R1+0x3d4] ;  /* 0x0003d40001ad7983 */ /* 0x000f620000300800 */
[----:B------:R-:W1:Y:S03]  /*1ce60*/  LDCU UR65, c[0x0][0x398] ;  /* 0x00007300ff4177ac */ /* 0x000e660008000800 */
[----:B------:R-:W5:Y:S04]  /*1ce70*/  LDL.LU.64 R178, [R1+0x9b8] ;  /* 0x0009b80001b27983 */ /* 0x000f680000300a00 */
[----:B--2---:R2:W-:Y:S01]  /*1ce80*/  @P4 STG.E.U8 desc[UR24][R176.64], R135 ;  /* 0x00000087b0004986 */ /* 0x0045e2000c101118 */
[----:B------:R-:W-:Y:S01]  /*1ce90*/  ISETP.GE.AND P4, PT, R133, UR59, PT ;  /* 0x0000003b85007c0c */ /* 0x000fe2000bf86270 */
[----:B------:R-:W-:Y:S01]  /*1cea0*/  IMAD.MOV.U32 R133, RZ, RZ, R170 ;  /* 0x000000ffff857224 */ /* 0x000fe200078e00aa */
[----:B----4-:R-:W-:Y:S01]  /*1ceb0*/  F2FP.SATFINITE.E4M3.F32.PACK_AB_MERGE_C R182, R183, R182, RZ ;  /* 0x000000b6b7b6723e */ /* 0x010fe200048070ff */
[----:B--2---:R-:W2:Y:S03]  /*1cec0*/  LDL.LU.64 R176, [R1+0x9a8] ;  /* 0x0009a80001b07983 */ /* 0x004ea60000300a00 */
[----:B------:R-:W-:Y:S01]  /*1ced0*/  SHF.R.S32.HI R133, RZ, 0x8, R133 ;  /* 0x00000008ff857819 */ /* 0x000fe20000011485 */
[----:B------:R-:W-:Y:S01]  /*1cee0*/  VIADD R172, R0, 0x75 ;  /* 0x0000007500ac7836 */ /* 0x000fe20000000000 */
[----:B0-----:R-:W-:Y:S01]  /*1cef0*/  ISETP.LT.AND P3, PT, R3, UR69, !P3 ;  /* 0x0000004503007c0c */ /* 0x001fe2000df61270 */
[----:B---3--:R-:W-:Y:S01]  /*1cf00*/  @P5 STG.E.U8 desc[UR24][R174.64], R182 ;  /* 0x000000b6ae005986 */ /* 0x008fe2000c101118 */
[----:B-----5:R-:W-:-:S03]  /*1cf10*/  F2FP.SATFINITE.E4M3.F32.PACK_AB_MERGE_C R173, R173, R181, RZ ;  /* 0x000000b5adad723e */ /* 0x020fc600048070ff */
[----:B------:R0:W-:Y:S01]  /*1cf20*/  @P6 STG.E.U8 desc[UR24][R184.64], R133 ;  /* 0x00000085b8006986 */ /* 0x0001e2000c101118 */
[----:B------:R-:W-:Y:S01]  /*1cf30*/  VIADD R170, R134, UR60 ;  /* 0x0000003c86aa7c36 */ /* 0x000fe20008000000 */
[----:B------:R-:W3:Y:S01]  /*1cf40*/  LDCU UR69, c[0x0][0x398] ;  /* 0x00007300ff4577ac */ /* 0x000ee20008000800 */
[----:B------:R-:W4:Y:S01]  /*1cf50*/  LDCU UR59, c[0x0][0x39c] ;  /* 0x00007380ff3b77ac */ /* 0x000f220008000800 */
[----:B0-----:R-:W5:Y:S01]  /*1cf60*/  LDL.LU.64 R184, [R1+0xca0] ;  /* 0x000ca00001b87983 */ /* 0x001f620000300a00 */
[----:B------:R-:W-:Y:S01]  /*1cf70*/  PRMT R174, R182, 0x9910, RZ ;  /* 0x00009910b6ae7816 */ /* 0x000fe200000000ff */
[----:B------:R-:W0:Y:S02]  /*1cf80*/  LDCU UR60, c[0x0][0x39c] ;  /* 0x00007380ff3c77ac */ /* 0x000e240008000800 */
[----:B------:R-:W3:Y:S04]  /*1cf90*/  LDL.LU R175, [R1+0x3d8] ;  /* 0x0003d80001af7983 */ /* 0x000ee80000300800 */
[----:B------:R-:W3:Y:S04]  /*1cfa0*/  LDL.LU R252, [R1+0x3dc] ;  /* 0x0003dc0001fc7983 */ /* 0x000ee80000300800 */
[----:B------:R-:W3:Y:S01]  /*1cfb0*/  LDL.LU.64 R182, [R1+0x998] ;  /* 0x0009980001b67983 */ /* 0x000ee20000300a00 */
[----:B------:R-:W-:Y:S01]  /*1cfc0*/  ISETP.LT.AND P6, PT, R2, UR71, !P4 ;  /* 0x0000004702007c0c */ /* 0x000fe2000e7c1270 */
[----:B------:R-:W0:Y:S01]  /*1cfd0*/  LDCU UR71, c[0x0][0x398] ;  /* 0x00007300ff4777ac */ /* 0x000e220008000800 */
[----:B------:R-:W-:Y:S01]  /*1cfe0*/  ISETP.LT.AND P4, PT, R3, UR73, !P4 ;  /* 0x0000004903007c0c */ /* 0x000fe2000e781270 */
[----:B------:R-:W3:Y:S01]  /*1cff0*/  LDL.LU.64 R180, [R1+0x990] ;  /* 0x0009900001b47983 */ /* 0x000ee20000300a00 */
[----:B------:R-:W-:Y:S01]  /*1d000*/  SHF.R.S32.HI R174, RZ, 0x8, R174 ;  /* 0x00000008ffae7819 */ /* 0x000fe200000114ae */
[----:B------:R-:W0:Y:S04]  /*1d010*/  LDCU UR73, c[0x0][0x398] ;  /* 0x00007300ff4977ac */ /* 0x000e280008000800 */
[----:B------:R1:W-:Y:S04]  /*1d020*/  @P3 STG.E.U8 desc[UR24][R178.64], R174 ;  /* 0x000000aeb2003986 */ /* 0x0003e8000c101118 */
[----:B-1----:R-:W3:Y:S04]  /*1d030*/  LDL.LU.64 R178, [R1+0x988] ;  /* 0x0009880001b27983 */ /* 0x002ee80000300a00 */
[----:B--2---:R1:W-:Y:S04]  /*1d040*/  @P6 STG.E.U8 desc[UR24][R176.64], R173 ;  /* 0x000000adb0006986 */ /* 0x0043e8000c101118 */
[----:B-1----:R-:W2:Y:S01]  /*1d050*/  LDL.LU.64 R176, [R1+0x980] ;  /* 0x0009800001b07983 */ /* 0x002ea20000300a00 */
[----:B-----5:R-:W-:-:S05]  /*1d060*/  F2FP.SATFINITE.E4M3.F32.PACK_AB_MERGE_C R184, R185, R184, RZ ;  /* 0x000000b8b9b8723e */ /* 0x020fca00048070ff */
[----:B------:R1:W-:Y:S04]  /*1d070*/  @P4 STG.E.U8 desc[UR24][R186.64], R184 ;  /* 0x000000b8ba004986 */ /* 0x0003e8000c101118 */
[----:B-1----:R-:W5:Y:S01]  /*1d080*/  LDL.LU.64 R186, [R1+0xc98] ;  /* 0x000c980001ba7983 */ /* 0x002f620000300a00 */
[----:B------:R-:W-:Y:S02]  /*1d090*/  IADD3 R134, P5, PT, R134, R198, RZ ;  /* 0x000000c686867210 */ /* 0x000fe40007fbe0ff */
[----:B------:R-:W-:-:S03]  /*1d0a0*/  SHF.R.S32.HI R171, RZ, 0x1f, R170 ;  /* 0x0000001fffab7819 */ /* 0x000fc600000114aa */
[----:B------:R-:W-:Y:S01]  /*1d0b0*/  IMAD.X R135, R132, 0x1, R199, P5 ;  /* 0x0000000184877824 */ /* 0x000fe200028e06c7 */
[----:B------:R-:W-:-:S05]  /*1d0c0*/  IADD3 R132, P5, PT, R170, R197, RZ ;  /* 0x000000c5aa847210 */ /* 0x000fca0007fbe0ff */
[----:B------:R-:W-:Y:S01]  /*1d0d0*/  IMAD.X R133, R171, 0x1, R196, P5 ;  /* 0x00000001ab857824 */ /* 0x000fe200028e06c4 */
[----:B------:R-:W-:Y:S01]  /*1d0e0*/  ISETP.GE.AND P5, PT, R172, UR61, PT ;  /* 0x0000003dac007c0c */ /* 0x000fe2000bfa6270 */
[----:B------:R-:W-:Y:S01]  /*1d0f0*/  VIADD R172, R0, 0x76 ;  /* 0x0000007600ac7836 */ /* 0x000fe20000000000 */
[----:B------:R-:W-:Y:S01]  /*1d100*/  PRMT R173, R173, 0x9910, RZ ;  /* 0x00009910adad7816 */ /* 0x000fe200000000ff */
[----:B------:R-:W4:Y:S01]  /*1d110*/  LDL.LU R196, [R1+0x3e0] ;  /* 0x0003e00001c47983 */ /* 0x000f220000300800 */
[----:B------:R-:W-:Y:S01]  /*1d120*/  ISETP.LT.AND P6, PT, R2, UR65, !P5 ;  /* 0x0000004102007c0c */ /* 0x000fe2000efc1270 */
[----:B------:R-:W1:Y:S01]  /*1d130*/  LDCU UR65, c[0x0][0x398] ;  /* 0x00007300ff4177ac */ /* 0x000e620008000800 */
[----:B------:R-:W-:Y:S01]  /*1d140*/  ISETP.GE.AND P3, PT, R172, UR62, PT ;  /* 0x0000003eac007c0c */ /* 0x000fe2000bf66270 */
[----:B------:R-:W-:Y:S01]  /*1d150*/  VIADD R172, R0, 0x77 ;  /* 0x0000007700ac7836 */ /* 0x000fe20000000000 */
[----:B------:R-:W-:Y:S01]  /*1d160*/  PRMT R184, R184, 0x9910, RZ ;  /* 0x00009910b8b87816 */ /* 0x000fe200000000ff */
[----:B------:R-:W4:Y:S01]  /*1d170*/  LDL.LU R197, [R1+0x3e4] ;  /* 0x0003e40001c57983 */ /* 0x000f220000300800 */
[----:B---3--:R-:W-:Y:S01]  /*1d180*/  ISETP.LT.AND P5, PT, R3, UR69, !P5 ;  /* 0x0000004503007c0c */ /* 0x008fe2000efa1270 */
[----:B------:R-:W3:Y:S01]  /*1d190*/  LDCU UR69, c[0x0][0x398] ;  /* 0x00007300ff4577ac */ /* 0x000ee20008000800 */
[----:B------:R-:W-:-:S02]  /*1d1a0*/  ISETP.GE.AND P4, PT, R172, UR63, PT ;  /* 0x0000003fac007c0c */ /* 0x000fc4000bf86270 */
[----:B------:R-:W-:Y:S01]  /*1d1b0*/  SHF.R.S32.HI R172, RZ, 0x8, R173 ;  /* 0x00000008ffac7819 */ /* 0x000fe200000114ad */
[----:B------:R-:W1:Y:S04]  /*1d1c0*/  LDCU UR61, c[0x0][0x39c] ;  /* 0x00007380ff3d77ac */ /* 0x000e680008000800 */
[----:B------:R3:W-:Y:S01]  /*1d1d0*/  @P6 STG.E.U8 desc[UR24][R182.64], R172 ;  /* 0x000000acb6006986 */ /* 0x0007e2000c101118 */
[----:B0-----:R-:W-:Y:S01]  /*1d1e0*/  ISETP.LT.AND P6, PT, R2, UR71, !P3 ;  /* 0x0000004702007c0c */ /* 0x001fe2000dfc1270 */
[----:B------:R-:W0:Y:S01]  /*1d1f0*/  LDCU UR71, c[0x0][0x398] ;  /* 0x00007300ff4777ac */ /* 0x000e220008000800 */
[----:B------:R-:W0:Y:S01]  /*1d200*/  LDCU UR62, c[0x0][0x39c] ;  /* 0x00007380ff3e77ac */ /* 0x000e220008000800 */
[----:B------:R-:W0:Y:S01]  /*1d210*/  LDCU UR63, c[0x0][0x39c] ;  /* 0x00007380ff3f77ac */ /* 0x000e220008000800 */
[----:B---3--:R-:W-:Y:S01]  /*1d220*/  IMAD.MOV.U32 R172, RZ, RZ, R184 ;  /* 0x000000ffffac7224 */ /* 0x008fe200078e00b8 */
[----:B------:R-:W-:Y:S01]  /*1d230*/  F2FP.SATFINITE.E4M3.F32.PACK_AB_MERGE_C R173, R252, R175, RZ ;  /* 0x000000affcad723e */ /* 0x000fe200048070ff */
[----:B------:R-:W3:Y:S03]  /*1d240*/  LDL.LU.64 R182, [R1+0x970] ;  /* 0x0009700001b67983 */ /* 0x000ee60000300a00 */
[----:B------:R-:W-:-:S02]  /*1d250*/  SHF.R.S32.HI R172, RZ, 0x8, R172 ;  /* 0x00000008ffac7819 */ /* 0x000fc400000114ac */
[----:B-1----:R-:W-:Y:S01]  /*1d260*/  ISETP.LT.AND P3, PT, R3, UR65, !P3 ;  /* 0x0000004103007c0c */ /* 0x002fe2000df61270 */
[----:B------:R-:W1:Y:S02]  /*1d270*/  LDCU UR65, c[0x0][0x39c] ;  /* 0x00007380ff4177ac */ /* 0x000e640008000800 */
[----:B------:R0:W-:Y:S01]  /*1d280*/  @P5 STG.E.U8 desc[UR24][R180.64], R172 ;  /* 0x000000acb4005986 */ /* 0x0001e2000c101118 */
[----:B------:R-:W-:Y:S01]  /*1d290*/  ISETP.LT.AND P5, PT, R2, UR73, !P4 ;  /* 0x0000004902007c0c */ /* 0x000fe2000e7a1270 */
[----:B------:R-:W1:Y:S01]  /*1d2a0*/  LDCU UR73, c[0x0][0x398] ;  /* 0x00007300ff4977ac */ /* 0x000e620008000800 */
[----:B------:R-:W-:Y:S01]  /*1d2b0*/  PRMT R174, R173, 0x9910, RZ ;  /* 0x00009910adae7816 */ /* 0x000fe200000000ff */
[----:B------:R1:W-:Y:S01]  /*1d2c0*/  @P6 STG.E.U8 desc[UR24][R178.64], R173 ;  /* 0x000000adb2006986 */ /* 0x0003e2000c101118 */
[----:B0-----:R-:W-:-:S03]  /*1d2d0*/  VIADD R172, R0, 0x78 ;  /* 0x0000007800ac7836 */ /* 0x001fc60000000000 */
[----:B------:R-:W3:Y:S02]  /*1d2e0*/  LDL.LU.64 R180, [R1+0x968] ;  /* 0x0009680001b47983 */ /* 0x000ee40000300a00 */
[----:B------:R-:W-:Y:S02]  /*1d2f0*/  ISETP.GE.AND P6, PT, R172, UR64, PT ;  /* 0x00000040ac007c0c */ /* 0x000fe4000bfc6270 */
[----:B-1----:R-:W3:Y:S01]  /*1d300*/  LDL.LU.64 R178, [R1+0x960] ;  /* 0x0009600001b27983 */ /* 0x002ee20000300a00 */
[----:B------:R-:W-:Y:S01]  /*1d310*/  SHF.R.S32.HI R172, RZ, 0x8, R174 ;  /* 0x00000008ffac7819 */ /* 0x000fe200000114ae */
[----:B------:R-:W0:Y:S01]  /*1d320*/  LDCU UR64, c[0x0][0x39c] ;  /* 0x00007380ff4077ac */ /* 0x000e220008000800 */
[----:B-----5:R-:W-:-:S05]  /*1d330*/  F2FP.SATFINITE.E4M3.F32.PACK_AB_MERGE_C R186, R187, R186, RZ ;  /* 0x000000babbba723e */ /* 0x020fca00048070ff */
[----:B--2---:R-:W-:Y:S04]  /*1d340*/  @P3 STG.E.U8 desc[UR24][R176.64], R186 ;  /* 0x000000bab0003986 */ /* 0x004fe8000c101118 */
[----:B------:R1:W-:Y:S04]  /*1d350*/  @P5 STG.E.U8 desc[UR24][R188.64], R172 ;  /* 0x000000acbc005986 */ /* 0x0003e8000c101118 */
[----:B-1----:R-:W2:Y:S01]  /*1d360*/  LDL.LU.64 R188, [R1+0xc90] ;  /* 0x000c900001bc7983 */ /* 0x002ea20000300a00 */
[----:B------:R-:W-:Y:S02]  /*1d370*/  IADD3 R198, P3, PT, R170, R198, RZ ;  /* 0x000000c6aac67210 */ /* 0x000fe40007f7e0ff */
[----:B------:R-:W-:Y:S01]  /*1d380*/  ISETP.LT.AND P4, PT, R3, UR69, !P4 ;  /* 0x0000004503007c0c */ /* 0x000fe2000e781270 */
[----:B------:R-:W1:Y:S01]  /*1d390*/  LDCU UR69, c[0x0][0x398] ;  /* 0x00007300ff4577ac */ /* 0x000e620008000800 */
[----:B----4-:R-:W-:Y:S01]  /*1d3a0*/  F2FP.SATFINITE.E4M3.F32.PACK_AB_MERGE_C R172, R197, R196, RZ ;  /* 0x000000c4c5ac723e */ /* 0x010fe200048070ff */
[----:B------:R-:W-:Y:S01]  /*1d3b0*/  IMAD.X R199, R171, 0x1, R199, P3 ;  /* 0x00000001abc77824 */ /* 0x000fe200018e06c7 */
[----:B------:R-:W-:Y:S01]  /*1d3c0*/  ISETP.LT.AND P3, PT, R2, UR71, !P6 ;  /* 0x0000004702007c0c */ /* 0x000fe2000f761270 */
[----:B------:R-:W-:Y:S01]  /*1d3d0*/  VIADD R170, R0, 0x79 ;  /* 0x0000007900aa7836 */ /* 0x000fe20000000000 */
[----:B------:R-:W-:Y:S01]  /*1d3e0*/  PRMT R171, R186, 0x9910, RZ ;  /* 0x00009910baab7816 */ /* 0x000fe200000000ff */
[----:B------:R-:W4:Y:S01]  /*1d3f0*/  LDL.LU R175, [R1+0x3e8] ;  /* 0x0003e80001af7983 */ /* 0x000f220000300800 */
[----:B------:R-:W5:Y:S02]  /*1d400*/  LDCU UR71, c[0x0][0x398] ;  /* 0x00007300ff4777ac */ /* 0x000f640008000800 */
[----:B------:R-:W-:Y:S01]  /*1d410*/  SHF.R.S32.HI R171, RZ, 0x8, R171 ;  /* 0x00000008ffab7819 */ /* 0x000fe200000114ab */
[----:B------:R-:W4:Y:S01]  /*1d420*/  LDL.LU R252, [R1+0x3ec] ;  /* 0x0003ec0001fc7983 */ /* 0x000f220000300800 */
[----:B------:R-:W-:-:S02]  /*1d430*/  ISETP.GE.AND P5, PT, R170, UR66, PT ;  /* 0x00000042aa007c0c */ /* 0x000fc4000bfa6270 */
[----:B------:R-:W-:Y:S01]  /*1d440*/  ISETP.LT.AND P6, PT, R3, UR73, !P6 ;  /* 0x0000004903007c0c */ /* 0x000fe2000f7c1270 */
[----:B------:R-:W4:Y:S01]  /*1d450*/  LDL.LU.64 R176, [R1+0x950] ;  /* 0x0009500001b07983 */ /* 0x000f220000300a00 */
[----:B------:R-:W0:Y:S03]  /*1d460*/  LDCU UR73, c[0x0][0x398] ;  /* 0x00007300ff4977ac */ /* 0x000e260008000800 */
[----:B------:R-:W4:Y:S04]  /*1d470*/  LDL.LU.64 R196, [R1+0x948] ;  /* 0x0009480001c47983 */ /* 0x000f280000300a00 */
[----:B---3--:R3:W-:Y:S01]  /*1d480*/  @P4 STG.E.U8 desc[UR24][R182.64], R171 ;  /* 0x000000abb6004986 */ /* 0x0087e2000c101118 */
[----:B--2---:R-:W-:-:S03]  /*1d490*/  F2FP.SATFINITE.E4M3.F32.PACK_AB_MERGE_C R188, R189, R188, RZ ;  /* 0x000000bcbdbc723e */ /* 0x004fc600048070ff */
[----:B------:R-:W-:Y:S01]  /*1d4a0*/  @P3 STG.E.U8 desc[UR24][R180.64], R172 ;  /* 0x000000acb4003986 */ /* 0x000fe2000c101118 */
[----:B-1----:R-:W-:Y:S01]  /*1d4b0*/  ISETP.LT.AND P3, PT, R2, UR69, !P5 ;  /* 0x0000004502007c0c */ /* 0x002fe2000ef61270 */
[----:B------:R-:W-:Y:S01]  /*1d4c0*/  VIADD R170, R0, 0x7a ;  /* 0x0000007a00aa7836 */ /* 0x000fe20000000000 */
[----:B---3--:R-:W-:Y:S01]  /*1d4d0*/  PRMT R171, R172, 0x9910, RZ ;  /* 0x00009910acab7816 */ /* 0x008fe200000000ff */
[----:B------:R-:W-:Y:S01]  /*1d4e0*/  @P6 STG.E.U8 desc[UR24][R178.64], R188 ;  /* 0x000000bcb2006986 */ /* 0x000fe2000c101118 */
[----:B------:R-:W1:Y:S02]  /*1d4f0*/  LDCU UR69, c[0x0][0x398] ;  /* 0x00007300ff4577ac */ /* 0x000e640008000800 */
[----:B------:R-:W-:Y:S01]  /*1d500*/  SHF.R.S32.HI R171, RZ, 0x8, R171 ;  /* 0x00000008ffab7819 */ /* 0x000fe200000114ab */
[----:B------:R-:W2:Y:S01]  /*1d510*/  LDL.LU.64 R182, [R1+0x940] ;  /* 0x0009400001b67983 */ /* 0x000ea20000300a00 */
[----:B------:R-:W3:Y:S05]  /*1d520*/  LDCU UR66, c[0x0][0x39c] ;  /* 0x00007380ff4277ac */ /* 0x000eea0008000800 */
[----:B------:R0:W-:Y:S04]  /*1d530*/  @P3 STG.E.U8 desc[UR24][R190.64], R171 ;  /* 0x000000abbe003986 */ /* 0x0001e8000c101118 */
[----:B0-----:R-:W2:Y:S01]  /*1d540*/  LDL.LU.64 R190, [R1+0xc88] ;  /* 0x000c880001be7983 */ /* 0x001ea20000300a00 */
[----:B------:R-:W-:Y:S01]  /*1d550*/  ISETP.GE.AND P4, PT, R170, UR67, PT ;  /* 0x00000043aa007c0c */ /* 0x000fe2000bf86270 */
[----:B------:R-:W-:Y:S01]  /*1d560*/  VIADD R170, R0, 0x7b ;  /* 0x0000007b00aa7836 */ /* 0x000fe20000000000 */
[----:B------:R-:W-:Y:S01]  /*1d570*/  PRMT R188, R188, 0x9910, RZ ;  /* 0x00009910bcbc7816 */ /* 0x000fe200000000ff */
[----:B------:R-:W3:Y:S01]  /*1d580*/  LDL.LU R180, [R1+0x3f0] ;  /* 0x0003f00001b47983 */ /* 0x000ee20000300800 */
[C---:B------:R-:W-:Y:S01]  /*1d590*/  ISETP.LT.AND P5, PT, R3.reuse, UR75, !P5 ;  /* 0x0000004b03007c0c */ /* 0x040fe2000efa1270 */
[----:B------:R-:W0:Y:S01]  /*1d5a0*/  LDCU UR75, c[0x0][0x398] ;  /* 0x00007300ff4b77ac */ /* 0x000e220008000800 */
[----:B------:R-:W-:Y:S01]  /*1d5b0*/  ISETP.GE.AND P6, PT, R170, UR68, PT ;  /* 0x00000044aa007c0c */ /* 0x000fe2000bfc6270 */
[----:B------:R-:W-:Y:S01]  /*1d5c0*/  IMAD.MOV.U32 R170, RZ, RZ, R188 ;  /* 0x000000ffffaa7224 */ /* 0x000fe200078e00bc */
[----:B------:R-:W-:Y:S01]  /*1d5d0*/  ISETP.LT.AND P3, PT, R2, UR73, !P4 ;  /* 0x0000004902007c0c */ /* 0x000fe2000e761270 */
[----:B------:R-:W3:Y:S01]  /*1d5e0*/  LDL.LU R181, [R1+0x3f4] ;  /* 0x0003f40001b57983 */ /* 0x000ee20000300800 */
[----:B----4-:R-:W-:Y:S01]  /*1d5f0*/  F2FP.SATFINITE.E4M3.F32.PACK_AB_MERGE_C R171, R252, R175, RZ ;  /* 0x000000affcab723e */ /* 0x010fe200048070ff */
[----:B------:R-:W4:Y:S01]  /*1d600*/  LDCU UR73, c[0x0][0x398] ;  /* 0x00007300ff4977ac */ /* 0x000f220008000800 */
[----:B------:R-:W-:Y:S01]  /*1d610*/  SHF.R.S32.HI R170, RZ, 0x8, R170 ;  /* 0x00000008ffaa7819 */ /* 0x000fe200000114aa */
[----:B------:R-:W3:Y:S01]  /*1d620*/  LDL.LU.64 R178, [R1+0x930] ;  /* 0x0009300001b27983 */ /* 0x000ee20000300a00 */
[----:B-----5:R-:W-:Y:S01]  /*1d630*/  ISETP.LT.AND P4, PT, R3, UR71, !P4 ;  /* 0x0000004703007c0c */ /* 0x020fe2000e781270 */
[----:B------:R-:W5:Y:S02]  /*1d640*/  LDCU UR71, c[0x0][0x398] ;  /* 0x00007300ff4777ac */ /* 0x000f640008000800 */
[----:B------:R0:W-:Y:S01]  /*1d650*/  @P5 STG.E.U8 desc[UR24][R176.64], R170 ;  /* 0x000000aab0005986 */ /* 0x0001e2000c101118 */
[----:B-1----:R-:W-:Y:S01]  /*1d660*/  ISETP.LT.AND P5, PT, R2, UR69, !P6 ;  /* 0x0000004502007c0c */ /* 0x002fe2000f7a1270 */
[----:B------:R-:W1:Y:S01]  /*1d670*/  LDCU UR67, c[0x0][0x39c] ;  /* 0x00007380ff4377ac */ /* 0x000e620008000800 */
[----:B------:R-:W-:Y:S01]  /*1d680*/  PRMT R172, R171, 0x9910, RZ ;  /* 0x00009910abac7816 */ /* 0x000fe200000000ff */
[----:B------:R-:W-:Y:S01]  /*1d690*/  @P3 STG.E.U8 desc[UR24][R196.64], R171 ;  /* 0x000000abc4003986 */ /* 0x000fe2000c101118 */
[----:B------:R-:W1:Y:S01]  /*1d6a0*/  LDCU UR68, c[0x0][0x39c] ;  /* 0x00007380ff4477ac */ /* 0x000e620008000800 */
[----:B0-----:R-:W-:-:S02]  /*1d6b0*/  VIADD R170, R0, 0x7c ;  /* 0x0000007c00aa7836 */ /* 0x001fc40000000000 */
[----:B------:R-:W3:Y:S01]  /*1d6c0*/  LDL.LU.64 R176, [R1+0x928] ;  /* 0x0009280001b07983 */ /* 0x000ee20000300a00 */
[----:B------:R-:W0:Y:S02]  /*1d6d0*/  LDCU UR69, c[0x0][0x39c] ;  /* 0x00007380ff4577ac */ /* 0x000e240008000800 */
[----:B------:R-:W-:Y:S01]  /*1d6e0*/  ISETP.GE.AND P3, PT, R170, UR70, PT ;  /* 0x00000046aa007c0c */ /* 0x000fe2000bf66270 */
[----:B------:R-:W0:Y:S01]  /*1d6f0*/  LDCU UR70, c[0x0][0x39c] ;  /* 0x00007380ff4677ac */ /* 0x000e220008000800 */
[----:B------:R-:W-:Y:S02]  /*1d700*/  SHF.R.S32.HI R170, RZ, 0x8, R172 ;  /* 0x00000008ffaa7819 */ /* 0x000fe400000114ac */
[----:B--2---:R-:W-:-:S05]  /*1d710*/  F2FP.SATFINITE.E4M3.F32.PACK_AB_MERGE_C R190, R191, R190, RZ ;  /* 0x000000bebfbe723e */ /* 0x004fca00048070ff */
[----:B------:R2:W-:Y:S04]  /*1d720*/  @P4 STG.E.U8 desc[UR24][R182.64], R190 ;  /* 0x000000beb6004986 */ /* 0x0005e8000c101118 */
[----:B------:R0:W-:Y:S04]  /*1d730*/  @P5 STG.E.U8 desc[UR24][R192.64], R170 ;  /* 0x000000aac0005986 */ /* 0x0001e8000c101118 */
[----:B--2---:R-:W2:Y:S04]  /*1d740*/  LDL.LU.64 R182, [R1+0x920] ;  /* 0x0009200001b67983 */ /* 0x004ea80000300a00 */
[----:B0-----:R-:W2:Y:S01]  /*1d750*/  LDL.LU.64 R192, [R1+0xc80] ;  /* 0x000c800001c07983 */ /* 0x001ea20000300a00 */
[C---:B------:R-:W-:Y:S01]  /*1d760*/  ISETP.LT.AND P6, PT, R3.reuse, UR75, !P6 ;  /* 0x0000004b03007c0c */ /* 0x040fe2000f7c1270 */
[----:B------:R-:W0:Y:S01]  /*1d770*/  LDCU UR75, c[0x0][0x398] ;  /* 0x00007300ff4b77ac */ /* 0x000e220008000800 */
[----:B-----5:R-:W-:Y:S01]  /*1d780*/  ISETP.LT.AND P5, PT, R2, UR71, !P3 ;  /* 0x0000004702007c0c */ /* 0x020fe2000dfa1270 */
[----:B------:R-:W-:Y:S01]  /*1d790*/  VIADD R170, R0, 0x7d ;  /* 0x0000007d00aa7836 */ /* 0x000fe20000000000 */
[----:B------:R-:W-:Y:S01]  /*1d7a0*/  PRMT R172, R190, 0x9910, RZ ;  /* 0x00009910beac7816 */ /* 0x000fe200000000ff */
[----:B------:R-:W5:Y:S01]  /*1d7b0*/  LDL.LU R175, [R1+0x3f8] ;  /* 0x0003f80001af7983 */ /* 0x000f620000300800 */
[----:B----4-:R-:W-:Y:S01]  /*1d7c0*/  ISETP.LT.AND P3, PT, R3, UR73, !P3 ;  /* 0x0000004903007c0c */ /* 0x010fe2000df61270 */
[----:B------:R-:W4:Y:S01]  /*1d7d0*/  LDCU UR71, c[0x0][0x39c] ;  /* 0x00007380ff4777ac */ /* 0x000f220008000800 */
[----:B------:R-:W-:Y:S01]  /*1d7e0*/  SHF.R.S32.HI R172, RZ, 0x8, R172 ;  /* 0x00000008ffac7819 */ /* 0x000fe200000114ac */
[----:B------:R-:W5:Y:S01]  /*1d7f0*/  LDL.LU R252, [R1+0x3fc] ;  /* 0x0003fc0001fc7983 */ /* 0x000f620000300800 */
[----:B---3--:R-:W-:Y:S01]  /*1d800*/  F2FP.SATFINITE.E4M3.F32.PACK_AB_MERGE_C R171, R181, R180, RZ ;  /* 0x000000b4b5ab723e */ /* 0x008fe200048070ff */
[----:B------:R-:W3:Y:S01]  /*1d810*/  LDCU UR73, c[0x0][0x39c] ;  /* 0x00007380ff4977ac */ /* 0x000ee20008000800 */
[----:B------:R-:W-:Y:S01]  /*1d820*/  ISETP.GE.AND P4, PT, R170, UR72, PT ;  /* 0x00000048aa007c0c */ /* 0x000fe2000bf86270 */
[----:B------:R-:W-:Y:S01]  /*1d830*/  VIADD R170, R0, 0x7e ;  /* 0x0000007e00aa7836 */ /* 0x000fe20000000000 */
[----:B------:R1:W-:Y:S01]  /*1d840*/  @P6 STG.E.U8 desc[UR24][R178.64], R172 ;  /* 0x000000acb2006986 */ /* 0x0003e2000c101118 */
[----:B------:R-:W2:Y:S03]  /*1d850*/  LDCU UR72, c[0x0][0x398] ;  /* 0x00007300ff4877ac */ /* 0x000ea60008000800 */
[----:B------:R3:W-:Y:S01]  /*1d860*/  @P5 STG.E.U8 desc[UR24][R176.64], R171 ;  /* 0x000000abb0005986 */ /* 0x0007e2000c101118 */
[----:B0-----:R-:W-:Y:S01]  /*1d870*/  ISETP.LT.AND P5, PT, R2, UR75, !P4 ;  /* 0x0000004b02007c0c */ /* 0x001fe2000e7a1270 */
[----:B------:R-:W0:Y:S01]  /*1d880*/  LDCU UR75, c[0x0][0x398] ;  /* 0x00007300ff4b77ac */ /* 0x000e220008000800 */
[----:B------:R-:W-:Y:S01]  /*1d890*/  ISETP.GE.AND P6, PT, R170, UR74, PT ;  /* 0x0000004aaa007c0c */ /* 0x000fe2000bfc6270 */
[----:B------:R-:W-:Y:S01]  /*1d8a0*/  VIADD R170, R0, 0x7f ;  /* 0x0000007f00aa7836 */ /* 0x000fe20000000000 */
[----:B------:R-:W4:Y:S01]  /*1d8b0*/  LDL.LU.64 R180, [R1+0x910] ;  /* 0x0009100001b47983 */ /* 0x000f220000300a00 */
[----:B------:R-:W0:Y:S03]  /*1d8c0*/  LDCU UR74, c[0x0][0x398] ;  /* 0x00007300ff4a77ac */ /* 0x000e260008000800 */
[----:B-1----:R-:W4:Y:S01]  /*1d8d0*/  LDL.LU.64 R178, [R1+0x908] ;  /* 0x0009080001b27983 */ /* 0x002f220000300a00 */
[----:B---3--:R-:W-:-:S03]  /*1d8e0*/  PRMT R171, R171, 0x9910, RZ ;  /* 0x00009910abab7816 */ /* 0x008fc600000000ff */
[----:B------:R-:W3:Y:S01]  /*1d8f0*/  LDL.LU.64 R176, [R1+0x900] ;  /* 0x0009000001b07983 */ /* 0x000ee20000300a00 */
[----:B--2---:R-:W-:-:S05]  /*1d900*/  F2FP.SATFINITE.E4M3.F32.PACK_AB_MERGE_C R192, R193, R192, RZ ;  /* 0x000000c0c1c0723e */ /* 0x004fca00048070ff */
[----:B------:R-:W-:Y:S01]  /*1d910*/  @P3 STG.E.U8 desc[UR24][R182.64], R192 ;  /* 0x000000c0b6003986 */ /* 0x000fe2000c101118 */
[----:B------:R-:W-:Y:S01]  /*1d920*/  ISETP.GE.AND P3, PT, R170, UR76, PT ;  /* 0x0000004caa007c0c */ /* 0x000fe2000bf66270 */
[----:B------:R-:W1:Y:S01]  /*1d930*/  LDCU UR76, c[0x0][0x398] ;  /* 0x00007300ff4c77ac */ /* 0x000e620008000800 */
[----:B------:R-:W-:-:S05]  /*1d940*/  SHF.R.S32.HI R170, RZ, 0x8, R171 ;  /* 0x00000008ffaa7819 */ /* 0x000fca00000114ab */
[----:B------:R2:W-:Y:S04]  /*1d950*/  @P5 STG.E.U8 desc[UR24][R194.64], R170 ;  /* 0x000000aac2005986 */ /* 0x0005e8000c101118 */
[----:B--2---:R-:W2:Y:S01]  /*1d960*/  LDL.LU.64 R194, [R1+0xc78] ;  /* 0x000c780001c27983 */ /* 0x004ea20000300a00 */
[----:B------:R-:W-:Y:S02]  /*1d970*/  PRMT R192, R192, 0x9910, RZ ;  /* 0x00009910c0c07816 */ /* 0x000fe400000000ff */
[----:B------:R-:W-:Y:S01]  /*1d980*/  ISETP.LT.AND P4, PT, R3, UR72, !P4 ;  /* 0x0000004803007c0c */ /* 0x000fe2000e781270 */
[----:B------:R-:W3:Y:S01]  /*1d990*/  LDL.LU R196, [R1+0x200] ;  /* 0x0002000001c47983 */ /* 0x000ee20000300800 */
[----:B0-----:R-:W-:Y:S01]  /*1d9a0*/  ISETP.LT.AND P5, PT, R2, UR74, !P6 ;  /* 0x0000004a02007c0c */ /* 0x001fe2000f7a1270 */
[----:B------:R-:W-:Y:S01]  /*1d9b0*/  IMAD.MOV.U32 R170, RZ, RZ, R192 ;  /* 0x000000ffffaa7224 */ /* 0x000fe200078e00c0 */
[----:B-----5:R-:W-:Y:S01]  /*1d9c0*/  F2FP.SATFINITE.E4M3.F32.PACK_AB_MERGE_C R171, R252, R175, RZ ;  /* 0x000000affcab723e */ /* 0x020fe200048070ff */
[----:B------:R-:W5:Y:S01]  /*1d9d0*/  LDL.LU R197, [R1+0x204] ;  /* 0x0002040001c57983 */ /* 0x000f620000300800 */
[----:B------:R-:W0:Y:S02]  /*1d9e0*/  LDCU UR72, c[0x0][0x398] ;  /* 0x00007300ff4877ac */ /* 0x000e240008000800 */
[----:B------:R-:W-:Y:S01]  /*1d9f0*/  SHF.R.S32.HI R170, RZ, 0x8, R170 ;  /* 0x00000008ffaa7819 */ /* 0x000fe200000114aa */
[----:B------:R-:W5:Y:S01]  /*1da00*/  LDL.LU.64 R182, [R1+0x8f0] ;  /* 0x0008f00001b67983 */ /* 0x000f620000300a00 */
[----:B------:R-:W-:Y:S01]  /*1da10*/  PRMT R172, R171, 0x9910, RZ ;  /* 0x00009910abac7816 */ /* 0x000fe200000000ff */
[----:B------:R-:W0:Y:S02]  /*1da20*/  LDCU UR74, c[0x0][0x398] ;  /* 0x00007300ff4a77ac */ /* 0x000e240008000800 */
[----:B----4-:R4:W-:Y:S01]  /*1da30*/  @P4 STG.E.U8 desc[UR24][R180.64], R170 ;  /* 0x000000aab4004986 */ /* 0x0109e2000c101118 */
[----:B------:R-:W-:Y:S01]  /*1da40*/  ISETP.LT.AND P6, PT, R3, UR75, !P6 ;  /* 0x0000004b03007c0c */ /* 0x000fe2000f7c1270 */
[----:B------:R-:W0:Y:S01]  /*1da50*/  LDCU UR75, c[0x0][0x398] ;  /* 0x00007300ff4b77ac */ /* 0x000e220008000800 */
[----:B-1----:R-:W-:Y:S01]  /*1da60*/  ISETP.LT.AND P4, PT, R2, UR76, !P3 ;  /* 0x0000004c02007c0c */ /* 0x002fe2000df81270 */
[----:B------:R1:W-:Y:S01]  /*1da70*/  @P5 STG.E.U8 desc[UR24][R178.64], R171 ;  /* 0x000000abb2005986 */ /* 0x0003e2000c101118 */
[----:B------:R-:W0:Y:S01]  /*1da80*/  LDCU UR76, c[0x0][0x39c] ;  /* 0x00007380ff4c77ac */ /* 0x000e220008000800 */
[----:B----4-:R-:W-:-:S02]  /*1da90*/  VIADD R170, R0, 0x80 ;  /* 0x0000008000aa7836 */ /* 0x010fc40000000000 */
[----:B------:R-:W4:Y:S03]  /*1daa0*/  LDL.LU.64 R180, [R1+0x8e8] ;  /* 0x0008e80001b47983 */ /* 0x000f260000300a00 */
[----:B------:R-:W-:Y:S01]  /*1dab0*/  ISETP.GE.AND P5, PT, R170, UR4, PT ;  /* 0x00000004aa007c0c */ /* 0x000fe2000bfa6270 */
[----:B------:R-:W-:Y:S01]  /*1dac0*/  IMAD.MOV.U32 R170, RZ, RZ, R172 ;  /* 0x000000ffffaa7224 */ /* 0x000fe200078e00ac */
[----:B-1----:R-:W4:Y:S01]  /*1dad0*/  LDL.LU.64 R178, [R1+0x8e0] ;  /* 0x0008e00001b27983 */ /* 0x002f220000300a00 */
[----:B------:R-:W1:Y:S03]  /*1dae0*/  LDCU UR4, c[0x0][0x398] ;  /* 0x00007300ff0477ac */ /* 0x000e660008000800 */
[----:B------:R-:W-:Y:S02]  /*1daf0*/  SHF.R.S32.HI R170, RZ, 0x8, R170 ;  /* 0x00000008ffaa7819 */ /* 0x000fe400000114aa */
[----:B--2---:R-:W-:-:S05]  /*1db00*/  F2FP.SATFINITE.E4M3.F32.PACK_AB_MERGE_C R194, R195, R194, RZ ;  /* 0x000000c2c3c2723e */ /* 0x004fca00048070ff */
[----:B---3--:R-:W-:Y:S04]  /*1db10*/  @P6 STG.E.U8 desc[UR24][R176.64], R194 ;  /* 0x000000c2b0006986 */ /* 0x008fe8000c101118 */
[----:B------:R2:W-:Y:S04]  /*1db20*/  @P4 STG.E.U8 desc[UR24][R68.64], R170 ;  /* 0x000000aa44004986 */ /* 0x0005e8000c101118 */
[----:B--2---:R-:W2:Y:S01]  /*1db30*/  LDL.LU.64 R68, [R1+0xc70] ;  /* 0x000c700001447983 */ /* 0x004ea20000300a00 */
[----:B0-----:R-:W-:Y:S01]  /*1db40*/  ISETP.LT.AND P3, PT, R3, UR72, !P3 ;  /* 0x0000004803007c0c */ /* 0x001fe2000df61270 */
[----:B------:R-:W-:Y:S01]  /*1db50*/  VIADD R170, R0, 0x81 ;  /* 0x0000008100aa7836 */ /* 0x000fe20000000000 */
[----:B------:R-:W-:Y:S01]  /*1db60*/  PRMT R172, R194, 0x9910, RZ ;  /* 0x00009910c2ac7816 */ /* 0x000fe200000000ff */
[----:B------:R-:W3:Y:S01]  /*1db70*/  LDL.LU R175, [R1+0x208] ;  /* 0x0002080001af7983 */ /* 0x000ee20000300800 */
[----:B------:R-:W-:Y:S01]  /*1db80*/  ISETP.LT.AND P6, PT, R2, UR74, !P5 ;  /* 0x0000004a02007c0c */ /* 0x000fe2000efc1270 */
[----:B------:R-:W0:Y:S01]  /*1db90*/  LDCU UR72, c[0x0][0x398] ;  /* 0x00007300ff4877ac */ /* 0x000e220008000800 */
[----:B------:R-:W-:Y:S01]  /*1dba0*/  ISETP.GE.AND P4, PT, R170, UR6, PT ;  /* 0x00000006aa007c0c */ /* 0x000fe2000bf86270 */
[----:B------:R-:W3:Y:S01]  /*1dbb0*/  LDL.LU R252, [R1+0x20c] ;  /* 0x00020c0001fc7983 */ /* 0x000ee20000300800 */
[----:B------:R-:W-:Y:S01]  /*1dbc0*/  SHF.R.S32.HI R170, RZ, 0x8, R172 ;  /* 0x00000008ffaa7819 */ /* 0x000fe200000114ac */
[----:B------:R-:W0:Y:S01]  /*1dbd0*/  LDCU UR6, c[0x0][0x398] ;  /* 0x00007300ff0677ac */ /* 0x000e220008000800 */
[----:B-----5:R-:W-:Y:S01]  /*1dbe0*/  F2FP.SATFINITE.E4M3.F32.PACK_AB_MERGE_C R171, R197, R196, RZ ;  /* 0x000000c4c5ab723e */ /* 0x020fe200048070ff */
[----:B------:R-:W5:Y:S01]  /*1dbf0*/  LDL.LU.64 R176, [R1+0x8d0] ;  /* 0x0008d00001b07983 */ /* 0x000f620000300a00 */
[----:B------:R-:W-:Y:S01]  /*1dc00*/  ISETP.LT.AND P5, PT, R3, UR75, !P5 ;  /* 0x0000004b03007c0c */ /* 0x000fe2000efa1270 */
[----:B------:R-:W0:Y:S02]  /*1dc10*/  LDCU UR74, c[0x0][0x398] ;  /* 0x00007300ff4a77ac */ /* 0x000e240008000800 */
[----:B------:R0:W-:Y:S01]  /*1dc20*/  @P3 STG.E.U8 desc[UR24][R182.64], R170 ;  /* 0x000000aab6003986 */ /* 0x0001e2000c101118 */
[----:B-1----:R-:W-:Y:S01]  /*1dc30*/  ISETP.LT.AND P3, PT, R2, UR4, !P4 ;  /* 0x0000000402007c0c */ /* 0x002fe2000e761270 */
[----:B------:R-:W1:Y:S02]  /*1dc40*/  LDCU UR4, c[0x0][0x39c] ;  /* 0x00007380ff0477ac */ /* 0x000e640008000800 */
[----:B----4-:R4:W-:Y:S01]  /*1dc50*/  @P6 STG.E.U8 desc[UR24][R180.64], R171 ;  /* 0x000000abb4006986 */ /* 0x0109e2000c101118 */
[----:B0-----:R-:W-:-:S03]  /*1dc60*/  PRMT R170, R171, 0x9910, RZ ;  /* 0x00009910abaa7816 */ /* 0x001fc600000000ff */
[----:B------:R-:W3:Y:S04]  /*1dc70*/  LDL.LU.64 R182, [R1+0x8c8] ;  /* 0x0008c80001b67983 */ /* 0x000ee80000300a00 */
[----:B----4-:R-:W4:Y:S01]  /*1dc80*/  LDL.LU.64 R180, [R1+0x8c0] ;  /* 0x0008c00001b47983 */ /* 0x010f220000300a00 */
[----:B--2---:R-:W-:Y:S01]  /*1dc90*/  F2FP.SATFINITE.E4M3.F32.PACK_AB_MERGE_C R69, R69, R68, RZ ;  /* 0x000000444545723e */ /* 0x004fe200048070ff */
[----:B------:R-:W-:-:S05]  /*1dca0*/  VIADD R68, R0, 0x82 ;  /* 0x0000008200447836 */ /* 0x000fca0000000000 */
[----:B------:R-:W-:Y:S01]  /*1dcb0*/  ISETP.GE.AND P6, PT, R68, UR8, PT ;  /* 0x0000000844007c0c */ /* 0x000fe2000bfc6270 */
[----:B------:R-:W-:Y:S01]  /*1dcc0*/  IMAD.MOV.U32 R68, RZ, RZ, R170 ;  /* 0x000000ffff447224 */ /* 0x000fe200078e00aa */
[----:B------:R-:W-:Y:S01]  /*1dcd0*/  @P5 STG.E.U8 desc[UR24][R178.64], R69 ;  /* 0x00000045b2005986 */ /* 0x000fe2000c101118 */
[----:B------:R-:W0:Y:S03]  /*1dce0*/  LDCU UR8, c[0x0][0x398] ;  /* 0x00007300ff0877ac */ /* 0x000e260008000800 */
[----:B------:R-:W-:-:S05]  /*1dcf0*/  SHF.R.S32.HI R68, RZ, 0x8, R68 ;  /* 0x00000008ff447819 */ /* 0x000fca0000011444 */
[----:B------:R2:W-:Y:S04]  /*1dd00*/  @P3 STG.E.U8 desc[UR24][R70.64], R68 ;  /* 0x0000004446003986 */ /* 0x0005e8000c101118 */
[----:B--2---:R-:W2:Y:S01]  /*1dd10*/  LDL.LU.64 R70, [R1+0xc68] ;  /* 0x000c680001467983 */ /* 0x004ea20000300a00 */
[----:B------:R-:W-:Y:S01]  /*1dd20*/  ISETP.LT.AND P4, PT, R3, UR72, !P4 ;  /* 0x0000004803007c0c */ /* 0x000fe2000e781270 */
[----:B------:R-:W-:Y:S01]  /*1dd30*/  VIADD R68, R0, 0x83 ;  /* 0x0000008300447836 */ /* 0x000fe20000000000 */
[----:B------:R-:W-:Y:S01]  /*1dd40*/  PRMT R170, R69, 0x9910, RZ ;  /* 0x0000991045aa7816 */ /* 0x000fe200000000ff */
[----:B------:R-:W4:Y:S01]  /*1dd50*/  LDL.LU R196, [R1+0x210] ;  /* 0x0002100001c47983 */ /* 0x000f220000300800 */
[----:B------:R-:W-:Y:S01]  /*1dd60*/  ISETP.LT.AND P5, PT, R2, UR6, !P6 ;  /* 0x0000000602007c0c */ /* 0x000fe2000f7a1270 */
[----:B------:R-:W1:Y:S01]  /*1dd70*/  LDCU UR72, c[0x0][0x398] ;  /* 0x00007300ff4877ac */ /* 0x000e620008000800 */
[----:B------:R-:W-:Y:S01]  /*1dd80*/  ISETP.GE.AND P3, PT, R68, UR11, PT ;  /* 0x0000000b44007c0c */ /* 0x000fe2000bf66270 */
[----:B------:R-:W4:Y:S01]  /*1dd90*/  LDL.LU R197, [R1+0x214] ;  /* 0x0002140001c57983 */ /* 0x000f220000300800 */
[----:B------:R-:W-:Y:S01]  /*1dda0*/  SHF.R.S32.HI R68, RZ, 0x8, R170 ;  /* 0x00000008ff447819 */ /* 0x000fe200000114aa */
[----:B------:R-:W1:Y:S01]  /*1ddb0*/  LDCU UR11, c[0x0][0x398] ;  /* 0x00007300ff0b77ac */ /* 0x000e620008000800 */
[----:B---3--:R-:W-:Y:S01]  /*1ddc0*/  F2FP.SATFINITE.E4M3.F32.PACK_AB_MERGE_C R69, R252, R175, RZ ;  /* 0x000000affc45723e */ /* 0x008fe200048070ff */
[----:B------:R-:W3:Y:S01]  /*1ddd0*/  LDL.LU.64 R178, [R1+0x8b0] ;  /* 0x0008b00001b27983 */ /* 0x000ee20000300a00 */
[----:B------:R-:W-:Y:S01]  /*1dde0*/  ISETP.LT.AND P6, PT, R3, UR74, !P6 ;  /* 0x0000004a03007c0c */ /* 0x000fe2000f7c1270 */
[----:B------:R-:W1:Y:S02]  /*1ddf0*/  LDCU UR74, c[0x0][0x398] ;  /* 0x00007300ff4a77ac */ /* 0x000e640008000800 */
[----:B-----5:R5:W-:Y:S01]  /*1de00*/  @P4 STG.E.U8 desc[UR24][R176.64], R68 ;  /* 0x00000044b0004986 */ /* 0x020be2000c101118 */
[----:B0-----:R-:W-:Y:S01]  /*1de10*/  ISETP.LT.AND P4, PT, R2, UR8, !P3 ;  /* 0x0000000802007c0c */ /* 0x001fe2000df81270 */
[----:B------:R-:W0:Y:S02]  /*1de20*/  LDCU UR8, c[0x0][0x398] ;  /* 0x00007300ff0877ac */ /* 0x000e240008000800 */
[----:B------:R1:W-:Y:S01]  /*1de30*/  @P5 STG.E.U8 desc[UR24][R182.64], R69 ;  /* 0x00000045b6005986 */ /* 0x0003e2000c101118 */
[----:B------:R-:W0:Y:S01]  /*1de40*/  LDCU UR6, c[0x0][0x39c] ;  /* 0x00007380ff0677ac */ /* 0x000e220008000800 */
[----:B-----5:R-:W-:-:S02]  /*1de50*/  VIADD R68, R0, 0x84 ;  /* 0x0000008400447836 */ /* 0x020fc40000000000 */
[----:B------:R-:W5:Y:S03]  /*1de60*/  LDL.LU.64 R176, [R1+0x8a8] ;  /* 0x0008a80001b07983 */ /* 0x000f660000300a00 */
[----:B------:R-:W-:Y:S01]  /*1de70*/  ISETP.GE.AND P5, PT, R68, UR12, PT ;  /* 0x0000000c44007c0c */ /* 0x000fe2000bfa6270 */
[----:B-1----:R-:W3:Y:S01]  /*1de80*/  LDL.LU.64 R182, [R1+0x8a0] ;  /* 0x0008a00001b67983 */ /* 0x002ee20000300a00 */
[----:B--2---:R-:W-:Y:S01]  /*1de90*/  F2FP.SATFINITE.E4M3.F32.PACK_AB_MERGE_C R70, R71, R70, RZ ;  /* 0x000000464746723e */ /* 0x004fe200048070ff */
[----:B------:R-:W1:Y:S01]  /*1dea0*/  LDCU UR12, c[0x0][0x398] ;  /* 0x00007300ff0c77ac */ /* 0x000e620008000800 */
[----:B------:R-:W-:-:S05]  /*1deb0*/  PRMT R71, R69, 0x9910, RZ ;  /* 0x0000991045477816 */ /* 0x000fca00000000ff */
[----:B------:R-:W-:Y:S01]  /*1dec0*/  IMAD.MOV.U32 R68, RZ, RZ, R71 ;  /* 0x000000ffff447224 */ /* 0x000fe200078e0047 */
[----:B----4-:R-:W-:Y:S04]  /*1ded0*/  @P6 STG.E.U8 desc[UR24][R180.64], R70 ;  /* 0x00000046b4006986 */ /* 0x010fe8000c101118 */
        /* <DEDUP_REMOVED lines=13> */
[----:B------:R-:W-:Y:S01]  /*1dfb0*/  F2FP.SATFINITE.E4M3.F32.PACK_AB_MERGE_C R69, R197, R196, RZ ;  /* 0x000000c4c545723e */ /* 0x000fe200048070ff */
[----:B------:R-:W4:Y:S01]  /*1dfc0*/  LDL.LU.64 R180, [R1+0x890] ;  /* 0x0008900001b47983 */ /* 0x000f220000300a00 */
[----:B------:R-:W-:-:S03]  /*1dfd0*/  ISETP.LT.AND P5, PT, R3, UR74, !P5 ;  /* 0x0000004a03007c0c */ /* 0x000fc6000efa1270 */
[----:B---3--:R3:W-:Y:S01]  /*1dfe0*/  @P3 STG.E.U8 desc[UR24][R178.64], R68 ;  /* 0x00000044b2003986 */ /* 0x0087e2000c101118 */
[----:B------:R-:W-:Y:S02]  /*1dff0*/  PRMT R70, R69, 0x9910, RZ ;  /* 0x0000991045467816 */ /* 0x000fe400000000ff */
[----:B0-----:R-:W-:Y:S01]  /*1e000*/  ISETP.LT.AND P3, PT, R2, UR8, !P4 ;  /* 0x0000000802007c0c */ /* 0x001fe2000e761270 */
[----:B-----5:R0:W-:Y:S01]  /*1e010*/  @P6 STG.E.U8 desc[UR24][R176.64], R69 ;  /* 0x00000045b0006986 */ /* 0x0201e2000c101118 */
[----:B---3--:R-:W-:-:S03]  /*1e020*/  VIADD R68, R0, 0x86 ;  /* 0x0000008600447836 */ /* 0x008fc60000000000 */
[----:B------:R-:W3:Y:S01]  /*1e030*/  LDL.LU.64 R178, [R1+0x888] ;  /* 0x0008880001b27983 */ /* 0x000ee20000300a00 */
[----:B------:R-:W5:Y:S01]  /*1e040*/  LDCU UR8, c[0x0][0x39c] ;  /* 0x00007380ff0877ac */ /* 0x000f620008000800 */
[----:B------:R-:W-:Y:S01]  /*1e050*/  ISETP.GE.AND P6, PT, R68, UR16, PT ;  /* 0x0000001044007c0c */ /* 0x000fe2000bfc6270 */
[----:B------:R-:W-:Y:S01]  /*1e060*/  IMAD.MOV.U32 R68, RZ, RZ, R70 ;  /* 0x000000ffff447224 */ /* 0x000fe200078e0046 */
[----:B0-----:R-:W3:Y:S01]  /*1e070*/  LDL.LU.64 R176, [R1+0x880] ;  /* 0x0008800001b07983 */ /* 0x001ee20000300a00 */
[----:B------:R-:W0:Y:S03]  /*1e080*/  LDCU UR16, c[0x0][0x398] ;  /* 0x00007300ff1077ac */ /* 0x000e260008000800 */
[----:B------:R-:W-:Y:S02]  /*1e090*/  SHF.R.S32.HI R68, RZ, 0x8, R68 ;  /* 0x00000008ff447819 */ /* 0x000fe40000011444 */
[----:B--2---:R-:W-:-:S05]  /*1e0a0*/  F2FP.SATFINITE.E4M3.F32.PACK_AB_MERGE_C R72, R73, R72, RZ ;  /* 0x000000484948723e */ /* 0x004fca00048070ff */
[----:B------:R-:W-:Y:S04]  /*1e0b0*/  @P5 STG.E.U8 desc[UR24][R182.64], R72 ;  /* 0x00000048b6005986 */ /* 0x000fe8000c101118 */
[----:B------:R2:W-:Y:S04]  /*1e0c0*/  @P3 STG.E.U8 desc[UR24][R74.64], R68 ;  /* 0x000000444a003986 */ /* 0x0005e8000c101118 */
[----:B--2---:R-:W2:Y:S01]  /*1e0d0*/  LDL.LU.64 R74, [R1+0xc58] ;  /* 0x000c5800014a7983 */ /* 0x004ea20000300a00 */
[C---:B-1----:R-:W-:Y:S01]  /*1e0e0*/  ISETP.LT.AND P4, PT, R3.reuse, UR12, !P4 ;  /* 0x0000000c03007c0c */ /* 0x042fe2000e781270 */
[----:B------:R-:W-:Y:S01]  /*1e0f0*/  VIADD R68, R0, 0x87 ;  /* 0x0000008700447836 */ /* 0x000fe20000000000 */
[----:B------:R-:W-:Y:S01]  /*1e100*/  PRMT R70, R72, 0x9910, RZ ;  /* 0x0000991048467816 */ /* 0x000fe200000000ff */
[----:B------:R-:W5:Y:S01]  /*1e110*/  LDL.LU R196, [R1+0x220] ;  /* 0x0002200001c47983 */ /* 0x000f620000300800 */
[----:B------:R-:W-:Y:S01]  /*1e120*/  ISETP.LT.AND P5, PT, R2, UR11, !P6 ;  /* 0x0000000b02007c0c */ /* 0x000fe2000f7a1270 */
[----:B------:R-:W1:Y:S01]  /*1e130*/  LDCU UR12, c[0x0][0x398] ;  /* 0x00007300ff0c77ac */ /* 0x000e620008000800 */
[----:B------:R-:W-:Y:S01]  /*1e140*/  ISETP.GE.AND P3, PT, R68, UR18, PT ;  /* 0x0000001244007c0c */ /* 0x000fe2000bf66270 */
[----:B------:R-:W5:Y:S01]  /*1e150*/  LDL.LU R197, [R1+0x224] ;  /* 0x0002240001c57983 */ /* 0x000f620000300800 */
[----:B------:R-:W-:Y:S01]  /*1e160*/  SHF.R.S32.HI R68, RZ, 0x8, R70 ;  /* 0x00000008ff447819 */ /* 0x000fe20000011446 */
[----:B------:R-:W1:Y:S01]  /*1e170*/  LDCU UR18, c[0x0][0x398] ;  /* 0x00007300ff1277ac */ /* 0x000e620008000800 */
[----:B----4-:R-:W-:Y:S01]  /*1e180*/  F2FP.SATFINITE.E4M3.F32.PACK_AB_MERGE_C R69, R252, R175, RZ ;  /* 0x000000affc45723e */ /* 0x010fe200048070ff */
[----:B------:R-:W4:Y:S01]  /*1e190*/  LDL.LU.64 R182, [R1+0x870] ;  /* 0x0008700001b67983 */ /* 0x000f220000300a00 */
[----:B------:R-:W-:Y:S01]  /*1e1a0*/  ISETP.LT.AND P6, PT, R3, UR14, !P6 ;  /* 0x0000000e03007c0c */ /* 0x000fe2000f7c1270 */
[----:B------:R-:W1:Y:S02]  /*1e1b0*/  LDCU UR14, c[0x0][0x398] ;  /* 0x00007300ff0e77ac */ /* 0x000e640008000800 */
[----:B------:R1:W-:Y:S01]  /*1e1c0*/  @P4 STG.E.U8 desc[UR24][R180.64], R68 ;  /* 0x00000044b4004986 */ /* 0x0003e2000c101118 */
[----:B------:R-:W-:Y:S01]  /*1e1d0*/  PRMT R70, R69, 0x9910, RZ ;  /* 0x0000991045467816 */ /* 0x000fe200000000ff */
[----:B------:R-:W2:Y:S01]  /*1e1e0*/  LDCU UR11, c[0x0][0x39c] ;  /* 0x00007380ff0b77ac */ /* 0x000ea20008000800 */
[----:B0-----:R-:W-:Y:S01]  /*1e1f0*/  ISETP.LT.AND P4, PT, R2, UR16, !P3 ;  /* 0x0000001002007c0c */ /* 0x001fe2000df81270 */
[----:B---3--:R0:W-:Y:S01]  /*1e200*/  @P5 STG.E.U8 desc[UR24][R178.64], R69 ;  /* 0x00000045b2005986 */ /* 0x0081e2000c101118 */
[----:B------:R-:W3:Y:S01]  /*1e210*/  LDCU UR16, c[0x0][0x398] ;  /* 0x00007300ff1077ac */ /* 0x000ee20008000800 */
[----:B-1----:R-:W-:-:S02]  /*1e220*/  VIADD R68, R0, 0x88 ;  /* 0x0000008800447836 */ /* 0x002fc40000000000 */
[----:B------:R-:W3:Y:S03]  /*1e230*/  LDL.LU.64 R180, [R1+0x868] ;  /* 0x0008680001b47983 */ /* 0x000ee60000300a00 */
[----:B------:R-:W-:Y:S01]  /*1e240*/  ISETP.GE.AND P5, PT, R68, UR20, PT ;  /* 0x0000001444007c0c */ /* 0x000fe2000bfa6270 */
[----:B------:R-:W-:Y:S01]  /*1e250*/  IMAD.MOV.U32 R68, RZ, RZ, R70 ;  /* 0x000000ffff447224 */ /* 0x000fe200078e0046 */
[----:B0-----:R-:W3:Y:S01]  /*1e260*/  LDL.LU.64 R178, [R1+0x860] ;  /* 0x0008600001b27983 */ /* 0x001ee20000300a00 */
[----:B--2---:R-:W-:Y:S01]  /*1e270*/  F2FP.SATFINITE.E4M3.F32.PACK_AB_MERGE_C R74, R75, R74, RZ ;  /* 0x0000004a4b4a723e */ /* 0x004fe200048070ff */
[----:B------:R-:W0:Y:S02]  /*1e280*/  LDCU UR20, c[0x0][0x398] ;  /* 0x00007300ff1477ac */ /* 0x000e240008000800 */
[----:B------:R-:W-:Y:S02]  /*1e290*/  SHF.R.S32.HI R68, RZ, 0x8, R68 ;  /* 0x00000008ff447819 */ /* 0x000fe40000011444 */
[----:B------:R-:W-:Y:S04]  /*1e2a0*/  @P6 STG.E.U8 desc[UR24][R176.64], R74 ;  /* 0x0000004ab0006986 */ /* 0x000fe8000c101118 */
[----:B------:R1:W-:Y:S04]  /*1e2b0*/  @P4 STG.E.U8 desc[UR24][R76.64], R68 ;  /* 0x000000444c004986 */ /* 0x0003e8000c101118 */
[----:B-1----:R-:W2:Y:S01]  /*1e2c0*/  LDL.LU.64 R76, [R1+0xc50] ;  /* 0x000c5000014c7983 */ /* 0x002ea20000300a00 */
[----:B------:R-:W-:Y:S01]  /*1e2d0*/  ISETP.LT.AND P3, PT, R3, UR12, !P3 ;  /* 0x0000000c03007c0c */ /* 0x000fe2000df61270 */
[----:B------:R-:W-:Y:S01]  /*1e2e0*/  VIADD R68, R0, 0x89 ;  /* 0x0000008900447836 */ /* 0x000fe20000000000 */
[----:B------:R-:W-:Y:S01]  /*1e2f0*/  PRMT R70, R74, 0x9910, RZ ;  /* 0x000099104a467816 */ /* 0x000fe200000000ff */
[----:B------:R-:W2:Y:S01]  /*1e300*/  LDL.LU R175, [R1+0x228] ;  /* 0x0002280001af7983 */ /* 0x000ea20000300800 */
[----:B------:R-:W-:Y:S01]  /*1e310*/  ISETP.LT.AND P6, PT, R2, UR18, !P5 ;  /* 0x0000001202007c0c */ /* 0x000fe2000efc1270 */
[----:B------:R-:W1:Y:S01]  /*1e320*/  LDCU UR18, c[0x0][0x398] ;  /* 0x00007300ff1277ac */ /* 0x000e620008000800 */
[----:B------:R-:W-:Y:S01]  /*1e330*/  ISETP.GE.AND P4, PT, R68, UR22, PT ;  /* 0x0000001644007c0c */ /* 0x000fe2000bf86270 */
[----:B------:R-:W2:Y:S01]  /*1e340*/  LDL.LU R252, [R1+0x22c] ;  /* 0x00022c0001fc7983 */ /* 0x000ea20000300800 */
[----:B------:R-:W-:Y:S01]  /*1e350*/  SHF.R.S32.HI R68, RZ, 0x8, R70 ;  /* 0x00000008ff447819 */ /* 0x000fe20000011446 */
[----:B------:R-:W0:Y:S01]  /*1e360*/  LDCU UR22, c[0x0][0x398] ;  /* 0x00007300ff1677ac */ /* 0x000e220008000800 */
[----:B-----5:R-:W-:Y:S01]  /*1e370*/  F2FP.SATFINITE.E4M3.F32.PACK_AB_MERGE_C R69, R197, R196, RZ ;  /* 0x000000c4c545723e */ /* 0x020fe200048070ff */
[----:B------:R-:W5:Y:S01]  /*1e380*/  LDL.LU.64 R176, [R1+0x850] ;  /* 0x0008500001b07983 */ /* 0x000f620000300a00 */
[----:B------:R-:W-:Y:S01]  /*1e390*/  ISETP.LT.AND P5, PT, R3, UR14, !P5 ;  /* 0x0000000e03007c0c */ /* 0x000fe2000efa1270 */
[----:B------:R-:W0:Y:S02]  /*1e3a0*/  LDCU UR14, c[0x0][0x398] ;  /* 0x00007300ff0e77ac */ /* 0x000e240008000800 */
[----:B----4-:R4:W-:Y:S01]  /*1e3b0*/  @P3 STG.E.U8 desc[UR24][R182.64], R68 ;  /* 0x00000044b6003986 */ /* 0x0109e2000c101118 */
[----:B------:R-:W-:Y:S01]  /*1e3c0*/  PRMT R70, R69, 0x9910, RZ ;  /* 0x0000991045467816 */ /* 0x000fe200000000ff */
[----:B------:R-:W0:Y:S01]  /*1e3d0*/  LDCU UR12, c[0x0][0x39c] ;  /* 0x00007380ff0c77ac */ /* 0x000e220008000800 */
[----:B---3--:R-:W-:Y:S01]  /*1e3e0*/  ISETP.LT.AND P3, PT, R2, UR16, !P4 ;  /* 0x0000001002007c0c */ /* 0x008fe2000e761270 */
[----:B------:R3:W-:Y:S01]  /*1e3f0*/  @P6 STG.E.U8 desc[UR24][R180.64], R69 ;  /* 0x00000045b4006986 */ /* 0x0007e2000c101118 */
[----:B----4-:R-:W-:-:S03]  /*1e400*/  VIADD R68, R0, 0x8a ;  /* 0x0000008a00447836 */ /* 0x010fc60000000000 */
[----:B------:R-:W4:Y:S01]  /*1e410*/  LDL.LU.64 R182, [R1+0x848] ;  /* 0x0008480001b67983 */ /* 0x000f220000300a00 */
[----:B------:R-:W0:Y:S01]  /*1e420*/  LDCU UR16, c[0x0][0x398] ;  /* 0x00007300ff1077ac */ /* 0x000e220008000800 */
[----:B------:R-:W-:Y:S01]  /*1e430*/  ISETP.GE.AND P6, PT, R68, UR23, PT ;  /* 0x0000001744007c0c */ /* 0x000fe2000bfc6270 */
[----:B------:R-:W-:Y:S01]  /*1e440*/  IMAD.MOV.U32 R68, RZ, RZ, R70 ;  /* 0x000000ffff447224 */ /* 0x000fe200078e0046 */
[----:B---3--:R-:W3:Y:S01]  /*1e450*/  LDL.LU.64 R180, [R1+0x840] ;  /* 0x0008400001b47983 */ /* 0x008ee20000300a00 */
[----:B--2---:R-:W-:Y:S01]  /*1e460*/  F2FP.SATFINITE.E4M3.F32.PACK_AB_MERGE_C R76, R77, R76, RZ ;  /* 0x0000004c4d4c723e */ /* 0x004fe200048070ff */
[----:B------:R-:W2:Y:S02]  /*1e470*/  LDCU UR23, c[0x0][0x398] ;  /* 0x00007300ff1777ac */ /* 0x000ea40008000800 */
[----:B------:R-:W-:Y:S02]  /*1e480*/  SHF.R.S32.HI R68, RZ, 0x8, R68 ;  /* 0x00000008ff447819 */ /* 0x000fe40000011444 */
[----:B------:R-:W-:Y:S04]  /*1e490*/  @P5 STG.E.U8 desc[UR24][R178.64], R76 ;  /* 0x0000004cb2005986 */ /* 0x000fe8000c101118 */
[----:B------:R0:W-:Y:S04]  /*1e4a0*/  @P3 STG.E.U8 desc[UR24][R78.64], R68 ;  /* 0x000000444e003986 */ /* 0x0001e8000c101118 */
[----:B0-----:R-:W2:Y:S01]  /*1e4b0*/  LDL.LU.64 R78, [R1+0xc48] ;  /* 0x000c4800014e7983 */ /* 0x001ea20000300a00 */
[C---:B------:R-:W-:Y:S01]  /*1e4c0*/  ISETP.LT.AND P4, PT, R3.reuse, UR20, !P4 ;  /* 0x0000001403007c0c */ /* 0x040fe2000e781270 */
[----:B------:R-:W-:Y:S01]  /*1e4d0*/  VIADD R68, R0, 0x8b ;  /* 0x0000008b00447836 */ /* 0x000fe20000000000 */
[----:B------:R-:W-:Y:S01]  /*1e4e0*/  PRMT R70, R76, 0x9910, RZ ;  /* 0x000099104c467816 */ /* 0x000fe200000000ff */
[----:B------:R-:W3:Y:S01]  /*1e4f0*/  LDL.LU R196, [R1+0x230] ;  /* 0x0002300001c47983 */ /* 0x000ee20000300800 */
[----:B-1----:R-:W-:Y:S01]  /*1e500*/  ISETP.LT.AND P5, PT, R2, UR18, !P6 ;  /* 0x0000001202007c0c */ /* 0x002fe2000f7a1270 */
[----:B------:R-:W0:Y:S01]  /*1e510*/  LDCU UR20, c[0x0][0x398] ;  /* 0x00007300ff1477ac */ /* 0x000e220008000800 */
[----:B------:R-:W-:Y:S01]  /*1e520*/  ISETP.GE.AND P3, PT, R68, UR26, PT ;  /* 0x0000001a44007c0c */ /* 0x000fe2000bf66270 */
[----:B------:R-:W3:Y:S01]  /*1e530*/  LDL.LU R197, [R1+0x234] ;  /* 0x0002340001c57983 */ /* 0x000ee20000300800 */
[----:B------:R-:W-:Y:S01]  /*1e540*/  SHF.R.S32.HI R68, RZ, 0x8, R70 ;  /* 0x00000008ff447819 */ /* 0x000fe20000011446 */
[----:B------:R-:W1:Y:S01]  /*1e550*/  LDCU UR18, c[0x0][0x398] ;  /* 0x00007300ff1277ac */ /* 0x000e620008000800 */
[----:B------:R-:W-:Y:S01]  /*1e560*/  F2FP.SATFINITE.E4M3.F32.PACK_AB_MERGE_C R69, R252, R175, RZ ;  /* 0x000000affc45723e */ /* 0x000fe200048070ff */
[----:B------:R-:W3:Y:S01]  /*1e570*/  LDL.LU.64 R178, [R1+0x830] ;  /* 0x0008300001b27983 */ /* 0x000ee20000300a00 */
[----:B------:R-:W-:Y:S01]  /*1e580*/  ISETP.LT.AND P6, PT, R3, UR14, !P6 ;  /* 0x0000000e03007c0c */ /* 0x000fe2000f7c1270 */
[----:B------:R-:W0:Y:S02]  /*1e590*/  LDCU UR26, c[0x0][0x398] ;  /* 0x00007300ff1a77ac */ /* 0x000e240008000800 */
[----:B-----5:R5:W-:Y:S01]  /*1e5a0*/  @P4 STG.E.U8 desc[UR24][R176.64], R68 ;  /* 0x00000044b0004986 */ /* 0x020be2000c101118 */
[----:B------:R-:W-:Y:S01]  /*1e5b0*/  PRMT R70, R69, 0x9910, RZ ;  /* 0x0000991045467816 */ /* 0x000fe200000000ff */
[----:B------:R-:W0:Y:S01]  /*1e5c0*/  LDCU UR14, c[0x0][0x39c] ;  /* 0x00007380ff0e77ac */ /* 0x000e220008000800 */
[----:B------:R-:W-:Y:S01]  /*1e5d0*/  ISETP.LT.AND P4, PT, R2, UR16, !P3 ;  /* 0x0000001002007c0c */ /* 0x000fe2000df81270 */
[----:B----4-:R4:W-:Y:S01]  /*1e5e0*/  @P5 STG.E.U8 desc[UR24][R182.64], R69 ;  /* 0x00000045b6005986 */ /* 0x0109e2000c101118 */
[----:B------:R-:W0:Y:S01]  /*1e5f0*/  LDCU UR16, c[0x0][0x398] ;  /* 0x00007300ff1077ac */ /* 0x000e220008000800 */
[----:B-----5:R-:W-:-:S02]  /*1e600*/  VIADD R68, R0, 0x8c ;  /* 0x0000008c00447836 */ /* 0x020fc40000000000 */
[----:B------:R-:W5:Y:S03]  /*1e610*/  LDL.LU.64 R176, [R1+0x828] ;  /* 0x0008280001b07983 */ /* 0x000f660000300a00 */
[----:B------:R-:W-:Y:S01]  /*1e620*/  ISETP.GE.AND P5, PT, R68, UR27, PT ;  /* 0x0000001b44007c0c */ /* 0x000fe2000bfa6270 */
[----:B------:R-:W-:Y:S01]  /*1e630*/  IMAD.MOV.U32 R68, RZ, RZ, R70 ;  /* 0x000000ffff447224 */ /* 0x000fe200078e0046 */
[----:B----4-:R-:W4:Y:S01]  /*1e640*/  LDL.LU.64 R182, [R1+0x820] ;  /* 0x0008200001b67983 */ /* 0x010f220000300a00 */
[----:B--2---:R-:W-:Y:S01]  /*1e650*/  F2FP.SATFINITE.E4M3.F32.PACK_AB_MERGE_C R78, R79, R78, RZ ;  /* 0x0000004e4f4e723e */ /* 0x004fe200048070ff */
[----:B------:R-:W2:Y:S02]  /*1e660*/  LDCU UR27, c[0x0][0x398] ;  /* 0x00007300ff1b77ac */ /* 0x000ea40008000800 */
[----:B------:R-:W-:Y:S02]  /*1e670*/  SHF.R.S32.HI R68, RZ, 0x8, R68 ;  /* 0x00000008ff447819 */ /* 0x000fe40000011444 */
[----:B---3--:R-:W-:Y:S04]  /*1e680*/  @P6 STG.E.U8 desc[UR24][R180.64], R78 ;  /* 0x0000004eb4006986 */ /* 0x008fe8000c101118 */
[----:B------:R3:W-:Y:S04]  /*1e690*/  @P4 STG.E.U8 desc[UR24][R80.64], R68 ;  /* 0x0000004450004986 */ /* 0x0007e8000c101118 */
[----:B---3--:R-:W3:Y:S01]  /*1e6a0*/  LDL.LU.64 R80, [R1+0xc40] ;  /* 0x000c400001507983 */ /* 0x008ee20000300a00 */
[----:B0-----:R-:W-:Y:S01]  /*1e6b0*/  ISETP.LT.AND P3, PT, R3, UR20, !P3 ;  /* 0x0000001403007c0c */ /* 0x001fe2000df61270 */
[----:B------:R-:W-:Y:S01]  /*1e6c0*/  VIADD R68, R0, 0x8d ;  /* 0x0000008d00447836 */ /* 0x000fe20000000000 */
[----:B------:R-:W-:Y:S01]  /*1e6d0*/  PRMT R70, R78, 0x9910, RZ ;  /* 0x000099104e467816 */ /* 0x000fe200000000ff */
[----:B------:R-:W2:Y:S01]  /*1e6e0*/  LDL.LU R175, [R1+0x238] ;  /* 0x0002380001af7983 */ /* 0x000ea20000300800 */
[----:B-1----:R-:W-:Y:S01]  /*1e6f0*/  ISETP.LT.AND P6, PT, R2, UR18, !P5 ;  /* 0x0000001202007c0c */ /* 0x002fe2000efc1270 */
[----:B------:R-:W0:Y:S01]  /*1e700*/  LDCU UR20, c[0x0][0x398] ;  /* 0x00007300ff1477ac */ /* 0x000e220008000800 */
[----:B------:R-:W-:Y:S01]  /*1e710*/  ISETP.GE.AND P4, PT, R68, UR28, PT ;  /* 0x0000001c44007c0c */ /* 0x000fe2000bf86270 */
[----:B------:R-:W2:Y:S01]  /*1e720*/  LDL.LU R252, [R1+0x23c] ;  /* 0x00023c0001fc7983 */ /* 0x000ea20000300800 */
[----:B------:R-:W-:Y:S01]  /*1e730*/  SHF.R.S32.HI R68, RZ, 0x8, R70 ;  /* 0x00000008ff447819 */ /* 0x000fe20000011446 */
[----:B------:R-:W1:Y:S01]  /*1e740*/  LDCU UR18, c[0x0][0x398] ;  /* 0x00007300ff1277ac */ /* 0x000e620008000800 */
[----:B------:R-:W-:Y:S01]  /*1e750*/  F2FP.SATFINITE.E4M3.F32.PACK_AB_MERGE_C R69, R197, R196, RZ ;  /* 0x000000c4c545723e */ /* 0x000fe200048070ff */
[----:B------:R-:W2:Y:S01]  /*1e760*/  LDL.LU.64 R180, [R1+0x810] ;  /* 0x0008100001b47983 */ /* 0x000ea20000300a00 */
[----:B------:R-:W-:Y:S01]  /*1e770*/  ISETP.LT.AND P5, PT, R3, UR22, !P5 ;  /* 0x0000001603007c0c */ /* 0x000fe2000efa1270 */
[----:B------:R-:W0:Y:S02]  /*1e780*/  LDCU UR22, c[0x0][0x398] ;  /* 0x00007300ff1677ac */ /* 0x000e240008000800 */
[----:B------:R1:W-:Y:S01]  /*1e790*/  @P3 STG.E.U8 desc[UR24][R178.64], R68 ;  /* 0x00000044b2003986 */ /* 0x0003e2000c101118 */
[----:B------:R-:W-:Y:S01]  /*1e7a0*/  PRMT R70, R69, 0x9910, RZ ;  /* 0x0000991045467816 */ /* 0x000fe200000000ff */
[----:B------:R-:W0:Y:S01]  /*1e7b0*/  LDCU UR28, c[0x0][0x398] ;  /* 0x00007300ff1c77ac */ /* 0x000e220008000800 */
[----:B------:R-:W-:Y:S01]  /*1e7c0*/  ISETP.LT.AND P3, PT, R2, UR16, !P4 ;  /* 0x0000001002007c0c */ /* 0x000fe2000e761270 */
[----:B-----5:R5:W-:Y:S01]  /*1e7d0*/  @P6 STG.E.U8 desc[UR24][R176.64], R69 ;  /* 0x00000045b0006986 */ /* 0x020be2000c101118 */
[----:B------:R-:W0:Y:S01]  /*1e7e0*/  LDCU UR16, c[0x0][0x39c] ;  /* 0x00007380ff1077ac */ /* 0x000e220008000800 */
[----:B-1----:R-:W-:-:S02]  /*1e7f0*/  VIADD R68, R0, 0x8e ;  /* 0x0000008e00447836 */ /* 0x002fc40000000000 */
[----:B------:R-:W2:Y:S03]  /*1e800*/  LDL.LU.64 R178, [R1+0x808] ;  /* 0x0008080001b27983 */ /* 0x000ea60000300a00 */
[----:B------:R-:W-:Y:S01]  /*1e810*/  ISETP.GE.AND P6, PT, R68, UR29, PT ;  /* 0x0000001d44007c0c */ /* 0x000fe2000bfc6270 */
[----:B------:R-:W-:Y:S01]  /*1e820*/  IMAD.MOV.U32 R68, RZ, RZ, R70 ;  /* 0x000000ffff447224 */ /* 0x000fe200078e0046 */
[----:B-----5:R-:W5:Y:S01]  /*1e830*/  LDL.LU.64 R176, [R1+0x800] ;  /* 0x0008000001b07983 */ /* 0x020f620000300a00 */
[----:B---3--:R-:W-:Y:S01]  /*1e840*/  F2FP.SATFINITE.E4M3.F32.PACK_AB_MERGE_C R80, R81, R80, RZ ;  /* 0x000000505150723e */ /* 0x008fe200048070ff */
[----:B------:R-:W1:Y:S02]  /*1e850*/  LDCU UR29, c[0x0][0x398] ;  /* 0x00007300ff1d77ac */ /* 0x000e640008000800 */
[----:B------:R-:W-:Y:S02]  /*1e860*/  SHF.R.S32.HI R68, RZ, 0x8, R68 ;  /* 0x00000008ff447819 */ /* 0x000fe40000011444 */
[----:B----4-:R-:W-:Y:S04]  /*1e870*/  @P5 STG.E.U8 desc[UR24][R182.64], R80 ;  /* 0x00000050b6005986 */ /* 0x010fe8000c101118 */
[----:B------:R3:W-:Y:S04]  /*1e880*/  @P3 STG.E.U8 desc[UR24][R82.64], R68 ;  /* 0x0000004452003986 */ /* 0x0007e8000c101118 */
[----:B---3--:R-:W3:Y:S01]  /*1e890*/  LDL.LU.64 R82, [R1+0xc38] ;  /* 0x000c380001527983 */ /* 0x008ee20000300a00 */
[C---:B0-----:R-:W-:Y:S01]  /*1e8a0*/  ISETP.LT.AND P4, PT, R3.reuse, UR20, !P4 ;  /* 0x0000001403007c0c */ /* 0x041fe2000e781270 */
[----:B------:R-:W-:Y:S01]  /*1e8b0*/  VIADD R68, R0, 0x8f ;  /* 0x0000008f00447836 */ /* 0x000fe20000000000 */
[----:B------:R-:W-:Y:S01]  /*1e8c0*/  PRMT R70, R80, 0x9910, RZ ;  /* 0x0000991050467816 */ /* 0x000fe200000000ff */
[----:B------:R-:W4:Y:S01]  /*1e8d0*/  LDL.LU R196, [R1+0x240] ;  /* 0x0002400001c47983 */ /* 0x000f220000300800 */
[----:B------:R-:W-:Y:S01]  /*1e8e0*/  ISETP.LT.AND P5, PT, R2, UR18, !P6 ;  /* 0x0000001202007c0c */ /* 0x000fe2000f7a1270 */
[----:B------:R-:W0:Y:S01]  /*1e8f0*/  LDCU UR20, c[0x0][0x398] ;  /* 0x00007300ff1477ac */ /* 0x000e220008000800 */
[----:B------:R-:W-:Y:S01]  /*1e900*/  ISETP.GE.AND P3, PT, R68, UR30, PT ;  /* 0x0000001e44007c0c */ /* 0x000fe2000bf66270 */
[----:B------:R-:W4:Y:S01]  /*1e910*/  LDL.LU R197, [R1+0x244] ;  /* 0x0002440001c57983 */ /* 0x000f220000300800 */
[----:B------:R-:W-:Y:S01]  /*1e920*/  SHF.R.S32.HI R68, RZ, 0x8, R70 ;  /* 0x00000008ff447819 */ /* 0x000fe20000011446 */
[----:B------:R-:W0:Y:S01]  /*1e930*/  LDCU UR30, c[0x0][0x398] ;  /* 0x00007300ff1e77ac */ /* 0x000e220008000800 */
[----:B--2---:R-:W-:Y:S01]  /*1e940*/  F2FP.SATFINITE.E4M3.F32.PACK_AB_MERGE_C R69, R252, R175, RZ ;  /* 0x000000affc45723e */ /* 0x004fe200048070ff */
[----:B------:R-:W2:Y:S01]  /*1e950*/  LDL.LU.64 R182, [R1+0x7f0] ;  /* 0x0007f00001b67983 */ /* 0x000ea20000300a00 */
[----:B------:R-:W-:Y:S01]  /*1e960*/  ISETP.LT.AND P6, PT, R3, UR22, !P6 ;  /* 0x0000001603007c0c */ /* 0x000fe2000f7c1270 */
[----:B------:R-:W0:Y:S02]  /*1e970*/  LDCU UR22, c[0x0][0x398] ;  /* 0x00007300ff1677ac */ /* 0x000e240008000800 */
[----:B------:R1:W-:Y:S01]  /*1e980*/  @P4 STG.E.U8 desc[UR24][R180.64], R68 ;  /* 0x00000044b4004986 */ /* 0x0003e2000c101118 */
[----:B------:R-:W-:Y:S01]  /*1e990*/  PRMT R70, R69, 0x9910, RZ ;  /* 0x0000991045467816 */ /* 0x000fe200000000ff */
[----:B------:R-:W0:Y:S01]  /*1e9a0*/  LDCU UR18, c[0x0][0x39c] ;  /* 0x00007380ff1277ac */ /* 0x000e220008000800 */
[----:B------:R-:W-:Y:S01]  /*1e9b0*/  ISETP.LT.AND P4, PT, R2, UR23, !P3 ;  /* 0x0000001702007c0c */ /* 0x000fe2000df81270 */
[----:B------:R5:W-:Y:S01]  /*1e9c0*/  @P5 STG.E.U8 desc[UR24][R178.64], R69 ;  /* 0x00000045b2005986 */ /* 0x000be2000c101118 */
        /* <DEDUP_REMOVED lines=9> */
[----:B------:R-:W-:Y:S04]  /*1ea60*/  @P6 STG.E.U8 desc[UR24][R176.64], R82 ;  /* 0x00000052b0006986 */ /* 0x000fe8000c101118 */
[----:B------:R3:W-:Y:S04]  /*1ea70*/  @P4 STG.E.U8 desc[UR24][R84.64], R68 ;  /* 0x0000004454004986 */ /* 0x0007e8000c101118 */
[----:B---3--:R-:W3:Y:S01]  /*1ea80*/  LDL.LU.64 R84, [R1+0xc30] ;  /* 0x000c300001547983 */ /* 0x008ee20000300a00 */
[----:B0-----:R-:W-:Y:S01]  /*1ea90*/  ISETP.LT.AND P3, PT, R3, UR20, !P3 ;  /* 0x0000001403007c0c */ /* 0x001fe2000df61270 */
[----:B------:R-:W-:Y:S01]  /*1eaa0*/  VIADD R68, R0, 0x91 ;  /* 0x0000009100447836 */ /* 0x000fe20000000000 */
[----:B------:R-:W-:Y:S01]  /*1eab0*/  PRMT R70, R82, 0x9910, RZ ;  /* 0x0000991052467816 */ /* 0x000fe200000000ff */
[----:B------:R-:W5:Y:S01]  /*1eac0*/  LDL.LU R175, [R1+0x248] ;  /* 0x0002480001af7983 */ /* 0x000f620000300800 */
[----:B------:R-:W-:Y:S01]  /*1ead0*/  ISETP.LT.AND P6, PT, R2, UR26, !P5 ;  /* 0x0000001a02007c0c */ /* 0x000fe2000efc1270 */
[----:B------:R-:W0:Y:S01]  /*1eae0*/  LDCU UR26, c[0x0][0x398] ;  /* 0x00007300ff1a77ac */ /* 0x000e220008000800 */
[----:B------:R-:W-:Y:S01]  /*1eaf0*/  ISETP.GE.AND P4, PT, R68, UR32, PT ;  /* 0x0000002044007c0c */ /* 0x000fe2000bf86270 */
[----:B------:R-:W5:Y:S01]  /*1eb00*/  LDL.LU R252, [R1+0x24c] ;  /* 0x00024c0001fc7983 */ /* 0x000f620000300800 */
[----:B------:R-:W-:Y:S01]  /*1eb10*/  SHF.R.S32.HI R68, RZ, 0x8, R70 ;  /* 0x00000008ff447819 */ /* 0x000fe20000011446 */
[----:B------:R-:W0:Y:S01]  /*1eb20*/  LDCU UR32, c[0x0][0x398] ;  /* 0x00007300ff2077ac */ /* 0x000e220008000800 */
[----:B----4-:R-:W-:Y:S01]  /*1eb30*/  F2FP.SATFINITE.E4M3.F32.PACK_AB_MERGE_C R69, R197, R196, RZ ;  /* 0x000000c4c545723e */ /* 0x010fe200048070ff */
[----:B------:R-:W4:Y:S01]  /*1eb40*/  LDL.LU.64 R176, [R1+0x7d0] ;  /* 0x0007d00001b07983 */ /* 0x000f220000300a00 */
[----:B------:R-:W-:Y:S01]  /*1eb50*/  ISETP.LT.AND P5, PT, R3, UR22, !P5 ;  /* 0x0000001603007c0c */ /* 0x000fe2000efa1270 */
[----:B------:R-:W0:Y:S02]  /*1eb60*/  LDCU UR22, c[0x0][0x398] ;  /* 0x00007300ff1677ac */ /* 0x000e240008000800 */
[----:B--2---:R2:W-:Y:S01]  /*1eb70*/  @P3 STG.E.U8 desc[UR24][R182.64], R68 ;  /* 0x00000044b6003986 */ /* 0x0045e2000c101118 */
[----:B------:R-:W-:Y:S01]  /*1eb80*/  PRMT R70, R69, 0x9910, RZ ;  /* 0x0000991045467816 */ /* 0x000fe200000000ff */
[----:B------:R-:W0:Y:S01]  /*1eb90*/  LDCU UR20, c[0x0][0x39c] ;  /* 0x00007380ff1477ac */ /* 0x000e220008000800 */
[----:B------:R-:W-:Y:S01]  /*1eba0*/  ISETP.LT.AND P3, PT, R2, UR23, !P4 ;  /* 0x0000001702007c0c */ /* 0x000fe2000e761270 */
[----:B------:R1:W-:Y:S01]  /*1ebb0*/  @P6 STG.E.U8 desc[UR24][R180.64], R69 ;  /* 0x00000045b4006986 */ /* 0x0003e2000c101118 */
[----:B--2---:R-:W-:-:S03]  /*1ebc0*/  VIADD R68, R0, 0x92 ;  /* 0x0000009200447836 */ /* 0x004fc60000000000 */
[----:B------:R-:W2:Y:S01]  /*1ebd0*/  LDL.LU.64 R182, [R1+0x7c8] ;  /* 0x0007c80001b67983 */ /* 0x000ea20000300a00 */
[----:B------:R-:W0:Y:S01]  /*1ebe0*/  LDCU UR23, c[0x0][0x398] ;  /* 0x00007300ff1777ac */ /* 0x000e220008000800 */
[----:B------:R-:W-:Y:S01]  /*1ebf0*/  ISETP.GE.AND P6, PT, R68, UR33, PT ;  /* 0x0000002144007c0c */ /* 0x000fe2000bfc6270 */
[----:B------:R-:W-:Y:S01]  /*1ec00*/  IMAD.MOV.U32 R68, RZ, RZ, R70 ;  /* 0x000000ffff447224 */ /* 0x000fe200078e0046 */
[----:B-1----:R-:W2:Y:S01]  /*1ec10*/  LDL.LU.64 R180, [R1+0x7c0] ;  /* 0x0007c00001b47983 */ /* 0x002ea20000300a00 */
[----:B---3--:R-:W-:Y:S01]  /*1ec20*/  F2FP.SATFINITE.E4M3.F32.PACK_AB_MERGE_C R84, R85, R84, RZ ;  /* 0x000000545554723e */ /* 0x008fe200048070ff */
[----:B------:R-:W1:Y:S02]  /*1ec30*/  LDCU UR33, c[0x0][0x398] ;  /* 0x00007300ff2177ac */ /* 0x000e640008000800 */
[----:B------:R-:W-:Y:S02]  /*1ec40*/  SHF.R.S32.HI R68, RZ, 0x8, R68 ;  /* 0x00000008ff447819 */ /* 0x000fe40000011444 */
[----:B-----5:R-:W-:Y:S04]  /*1ec50*/  @P5 STG.E.U8 desc[UR24][R178.64], R84 ;  /* 0x00000054b2005986 */ /* 0x020fe8000c101118 */
[----:B------:R3:W-:Y:S04]  /*1ec60*/  @P3 STG.E.U8 desc[UR24][R86.64], R68 ;  /* 0x0000004456003986 */ /* 0x0007e8000c101118 */
[----:B---3--:R-:W3:Y:S01]  /*1ec70*/  LDL.LU.64 R86, [R1+0xc28] ;  /* 0x000c280001567983 */ /* 0x008ee20000300a00 */
[C---:B------:R-:W-:Y:S01]  /*1ec80*/  ISETP.LT.AND P4, PT, R3.reuse, UR27, !P4 ;  /* 0x0000001b03007c0c */ /* 0x040fe2000e781270 */
[----:B------:R-:W-:Y:S01]  /*1ec90*/  VIADD R68, R0, 0x93 ;  /* 0x0000009300447836 */ /* 0x000fe20000000000 */
[----:B------:R-:W-:Y:S01]  /*1eca0*/  PRMT R70, R84, 0x9910, RZ ;  /* 0x0000991054467816 */ /* 0x000fe200000000ff */
[----:B------:R-:W5:Y:S01]  /*1ecb0*/  LDL.LU R196, [R1+0x250] ;  /* 0x0002500001c47983 */ /* 0x000f620000300800 */
[----:B0-----:R-:W-:Y:S01]  /*1ecc0*/  ISETP.LT.AND P5, PT, R2, UR26, !P6 ;  /* 0x0000001a02007c0c */ /* 0x001fe2000f7a1270 */
[----:B------:R-:W0:Y:S01]  /*1ecd0*/  LDCU UR27, c[0x0][0x398] ;  /* 0x00007300ff1b77ac */ /* 0x000e220008000800 */
[----:B------:R-:W-:Y:S01]  /*1ece0*/  ISETP.GE.AND P3, PT, R68, UR34, PT ;  /* 0x0000002244007c0c */ /* 0x000fe2000bf66270 */
[----:B------:R-:W5:Y:S01]  /*1ecf0*/  LDL.LU R197, [R1+0x254] ;  /* 0x0002540001c57983 */ /* 0x000f620000300800 */
[----:B------:R-:W-:Y:S01]  /*1ed00*/  SHF.R.S32.HI R68, RZ, 0x8, R70 ;  /* 0x00000008ff447819 */ /* 0x000fe20000011446 */
[----:B------:R-:W0:Y:S01]  /*1ed10*/  LDCU UR26, c[0x0][0x398] ;  /* 0x00007300ff1a77ac */ /* 0x000e220008000800 */
[----:B------:R-:W-:Y:S01]  /*1ed20*/  F2FP.SATFINITE.E4M3.F32.PACK_AB_MERGE_C R69, R252, R175, RZ ;  /* 0x000000affc45723e */ /* 0x000fe200048070ff */
[----:B------:R-:W5:Y:S01]  /*1ed30*/  LDL.LU.64 R178, [R1+0x7b0] ;  /* 0x0007b00001b27983 */ /* 0x000f620000300a00 */
[----:B------:R-:W-:Y:S01]  /*1ed40*/  ISETP.LT.AND P6, PT, R3, UR22, !P6 ;  /* 0x0000001603007c0c */ /* 0x000fe2000f7c1270 */
[----:B------:R-:W0:Y:S02]  /*1ed50*/  LDCU UR34, c[0x0][0x398] ;  /* 0x00007300ff2277ac */ /* 0x000e240008000800 */
[----:B----4-:R4:W-:Y:S01]  /*1ed60*/  @P4 STG.E.U8 desc[UR24][R176.64], R68 ;  /* 0x00000044b0004986 */ /* 0x0109e2000c101118 */
[----:B------:R-:W-:Y:S01]  /*1ed70*/  PRMT R70, R69, 0x9910, RZ ;  /* 0x0000991045467816 */ /* 0x000fe200000000ff */
[----:B------:R-:W0:Y:S01]  /*1ed80*/  LDCU UR22, c[0x0][0x39c] ;  /* 0x00007380ff1677ac */ /* 0x000e220008000800 */
[----:B------:R-:W-:Y:S01]  /*1ed90*/  ISETP.LT.AND P4, PT, R2, UR23, !P3 ;  /* 0x0000001702007c0c */ /* 0x000fe2000df81270 */
[----:B--2---:R2:W-:Y:S01]  /*1eda0*/  @P5 STG.E.U8 desc[UR24][R182.64], R69 ;  /* 0x00000045b6005986 */ /* 0x0045e2000c101118 */
[----:B------:R-:W0:Y:S01]  /*1edb0*/  LDCU UR23, c[0x0][0x398] ;  /* 0x00007300ff1777ac */ /* 0x000e220008000800 */
[----:B----4-:R-:W-:-:S02]  /*1edc0*/  VIADD R68, R0, 0x94 ;  /* 0x0000009400447836 */ /* 0x010fc40000000000 */
[----:B------:R-:W4:Y:S03]  /*1edd0*/  LDL.LU.64 R176, [R1+0x7a8] ;  /* 0x0007a80001b07983 */ /* 0x000f260000300a00 */
[----:B------:R-:W-:Y:S01]  /*1ede0*/  ISETP.GE.AND P5, PT, R68, UR35, PT ;  /* 0x0000002344007c0c */ /* 0x000fe2000bfa6270 */
[----:B------:R-:W-:Y:S01]  /*1edf0*/  IMAD.MOV.U32 R68, RZ, RZ, R70 ;  /* 0x000000ffff447224 */ /* 0x000fe200078e0046 */
[----:B--2---:R-:W2:Y:S01]  /*1ee00*/  LDL.LU.64 R182, [R1+0x7a0] ;  /* 0x0007a00001b67983 */ /* 0x004ea20000300a00 */
[----:B---3--:R-:W-:Y:S01]  /*1ee10*/  F2FP.SATFINITE.E4M3.F32.PACK_AB_MERGE_C R86, R87, R86, RZ ;  /* 0x000000565756723e */ /* 0x008fe200048070ff */
[----:B------:R-:W3:Y:S02]  /*1ee20*/  LDCU UR35, c[0x0][0x398] ;  /* 0x00007300ff2377ac */ /* 0x000ee40008000800 */
[----:B------:R-:W-:Y:S02]  /*1ee30*/  SHF.R.S32.HI R68, RZ, 0x8, R68 ;  /* 0x00000008ff447819 */ /* 0x000fe40000011444 */
[----:B------:R-:W-:Y:S04]  /*1ee40*/  @P6 STG.E.U8 desc[UR24][R180.64], R86 ;  /* 0x00000056b4006986 */ /* 0x000fe8000c101118 */
[----:B------:R0:W-:Y:S04]  /*1ee50*/  @P4 STG.E.U8 desc[UR24][R88.64], R68 ;  /* 0x0000004458004986 */ /* 0x0001e8000c101118 */
[----:B0-----:R-:W2:Y:S01]  /*1ee60*/  LDL.LU.64 R88, [R1+0xc20] ;  /* 0x000c200001587983 */ /* 0x001ea20000300a00 */
[----:B------:R-:W-:Y:S01]  /*1ee70*/  ISETP.LT.AND P3, PT, R3, UR27, !P3 ;  /* 0x0000001b03007c0c */ /* 0x000fe2000df61270 */
        /* <DEDUP_REMOVED lines=14> */
[----:B------:R-:W-:Y:S01]  /*1ef60*/  PRMT R70, R69, 0x9910, RZ ;  /* 0x0000991045467816 */ /* 0x000fe200000000ff */
[----:B------:R-:W0:Y:S01]  /*1ef70*/  LDCU UR36, c[0x0][0x398] ;  /* 0x00007300ff2477ac */ /* 0x000e220008000800 */
[----:B------:R-:W-:Y:S01]  /*1ef80*/  ISETP.LT.AND P3, PT, R2, UR23, !P4 ;  /* 0x0000001702007c0c */ /* 0x000fe2000e761270 */
[----:B----4-:R4:W-:Y:S01]  /*1ef90*/  @P6 STG.E.U8 desc[UR24][R176.64], R69 ;  /* 0x00000045b0006986 */ /* 0x0109e2000c101118 */
[----:B------:R-:W0:Y:S01]  /*1efa0*/  LDCU UR23, c[0x0][0x39c] ;  /* 0x00007380ff1777ac */ /* 0x000e220008000800 */
[----:B-1----:R-:W-:-:S02]  /*1efb0*/  VIADD R68, R0, 0x96 ;  /* 0x0000009600447836 */ /* 0x002fc40000000000 */
[----:B------:R-:W3:Y:S03]  /*1efc0*/  LDL.LU.64 R178, [R1+0x788] ;  /* 0x0007880001b27983 */ /* 0x000ee60000300a00 */
[----:B------:R-:W-:Y:S01]  /*1efd0*/  ISETP.GE.AND P6, PT, R68, UR37, PT ;  /* 0x0000002544007c0c */ /* 0x000fe2000bfc6270 */
[----:B------:R-:W-:Y:S01]  /*1efe0*/  IMAD.MOV.U32 R68, RZ, RZ, R70 ;  /* 0x000000ffff447224 */ /* 0x000fe200078e0046 */
[----:B----4-:R-:W4:Y:S01]  /*1eff0*/  LDL.LU.64 R176, [R1+0x780] ;  /* 0x0007800001b07983 */ /* 0x010f220000300a00 */
[----:B--2---:R-:W-:Y:S01]  /*1f000*/  F2FP.SATFINITE.E4M3.F32.PACK_AB_MERGE_C R88, R89, R88, RZ ;  /* 0x000000585958723e */ /* 0x004fe200048070ff */
[----:B------:R-:W1:Y:S02]  /*1f010*/  LDCU UR37, c[0x0][0x398] ;  /* 0x00007300ff2577ac */ /* 0x000e640008000800 */
[----:B------:R-:W-:Y:S02]  /*1f020*/  SHF.R.S32.HI R68, RZ, 0x8, R68 ;  /* 0x00000008ff447819 */ /* 0x000fe40000011444 */
[----:B------:R-:W-:Y:S04]  /*1f030*/  @P5 STG.E.U8 desc[UR24][R182.64], R88 ;  /* 0x00000058b6005986 */ /* 0x000fe8000c101118 */
[----:B------:R2:W-:Y:S04]  /*1f040*/  @P3 STG.E.U8 desc[UR24][R90.64], R68 ;  /* 0x000000445a003986 */ /* 0x0005e8000c101118 */
[----:B--2---:R-:W2:Y:S01]  /*1f050*/  LDL.LU.64 R90, [R1+0xc18] ;  /* 0x000c1800015a7983 */ /* 0x004ea20000300a00 */
        /* <DEDUP_REMOVED lines=10> */
[----:B---3--:R-:W-:Y:S01]  /*1f100*/  F2FP.SATFINITE.E4M3.F32.PACK_AB_MERGE_C R69, R252, R175, RZ ;  /* 0x000000affc45723e */ /* 0x008fe200048070ff */
[----:B------:R-:W3:Y:S01]  /*1f110*/  LDL.LU.64 R182, [R1+0x770] ;  /* 0x0007700001b67983 */ /* 0x000ee20000300a00 */
[----:B------:R-:W-:Y:S01]  /*1f120*/  ISETP.LT.AND P6, PT, R3, UR28, !P6 ;  /* 0x0000001c03007c0c */ /* 0x000fe2000f7c1270 */
[----:B------:R-:W0:Y:S02]  /*1f130*/  LDCU UR28, c[0x0][0x398] ;  /* 0x00007300ff1c77ac */ /* 0x000e240008000800 */
[----:B-----5:R5:W-:Y:S01]  /*1f140*/  @P4 STG.E.U8 desc[UR24][R180.64], R68 ;  /* 0x00000044b4004986 */ /* 0x020be2000c101118 */
[----:B------:R-:W-:Y:S01]  /*1f150*/  PRMT R70, R69, 0x9910, RZ ;  /* 0x0000991045467816 */ /* 0x000fe200000000ff */
[----:B------:R-:W0:Y:S01]  /*1f160*/  LDCU UR26, c[0x0][0x39c] ;  /* 0x00007380ff1a77ac */ /* 0x000e220008000800 */
[----:B------:R-:W-:Y:S01]  /*1f170*/  ISETP.LT.AND P4, PT, R2, UR29, !P3 ;  /* 0x0000001d02007c0c */ /* 0x000fe2000df81270 */
[----:B------:R1:W-:Y:S01]  /*1f180*/  @P5 STG.E.U8 desc[UR24][R178.64], R69 ;  /* 0x00000045b2005986 */ /* 0x0003e2000c101118 */
[----:B------:R-:W0:Y:S01]  /*1f190*/  LDCU UR29, c[0x0][0x398] ;  /* 0x00007300ff1d77ac */ /* 0x000e220008000800 */
[----:B-----5:R-:W-:-:S02]  /*1f1a0*/  VIADD R68, R0, 0x98 ;  /* 0x0000009800447836 */ /* 0x020fc40000000000 */
[----:B------:R-:W5:Y:S03]  /*1f1b0*/  LDL.LU.64 R180, [R1+0x768] ;  /* 0x0007680001b47983 */ /* 0x000f660000300a00 */
[----:B------:R-:W-:Y:S01]  /*1f1c0*/  ISETP.GE.AND P5, PT, R68, UR39, PT ;  /* 0x0000002744007c0c */ /* 0x000fe2000bfa6270 */
[----:B------:R-:W-:Y:S01]  /*1f1d0*/  IMAD.MOV.U32 R68, RZ, RZ, R70 ;  /* 0x000000ffff447224 */ /* 0x000fe200078e0046 */
[----:B-1----:R-:W3:Y:S01]  /*1f1e0*/  LDL.LU.64 R178, [R1+0x760] ;  /* 0x0007600001b27983 */ /* 0x002ee20000300a00 */
[----:B--2---:R-:W-:Y:S01]  /*1f1f0*/  F2FP.SATFINITE.E4M3.F32.PACK_AB_MERGE_C R90, R91, R90, RZ ;  /* 0x0000005a5b5a723e */ /* 0x004fe200048070ff */
[----:B------:R-:W1:Y:S02]  /*1f200*/  LDCU UR39, c[0x0][0x398] ;  /* 0x00007300ff2777ac */ /* 0x000e640008000800 */
[----:B------:R-:W-:Y:S02]  /*1f210*/  SHF.R.S32.HI R68, RZ, 0x8, R68 ;  /* 0x00000008ff447819 */ /* 0x000fe40000011444 */
[----:B----4-:R-:W-:Y:S04]  /*1f220*/  @P6 STG.E.U8 desc[UR24][R176.64], R90 ;  /* 0x0000005ab0006986 */ /* 0x010fe8000c101118 */
[----:B------:R2:W-:Y:S04]  /*1f230*/  @P4 STG.E.U8 desc[UR24][R92.64], R68 ;  /* 0x000000445c004986 */ /* 0x0005e8000c101118 */
[----:B--2---:R-:W2:Y:S01]  /*1f240*/  LDL.LU.64 R92, [R1+0xc10] ;  /* 0x000c1000015c7983 */ /* 0x004ea20000300a00 */
[----:B0-----:R-:W-:Y:S01]  /*1f250*/  ISETP.LT.AND P3, PT, R3, UR27, !P3 ;  /* 0x0000001b03007c0c */ /* 0x001fe2000df61270 */
        /* <DEDUP_REMOVED lines=9> */
[----:B------:R-:W-:Y:S01]  /*1f2f0*/  F2FP.SATFINITE.E4M3.F32.PACK_AB_MERGE_C R69, R197, R196, RZ ;  /* 0x000000c4c545723e */ /* 0x000fe200048070ff */
[----:B------:R-:W4:Y:S01]  /*1f300*/  LDL.LU.64 R176, [R1+0x750] ;  /* 0x0007500001b07983 */ /* 0x000f220000300a00 */
[----:B------:R-:W-:Y:S01]  /*1f310*/  ISETP.LT.AND P5, PT, R3, UR28, !P5 ;  /* 0x0000001c03007c0c */ /* 0x000fe2000efa1270 */
[----:B------:R-:W0:Y:S02]  /*1f320*/  LDCU UR28, c[0x0][0x398] ;  /* 0x00007300ff1c77ac */ /* 0x000e240008000800 */
[----:B---3--:R3:W-:Y:S01]  /*1f330*/  @P3 STG.E.U8 desc[UR24][R182.64], R68 ;  /* 0x00000044b6003986 */ /* 0x0087e2000c101118 */
[----:B------:R-:W-:Y:S01]  /*1f340*/  PRMT R70, R69, 0x9910, RZ ;  /* 0x0000991045467816 */ /* 0x000fe200000000ff */
[----:B------:R-:W0:Y:S01]  /*1f350*/  LDCU UR27, c[0x0][0x39c] ;  /* 0x00007380ff1b77ac */ /* 0x000e220008000800 */
[----:B------:R-:W-:Y:S01]  /*1f360*/  ISETP.LT.AND P3, PT, R2, UR29, !P4 ;  /* 0x0000001d02007c0c */ /* 0x000fe2000e761270 */
[----:B-----5:R5:W-:Y:S01]  /*1f370*/  @P6 STG.E.U8 desc[UR24][R180.64], R69 ;  /* 0x00000045b4006986 */ /* 0x020be2000c101118 */
[----:B---3--:R-:W-:-:S03]  /*1f380*/  VIADD R68, R0, 0x9a ;  /* 0x0000009a00447836 */ /* 0x008fc60000000000 */
[----:B------:R-:W3:Y:S01]  /*1f390*/  LDL.LU.64 R182, [R1+0x748] ;  /* 0x0007480001b67983 */ /* 0x000ee20000300a00 */
[----:B------:R-:W0:Y:S01]  /*1f3a0*/  LDCU UR29, c[0x0][0x398] ;  /* 0x00007300ff1d77ac */ /* 0x000e220008000800 */
[----:B------:R-:W-:Y:S01]  /*1f3b0*/  ISETP.GE.AND P6, PT, R68, UR41, PT ;  /* 0x0000002944007c0c */ /* 0x000fe2000bfc6270 */
[----:B------:R-:W-:Y:S01]  /*1f3c0*/  IMAD.MOV.U32 R68, RZ, RZ, R70 ;  /* 0x000000ffff447224 */ /* 0x000fe200078e0046 */
[----:B-----5:R-:W5:Y:S01]  /*1f3d0*/  LDL.LU.64 R180, [R1+0x740] ;  /* 0x0007400001b47983 */ /* 0x020f620000300a00 */
        /* <DEDUP_REMOVED lines=20> */
[----:B------:R1:W-:Y:S01]  /*1f520*/  @P4 STG.E.U8 desc[UR24][R176.64], R68 ;  /* 0x00000044b0004986 */ /* 0x0003e2000c101118 */
[----:B------:R-:W-:Y:S01]  /*1f530*/  PRMT R70, R69, 0x9910, RZ ;  /* 0x0000991045467816 */ /* 0x000fe200000000ff */
[----:B------:R-:W0:Y:S01]  /*1f540*/  LDCU UR28, c[0x0][0x39c] ;  /* 0x00007380ff1c77ac */ /* 0x000e220008000800 */
[----:B------:R-:W-:Y:S01]  /*1f550*/  ISETP.LT.AND P4, PT, R2, UR29, !P3 ;  /* 0x0000001d02007c0c */ /* 0x000fe2000df81270 */
[----:B---3--:R3:W-:Y:S01]  /*1f560*/  @P5 STG.E.U8 desc[UR24][R182.64], R69 ;  /* 0x00000045b6005986 */ /* 0x0087e2000c101118 */
[----:B------:R-:W0:Y:S01]  /*1f570*/  LDCU UR29, c[0x0][0x398] ;  /* 0x00007300ff1d77ac */ /* 0x000e220008000800 */
[----:B-1----:R-:W-:-:S02]  /*1f580*/  VIADD R68, R0, 0x9c ;  /* 0x0000009c00447836 */ /* 0x002fc40000000000 */
[----:B------:R-:W4:Y:S03]  /*1f590*/  LDL.LU.64 R176, [R1+0x728] ;  /* 0x0007280001b07983 */ /* 0x000f260000300a00 */
[----:B------:R-:W-:Y:S01]  /*1f5a0*/  ISETP.GE.AND P5, PT, R68, UR43, PT ;  /* 0x0000002b44007c0c */ /* 0x000fe2000bfa6270 */
[----:B------:R-:W-:Y:S01]  /*1f5b0*/  IMAD.MOV.U32 R68, RZ, RZ, R70 ;  /* 0x000000ffff447224 */ /* 0x000fe200078e0046 */
[----:B---3--:R-:W3:Y:S01]  /*1f5c0*/  LDL.LU.64 R182, [R1+0x720] ;  /* 0x0007200001b67983 */ /* 0x008ee20000300a00 */
[----:B--2---:R-:W-:Y:S01]  /*1f5d0*/  F2FP.SATFINITE.E4M3.F32.PACK_AB_MERGE_C R94, R95, R94, RZ ;  /* 0x0000005e5f5e723e */ /* 0x004fe200048070ff */
[----:B------:R-:W1:Y:S02]  /*1f5e0*/  LDCU UR43, c[0x0][0x398] ;  /* 0x00007300ff2b77ac */ /* 0x000e640008000800 */
[----:B------:R-:W-:Y:S02]  /*1f5f0*/  SHF.R.S32.HI R68, RZ, 0x8, R68 ;  /* 0x00000008ff447819 */ /* 0x000fe40000011444 */
[----:B-----5:R-:W-:Y:S04]  /*1f600*/  @P6 STG.E.U8 desc[UR24][R180.64], R94 ;  /* 0x0000005eb4006986 */ /* 0x020fe8000c101118 */
[----:B------:R2:W-:Y:S04]  /*1f610*/  @P4 STG.E.U8 desc[UR24][R96.64], R68 ;  /* 0x0000004460004986 */ /* 0x0005e8000c101118 */
[----:B--2---:R-:W2:Y:S01]  /*1f620*/  LDL.LU.64 R96, [R1+0xc00] ;  /* 0x000c000001607983 */ /* 0x004ea20000300a00 */
        /* <DEDUP_REMOVED lines=18> */
[----:B------:R1:W-:Y:S01]  /*1f750*/  @P6 STG.E.U8 desc[UR24][R176.64], R69 ;  /* 0x00000045b0006986 */ /* 0x0003e2000c101118 */
[----:B------:R-:W0:Y:S01]  /*1f760*/  LDCU UR29, c[0x0][0x39c] ;  /* 0x00007380ff1d77ac */ /* 0x000e220008000800 */
[----:B----4-:R-:W-:-:S02]  /*1f770*/  VIADD R68, R0, 0x9e ;  /* 0x0000009e00447836 */ /* 0x010fc40000000000 */
[----:B------:R-:W4:Y:S03]  /*1f780*/  LDL.LU.64 R178, [R1+0x708] ;  /* 0x0007080001b27983 */ /* 0x000f260000300a00 */
[----:B------:R-:W-:Y:S01]  /*1f790*/  ISETP.GE.AND P6, PT, R68, UR45, PT ;  /* 0x0000002d44007c0c */ /* 0x000fe2000bfc6270 */
[----:B------:R-:W-:Y:S01]  /*1f7a0*/  IMAD.MOV.U32 R68, RZ, RZ, R70 ;  /* 0x000000ffff447224 */ /* 0x000fe200078e0046 */
[----:B-1----:R-:W4:Y:S01]  /*1f7b0*/  LDL.LU.64 R176, [R1+0x700] ;  /* 0x0007000001b07983 */ /* 0x002f220000300a00 */
[----:B--2---:R-:W-:Y:S01]  /*1f7c0*/  F2FP.SATFINITE.E4M3.F32.PACK_AB_MERGE_C R96, R97, R96, RZ ;  /* 0x000000606160723e */ /* 0x004fe200048070ff */
[----:B------:R-:W1:Y:S02]  /*1f7d0*/  LDCU UR45, c[0x0][0x398] ;  /* 0x00007300ff2d77ac */ /* 0x000e640008000800 */
[----:B------:R-:W-:Y:S02]  /*1f7e0*/  SHF.R.S32.HI R68, RZ, 0x8, R68 ;  /* 0x00000008ff447819 */ /* 0x000fe40000011444 */
[----:B---3--:R-:W-:Y:S04]  /*1f7f0*/  @P5 STG.E.U8 desc[UR24][R182.64], R96 ;  /* 0x00000060b6005986 */ /* 0x008fe8000c101118 */
[----:B------:R2:W-:Y:S04]  /*1f800*/  @P3 STG.E.U8 desc[UR24][R98.64], R68 ;  /* 0x0000004462003986 */ /* 0x0005e8000c101118 */
[----:B--2---:R-:W2:Y:S01]  /*1f810*/  LDL.LU.64 R98, [R1+0xbf8] ;  /* 0x000bf80001627983 */ /* 0x004ea20000300a00 */
[C---:B0-----:R-:W-:Y:S01]  /*1f820*/  ISETP.LT.AND P4, PT, R3.reuse, UR31, !P4 ;  /* 0x0000001f03007c0c */ /* 0x041fe2000e781270 */
        /* <DEDUP_REMOVED lines=45> */
[----:B------:R-:W-:-:S02]  /*1fb00*/  PRMT R70, R69, 0x9910, RZ ;  /* 0x0000991045467816 */ /* 0x000fc400000000ff */
[----:B------:R-:W-:Y:S01]  /*1fb10*/  ISETP.LT.AND P3, PT, R2, UR33, !P4 ;  /* 0x0000002102007c0c */ /* 0x000fe2000e761270 */
[----:B------:R0:W-:Y:S01]  /*1fb20*/  @P6 STG.E.U8 desc[UR24][R180.64], R69 ;  /* 0x00000045b4006986 */ /* 0x0001e2000c101118 */
[----:B------:R-:W1:Y:S01]  /*1fb30*/  LDCU UR33, c[0x0][0x398] ;  /* 0x00007300ff2177ac */ /* 0x000e620008000800 */
[----:B-----5:R-:W-:Y:S02]  /*1fb40*/  VIADD R68, R0, 0xa2 ;  /* 0x000000a200447836 */ /* 0x020fe40000000000 */
[----:B------:R-:W5:Y:S03]  /*1fb50*/  LDL.LU.64 R182, [R1+0x6c8] ;  /* 0x0006c80001b67983 */ /* 0x000f660000300a00 */
[----:B------:R-:W-:Y:S01]  /*1fb60*/  ISETP.GE.AND P6, PT, R68, UR49, PT ;  /* 0x0000003144007c0c */ /* 0x000fe2000bfc6270 */
[----:B------:R-:W-:Y:S01]  /*1fb70*/  IMAD.MOV.U32 R68, RZ, RZ, R70 ;  /* 0x000000ffff447224 */ /* 0x000fe200078e0046 */
[----:B0-----:R-:W3:Y:S04]  /*1fb80*/  LDL.LU.64 R180, [R1+0x6c0] ;  /* 0x0006c00001b47983 */ /* 0x001ee80000300a00 */
[----:B------:R-:W-:-:S02]  /*1fb90*/  SHF.R.S32.HI R68, RZ, 0x8, R68 ;  /* 0x00000008ff447819 */ /* 0x000fc40000011444 */
[----:B--2---:R-:W-:-:S05]  /*1fba0*/  F2FP.SATFINITE.E4M3.F32.PACK_AB_MERGE_C R100, R101, R100, RZ ;  /* 0x000000646564723e */ /* 0x004fca00048070ff */
[----:B----4-:R-:W-:Y:S04]  /*1fbb0*/  @P5 STG.E.U8 desc[UR24][R178.64], R100 ;  /* 0x00000064b2005986 */ /* 0x010fe8000c101118 */
[----:B------:R0:W-:Y:S04]  /*1fbc0*/  @P3 STG.E.U8 desc[UR24][R102.64], R68 ;  /* 0x0000004466003986 */ /* 0x0001e8000c101118 */
[----:B0-----:R-:W2:Y:S01]  /*1fbd0*/  LDL.LU.64 R102, [R1+0xbe8] ;  /* 0x000be80001667983 */ /* 0x001ea20000300a00 */
[C---:B------:R-:W-:Y:S01]  /*1fbe0*/  ISETP.LT.AND P4, PT, R3.reuse, UR35, !P4 ;  /* 0x0000002303007c0c */ /* 0x040fe2000e781270 */
        /* <DEDUP_REMOVED lines=14> */
[----:B------:R-:W-:-:S02]  /*1fcd0*/  PRMT R70, R69, 0x9910, RZ ;  /* 0x0000991045467816 */ /* 0x000fc400000000ff */
[----:B-1----:R-:W-:Y:S01]  /*1fce0*/  ISETP.LT.AND P4, PT, R2, UR33, !P3 ;  /* 0x0000002102007c0c */ /* 0x002fe2000df81270 */
[----:B-----5:R1:W-:Y:S01]  /*1fcf0*/  @P5 STG.E.U8 desc[UR24][R182.64], R69 ;  /* 0x00000045b6005986 */ /* 0x0203e2000c101118 */
[----:B------:R-:W5:Y:S01]  /*1fd00*/  LDCU UR33, c[0x0][0x398] ;  /* 0x00007300ff2177ac */ /* 0x000f620008000800 */
[----:B---3--:R-:W-:Y:S02]  /*1fd10*/  VIADD R68, R0, 0xa4 ;  /* 0x000000a400447836 */ /* 0x008fe40000000000 */
[----:B------:R-:W3:Y:S03]  /*1fd20*/  LDL.LU.64 R176, [R1+0x6a8] ;  /* 0x0006a80001b07983 */ /* 0x000ee60000300a00 */
[----:B------:R-:W-:Y:S01]  /*1fd30*/  ISETP.GE.AND P5, PT, R68, UR51, PT ;  /* 0x0000003344007c0c */ /* 0x000fe2000bfa6270 */
[----:B------:R-:W-:Y:S01]  /*1fd40*/  IMAD.MOV.U32 R68, RZ, RZ, R70 ;  /* 0x000000ffff447224 */ /* 0x000fe200078e0046 */
[----:B-1----:R-:W3:Y:S04]  /*1fd50*/  LDL.LU.64 R182, [R1+0x6a0] ;  /* 0x0006a00001b67983 */ /* 0x002ee80000300a00 */
[----:B------:R-:W-:-:S02]  /*1fd60*/  SHF.R.S32.HI R68, RZ, 0x8, R68 ;  /* 0x00000008ff447819 */ /* 0x000fc40000011444 */
[----:B--2---:R-:W-:-:S05]  /*1fd70*/  F2FP.SATFINITE.E4M3.F32.PACK_AB_MERGE_C R102, R103, R102, RZ ;  /* 0x000000666766723e */ /* 0x004fca00048070ff */
[----:B------:R-:W-:Y:S04]  /*1fd80*/  @P6 STG.E.U8 desc[UR24][R180.64], R102 ;  /* 0x00000066b4006986 */ /* 0x000fe8000c101118 */
[----:B------:R1:W-:Y:S04]  /*1fd90*/  @P4 STG.E.U8 desc[UR24][R104.64], R68 ;  /* 0x0000004468004986 */ /* 0x0003e8000c101118 */
[----:B-1----:R-:W2:Y:S01]  /*1fda0*/  LDL.LU.64 R104, [R1+0xbe0] ;  /* 0x000be00001687983 */ /* 0x002ea20000300a00 */
[----:B0-----:R-:W-:Y:S01]  /*1fdb0*/  ISETP.LT.AND P3, PT, R3, UR35, !P3 ;  /* 0x0000002303007c0c */ /* 0x001fe2000df61270 */
[----:B------:R-:W-:Y:S01]  /*1fdc0*/  VIADD R68, R0, 0xa5 ;  /* 0x000000a500447836 */ /* 0x000fe20000000000 */
[----:B------:R-:W-:Y:S01]  /*1fdd0*/  PRMT R70, R102, 0x9910, RZ ;  /* 0x0000991066467816 */ /* 0x000fe200000000ff */
[----:B------:R-:W2:Y:S01]  /*1fde0*/  LDL.LU R175, [R1+0x298] ;  /* 0x0002980001af7983 */ /* 0x000ea20000300800 */
[----:B------:R-:W-:Y:S01]  /*1fdf0*/  ISETP.LT.AND P6, PT, R2, UR34, !P5 ;  /* 0x0000002202007c0c */ /* 0x000fe2000efc1270 */
[----:B------:R-:W0:Y:S01]  /*1fe00*/  LDCU UR35, c[0x0][0x398] ;  /* 0x00007300ff2377ac */ /* 0x000e220008000800 */
[----:B------:R-:W-:Y:S01]  /*1fe10*/  ISETP.GE.AND P4, PT, R68, UR52, PT ;  /* 0x0000003444007c0c */ /* 0x000fe2000bf86270 */
[----:B------:R-:W2:Y:S01]  /*1fe20*/  LDL.LU R252, [R1+0x29c] ;  /* 0x00029c0001fc7983 */ /* 0x000ea20000300800 */
[----:B------:R-:W-:Y:S01]  /*1fe30*/  SHF.R.S32.HI R68, RZ, 0x8, R70 ;  /* 0x00000008ff447819 */ /* 0x000fe20000011446 */
[----:B------:R-:W1:Y:S01]  /*1fe40*/  LDCU UR34, c[0x0][0x398] ;  /* 0x00007300ff2277ac */ /* 0x000e620008000800 */
[----:B----4-:R-:W-:Y:S01]  /*1fe50*/  F2FP.SATFINITE.E4M3.F32.PACK_AB_MERGE_C R69, R197, R196, RZ ;  /* 0x000000c4c545723e */ /* 0x010fe200048070ff */
[----:B------:R-:W4:Y:S01]  /*1fe60*/  LDL.LU.64 R180, [R1+0x690] ;  /* 0x0006900001b47983 */ /* 0x000f220000300a00 */
[----:B------:R-:W-:Y:S01]  /*1fe70*/  ISETP.LT.AND P5, PT, R3, UR36, !P5 ;  /* 0x0000002403007c0c */ /* 0x000fe2000efa1270 */
[----:B------:R-:W0:Y:S02]  /*1fe80*/  LDCU UR36, c[0x0][0x398] ;  /* 0x00007300ff2477ac */ /* 0x000e240008000800 */
[----:B------:R1:W-:Y:S01]  /*1fe90*/  @P3 STG.E.U8 desc[UR24][R178.64], R68 ;  /* 0x00000044b2003986 */ /* 0x0003e2000c101118 */
[----:B------:R-:W-:-:S02]  /*1fea0*/  PRMT R70, R69, 0x9910, RZ ;  /* 0x0000991045467816 */ /* 0x000fc400000000ff */
[----:B-----5:R-:W-:Y:S01]  /*1feb0*/  ISETP.LT.AND P3, PT, R2, UR33, !P4 ;  /* 0x0000002102007c0c */ /* 0x020fe2000e761270 */
[----:B---3--:R3:W-:Y:S01]  /*1fec0*/  @P6 STG.E.U8 desc[UR24][R176.64], R69 ;  /* 0x00000045b0006986 */ /* 0x0087e2000c101118 */
[----:B------:R-:W5:Y:S01]  /*1fed0*/  LDCU UR33, c[0x0][0x39c] ;  /* 0x00007380ff2177ac */ /* 0x000f620008000800 */
[----:B-1----:R-:W-:Y:S02]  /*1fee0*/  VIADD R68, R0, 0xa6 ;  /* 0x000000a600447836 */ /* 0x002fe40000000000 */
[----:B------:R-:W4:Y:S03]  /*1fef0*/  LDL.LU.64 R178, [R1+0x688] ;  /* 0x0006880001b27983 */ /* 0x000f260000300a00 */
[----:B------:R-:W-:Y:S01]  /*1ff00*/  ISETP.GE.AND P6, PT, R68, UR53, PT ;  /* 0x0000003544007c0c */ /* 0x000fe2000bfc6270 */
[----:B------:R-:W-:Y:S01]  /*1ff10*/  IMAD.MOV.U32 R68, RZ, RZ, R70 ;  /* 0x000000ffff447224 */ /* 0x000fe200078e0046 */
[----:B---3--:R-:W3:Y:S04]  /*1ff20*/  LDL.LU.64 R176, [R1+0x680] ;  /* 0x0006800001b07983 */ /* 0x008ee80000300a00 */
[----:B------:R-:W-:-:S02]  /*1ff30*/  SHF.R.S32.HI R68, RZ, 0x8, R68 ;  /* 0x00000008ff447819 */ /* 0x000fc40000011444 */
[----:B--2---:R-:W-:-:S05]  /*1ff40*/  F2FP.SATFINITE.E4M3.F32.PACK_AB_MERGE_C R104, R105, R104, RZ ;  /* 0x000000686968723e */ /* 0x004fca00048070ff */
[----:B------:R-:W-:Y:S04]  /*1ff50*/  @P5 STG.E.U8 desc[UR24][R182.64], R104 ;  /* 0x00000068b6005986 */ /* 0x000fe8000c101118 */
[----:B------:R1:W-:Y:S04]  /*1ff60*/  @P3 STG.E.U8 desc[UR24][R106.64], R68 ;  /* 0x000000446a003986 */ /* 0x0003e8000c101118 */
[----:B-1----:R-:W2:Y:S01]  /*1ff70*/  LDL.LU.64 R106, [R1+0xbd8] ;  /* 0x000bd800016a7983 */ /* 0x002ea20000300a00 */
[C---:B0-----:R-:W-:Y:S01]  /*1ff80*/  ISETP.LT.AND P4, PT, R3.reuse, UR35, !P4 ;  /* 0x0000002303007c0c */ /* 0x041fe2000e781270 */
[----:B------:R-:W-:Y:S01]  /*1ff90*/  VIADD R68, R0, 0xa7 ;  /* 0x000000a700447836 */ /* 0x000fe20000000000 */
[----:B------:R-:W-:Y:S01]  /*1ffa0*/  PRMT R70, R104, 0x9910, RZ ;  /* 0x0000991068467816 */ /* 0x000fe200000000ff */
[----:B------:R-:W3:Y:S01]  /*1ffb0*/  LDL.LU R196, [R1+0x2a0] ;  /* 0x0002a00001c47983 */ /* 0x000ee20000300800 */
[----:B------:R-:W-:Y:S01]  /*1ffc0*/  ISETP.LT.AND P5, PT, R2, UR34, !P6 ;  /* 0x0000002202007c0c */ /* 0x000fe2000f7a1270 */
[----:B------:R-:W0:Y:S01]  /*1ffd0*/  LDCU UR35, c[0x0][0x398] ;  /* 0x00007300ff2377ac */ /* 0x000e220008000800 */
[----:B------:R-:W-:Y:S01]  /*1ffe0*/  ISETP.GE.AND P3, PT, R68, UR54, PT ;  /* 0x0000003644007c0c */ /* 0x000fe2000bf66270 */
[----:B------:R-:W5:Y:S01]  /*1fff0*/  LDL.LU R197, [R1+0x2a4] ;  /* 0x0002a40001c57983 */ /* 0x000f620000300800 */
[----:B------:R-:W-:Y:S01]  /*20000*/  SHF.R.S32.HI R68, RZ, 0x8, R70 ;  /* 0x00000008ff447819 */ /* 0x000fe20000011446 */
[----:B------:R-:W1:Y:S01]  /*20010*/  LDCU UR34, c[0x0][0x39c] ;  /* 0x00007380ff2277ac */ /* 0x000e620008000800 */
[----:B------:R-:W-:Y:S01]  /*20020*/  F2FP.SATFINITE.E4M3.F32.PACK_AB_MERGE_C R69, R252, R175, RZ ;  /* 0x000000affc45723e */ /* 0x000fe200048070ff */
[----:B------:R-:W5:Y:S01]  /*20030*/  LDL.LU.64 R182, [R1+0x670] ;  /* 0x0006700001b67983 */ /* 0x000f620000300a00 */
[----:B------:R-:W-:Y:S01]  /*20040*/  ISETP.LT.AND P6, PT, R3, UR36, !P6 ;  /* 0x0000002403007c0c */ /* 0x000fe2000f7c1270 */
[----:B------:R-:W0:Y:S02]  /*20050*/  LDCU UR36, c[0x0][0x398] ;  /* 0x00007300ff2477ac */ /* 0x000e240008000800 */
[----:B----4-:R4:W-:Y:S01]  /*20060*/  @P4 STG.E.U8 desc[UR24][R180.64], R68 ;  /* 0x00000044b4004986 */ /* 0x0109e2000c101118 */
[----:B------:R-:W-:-:S02]  /*20070*/  PRMT R70, R69, 0x9910, RZ ;  /* 0x0000991045467816 */ /* 0x000fc400000000ff */
[----:B------:R-:W-:Y:S01]  /*20080*/  ISETP.LT.AND P4, PT, R2, UR37, !P3 ;  /* 0x0000002502007c0c */ /* 0x000fe2000df81270 */
[----:B------:R0:W-:Y:S01]  /*20090*/  @P5 STG.E.U8 desc[UR24][R178.64], R69 ;  /* 0x00000045b2005986 */ /* 0x0001e2000c101118 */
[----:B------:R-:W1:Y:S01]  /*200a0*/  LDCU UR37, c[0x0][0x398] ;  /* 0x00007300ff2577ac */ /* 0x000e620008000800 */
[----:B----4-:R-:W-:Y:S02]  /*200b0*/  VIADD R68, R0, 0xa8 ;  /* 0x000000a800447836 */ /* 0x010fe40000000000 */
[----:B------:R-:W4:Y:S03]  /*200c0*/  LDL.LU.64 R180, [R1+0x668] ;  /* 0x0006680001b47983 */ /* 0x000f260000300a00 */
[----:B------:R-:W-:Y:S01]  /*200d0*/  ISETP.GE.AND P5, PT, R68, UR55, PT ;  /* 0x0000003744007c0c */ /* 0x000fe2000bfa6270 */
[----:B------:R-:W-:Y:S01]  /*200e0*/  IMAD.MOV.U32 R68, RZ, RZ, R70 ;  /* 0x000000ffff447224 */ /* 0x000fe200078e0046 */
[----:B0-----:R-:W4:Y:S04]  /*200f0*/  LDL.LU.64 R178, [R1+0x660] ;  /* 0x0006600001b27983 */ /* 0x001f280000300a00 */
[----:B------:R-:W-:-:S02]  /*20100*/  SHF.R.S32.HI R68, RZ, 0x8, R68 ;  /* 0x00000008ff447819 */ /* 0x000fc40000011444 */
[----:B--2---:R-:W-:-:S05]  /*20110*/  F2FP.SATFINITE.E4M3.F32.PACK_AB_MERGE_C R106, R107, R106, RZ ;  /* 0x0000006a6b6a723e */ /* 0x004fca00048070ff */
[----:B---3--:R-:W-:Y:S04]  /*20120*/  @P6 STG.E.U8 desc[UR24][R176.64], R106 ;  /* 0x0000006ab0006986 */ /* 0x008fe8000c101118 */
        /* <DEDUP_REMOVED lines=17> */
[----:B------:R-:W-:-:S02]  /*20240*/  PRMT R70, R69, 0x9910, RZ ;  /* 0x0000991045467816 */ /* 0x000fc400000000ff */
[----:B-1----:R-:W-:Y:S01]  /*20250*/  ISETP.LT.AND P3, PT, R2, UR37, !P4 ;  /* 0x0000002502007c0c */ /* 0x002fe2000e761270 */
[----:B----4-:R1:W-:Y:S01]  /*20260*/  @P6 STG.E.U8 desc[UR24][R180.64], R69 ;  /* 0x00000045b4006986 */ /* 0x0103e2000c101118 */
[----:B------:R-:W4:Y:S01]  /*20270*/  LDCU UR37, c[0x0][0x398] ;  /* 0x00007300ff2577ac */ /* 0x000f220008000800 */
[----:B0-----:R-:W-:Y:S02]  /*20280*/  VIADD R68, R0, 0xaa ;  /* 0x000000aa00447836 */ /* 0x001fe40000000000 */
[----:B------:R-:W3:Y:S03]  /*20290*/  LDL.LU.64 R182, [R1+0x648] ;  /* 0x0006480001b67983 */ /* 0x000ee60000300a00 */
[----:B------:R-:W-:Y:S01]  /*202a0*/  ISETP.GE.AND P6, PT, R68, UR57, PT ;  /* 0x0000003944007c0c */ /* 0x000fe2000bfc6270 */
[----:B------:R-:W-:Y:S01]  /*202b0*/  IMAD.MOV.U32 R68, RZ, RZ, R70 ;  /* 0x000000ffff447224 */ /* 0x000fe200078e0046 */
[----:B-1----:R-:W4:Y:S04]  /*202c0*/  LDL.LU.64 R180, [R1+0x640] ;  /* 0x0006400001b47983 */ /* 0x002f280000300a00 */
[----:B------:R-:W-:-:S02]  /*202d0*/  SHF.R.S32.HI R68, RZ, 0x8, R68 ;  /* 0x00000008ff447819 */ /* 0x000fc40000011444 */
[----:B--2---:R-:W-:-:S05]  /*202e0*/  F2FP.SATFINITE.E4M3.F32.PACK_AB_MERGE_C R108, R109, R108, RZ ;  /* 0x0000006c6d6c723e */ /* 0x004fca00048070ff */
[----:B------:R-:W-:Y:S04]  /*202f0*/  @P5 STG.E.U8 desc[UR24][R178.64], R108 ;  /* 0x0000006cb2005986 */ /* 0x000fe8000c101118 */
[----:B------:R0:W-:Y:S04]  /*20300*/  @P3 STG.E.U8 desc[UR24][R110.64], R68 ;  /* 0x000000446e003986 */ /* 0x0001e8000c101118 */
[----:B0-----:R-:W2:Y:S01]  /*20310*/  LDL.LU.64 R110, [R1+0xbc8] ;  /* 0x000bc800016e7983 */ /* 0x001ea20000300a00 */
[C---:B------:R-:W-:Y:S01]  /*20320*/  ISETP.LT.AND P4, PT, R3.reuse, UR39, !P4 ;  /* 0x0000002703007c0c */ /* 0x040fe2000e781270 */
        /* <DEDUP_REMOVED lines=9> */
[----:B---3--:R-:W-:Y:S01]  /*203c0*/  F2FP.SATFINITE.E4M3.F32.PACK_AB_MERGE_C R69, R252, R175, RZ ;  /* 0x000000affc45723e */ /* 0x008fe200048070ff */
[----:B------:R-:W3:Y:S01]  /*203d0*/  LDL.LU.64 R178, [R1+0x630] ;  /* 0x0006300001b27983 */ /* 0x000ee20000300a00 */
[----:B------:R-:W-:Y:S01]  /*203e0*/  ISETP.LT.AND P6, PT, R3, UR36, !P6 ;  /* 0x0000002403007c0c */ /* 0x000fe2000f7c1270 */
[----:B------:R-:W0:Y:S02]  /*203f0*/  LDCU UR36, c[0x0][0x39c] ;  /* 0x00007380ff2477ac */ /* 0x000e240008000800 */
[----:B-----5:R5:W-:Y:S01]  /*20400*/  @P4 STG.E.U8 desc[UR24][R176.64], R68 ;  /* 0x00000044b0004986 */ /* 0x020be2000c101118 */
[----:B------:R-:W-:-:S02]  /*20410*/  PRMT R70, R69, 0x9910, RZ ;  /* 0x0000991045467816 */ /* 0x000fc400000000ff */
[----:B----4-:R-:W-:Y:S01]  /*20420*/  ISETP.LT.AND P4, PT, R2, UR37, !P3 ;  /* 0x0000002502007c0c */ /* 0x010fe2000df81270 */
[----:B------:R4:W-:Y:S01]  /*20430*/  @P5 STG.E.U8 desc[UR24][R182.64], R69 ;  /* 0x00000045b6005986 */ /* 0x0009e2000c101118 */
[----:B------:R-:W0:Y:S01]  /*20440*/  LDCU UR37, c[0x0][0x398] ;  /* 0x00007300ff2577ac */ /* 0x000e220008000800 */
[----:B-----5:R-:W-:Y:S02]  /*20450*/  VIADD R68, R0, 0xac ;  /* 0x000000ac00447836 */ /* 0x020fe40000000000 */
[----:B------:R-:W5:Y:S03]  /*20460*/  LDL.LU.64 R176, [R1+0x628] ;  /* 0x0006280001b07983 */ /* 0x000f660000300a00 */
[----:B------:R-:W-:Y:S01]  /*20470*/  ISETP.GE.AND P5, PT, R68, UR59, PT ;  /* 0x0000003b44007c0c */ /* 0x000fe2000bfa6270 */
[----:B------:R-:W-:Y:S01]  /*20480*/  IMAD.MOV.U32 R68, RZ, RZ, R70 ;  /* 0x000000ffff447224 */ /* 0x000fe200078e0046 */
[----:B----4-:R-:W4:Y:S04]  /*20490*/  LDL.LU.64 R182, [R1+0x620] ;  /* 0x0006200001b67983 */ /* 0x010f280000300a00 */
[----:B------:R-:W-:-:S02]  /*204a0*/  SHF.R.S32.HI R68, RZ, 0x8, R68 ;  /* 0x00000008ff447819 */ /* 0x000fc40000011444 */
[----:B--2---:R-:W-:-:S05]  /*204b0*/  F2FP.SATFINITE.E4M3.F32.PACK_AB_MERGE_C R110, R111, R110, RZ ;  /* 0x0000006e6f6e723e */ /* 0x004fca00048070ff */
[----:B------:R-:W-:Y:S04]  /*204c0*/  @P6 STG.E.U8 desc[UR24][R180.64], R110 ;  /* 0x0000006eb4006986 */ /* 0x000fe8000c101118 */
[----:B------:R2:W-:Y:S04]  /*204d0*/  @P4 STG.E.U8 desc[UR24][R112.64], R68 ;  /* 0x0000004470004986 */ /* 0x0005e8000c101118 */
[----:B--2---:R-:W2:Y:S01]  /*204e0*/  LDL.LU.64 R112, [R1+0xbc0] ;  /* 0x000bc00001707983 */ /* 0x004ea20000300a00 */
[----:B0-----:R-:W-:Y:S01]  /*204f0*/  ISETP.LT.AND P3, PT, R3, UR39, !P3 ;  /* 0x0000002703007c0c */ /* 0x001fe2000df61270 */
[----:B------:R-:W-:Y:S01]  /*20500*/  VIADD R68, R0, 0xad ;  /* 0x000000ad00447836 */ /* 0x000fe20000000000 */
[----:B------:R-:W-:Y:S01]  /*20510*/  PRMT R70, R110, 0x9910, RZ ;  /* 0x000099106e467816 */ /* 0x000fe200000000ff */
[----:B------:R-:W4:Y:S01]  /*20520*/  LDL.LU R175, [R1+0x2b8] ;  /* 0x0002b80001af7983 */ /* 0x000f220000300800 */
[----:B-1----:R-:W-:Y:S01]  /*20530*/  ISETP.LT.AND P4, PT, R2, UR38, !P5 ;  /* 0x0000002602007c0c */ /* 0x002fe2000ef81270 */
[----:B------:R-:W0:Y:S01]  /*20540*/  LDCU UR39, c[0x0][0x398] ;  /* 0x00007300ff2777ac */ /* 0x000e220008000800 */
[----:B------:R-:W-:Y:S01]  /*20550*/  ISETP.GE.AND P6, PT, R68, UR60, PT ;  /* 0x0000003c44007c0c */ /* 0x000fe2000bfc6270 */
[----:B------:R-:W4:Y:S01]  /*20560*/  LDL.LU R252, [R1+0x2bc] ;  /* 0x0002bc0001fc7983 */ /* 0x000f220000300800 */
[----:B------:R-:W-:Y:S01]  /*20570*/  SHF.R.S32.HI R68, RZ, 0x8, R70 ;  /* 0x00000008ff447819 */ /* 0x000fe20000011446 */
[----:B------:R-:W1:Y:S01]  /*20580*/  LDCU UR38, c[0x0][0x398] ;  /* 0x00007300ff2677ac */ /* 0x000e620008000800 */
[----:B------:R-:W-:Y:S01]  /*20590*/  F2FP.SATFINITE.E4M3.F32.PACK_AB_MERGE_C R69, R197, R196, RZ ;  /* 0x000000c4c545723e */ /* 0x000fe200048070ff */
[----:B------:R-:W4:Y:S01]  /*205a0*/  LDL.LU.64 R180, [R1+0x610] ;  /* 0x0006100001b47983 */ /* 0x000f220000300a00 */
[----:B------:R-:W-:Y:S01]  /*205b0*/  ISETP.LT.AND P5, PT, R3, UR40, !P5 ;  /* 0x0000002803007c0c */ /* 0x000fe2000efa1270 */
[----:B------:R-:W0:Y:S02]  /*205c0*/  LDCU UR40, c[0x0][0x398] ;  /* 0x00007300ff2877ac */ /* 0x000e240008000800 */
[----:B---3--:R3:W-:Y:S01]  /*205d0*/  @P3 STG.E.U8 desc[UR24][R178.64], R68 ;  /* 0x00000044b2003986 */ /* 0x0087e2000c101118 */
[----:B------:R-:W-:-:S02]  /*205e0*/  PRMT R70, R69, 0x9910, RZ ;  /* 0x0000991045467816 */ /* 0x000fc400000000ff */
[----:B------:R-:W-:Y:S01]  /*205f0*/  ISETP.LT.AND P3, PT, R2, UR37, !P6 ;  /* 0x0000002502007c0c */ /* 0x000fe2000f761270 */
[----:B-----5:R5:W-:Y:S01]  /*20600*/  @P4 STG.E.U8 desc[UR24][R176.64], R69 ;  /* 0x00000045b0004986 */ /* 0x020be2000c101118 */
[----:B------:R-:W0:Y:S01]  /*20610*/  LDCU UR37, c[0x0][0x39c] ;  /* 0x00007380ff2577ac */ /* 0x000e220008000800 */
[----:B---3--:R-:W-:Y:S02]  /*20620*/  VIADD R68, R0, 0xae ;  /* 0x000000ae00447836 */ /* 0x008fe40000000000 */
[----:B------:R-:W3:Y:S03]  /*20630*/  LDL.LU.64 R178, [R1+0x608] ;  /* 0x0006080001b27983 */ /* 0x000ee60000300a00 */
[----:B------:R-:W-:Y:S01]  /*20640*/  ISETP.GE.AND P4, PT, R68, UR61, PT ;  /* 0x0000003d44007c0c */ /* 0x000fe2000bf86270 */
[----:B------:R-:W-:Y:S01]  /*20650*/  IMAD.MOV.U32 R68, RZ, RZ, R70 ;  /* 0x000000ffff447224 */ /* 0x000fe200078e0046 */
[----:B-----5:R-:W5:Y:S04]  /*20660*/  LDL.LU.64 R176, [R1+0x600] ;  /* 0x0006000001b07983 */ /* 0x020f680000300a00 */
[----:B------:R-:W-:-:S02]  /*20670*/  SHF.R.S32.HI R68, RZ, 0x8, R68 ;  /* 0x00000008ff447819 */ /* 0x000fc40000011444 */
[----:B--2---:R-:W-:-:S05]  /*20680*/  F2FP.SATFINITE.E4M3.F32.PACK_AB_MERGE_C R112, R113, R112, RZ ;  /* 0x000000707170723e */ /* 0x004fca00048070ff */
[----:B----4-:R-:W-:Y:S04]  /*20690*/  @P5 STG.E.U8 desc[UR24][R182.64], R112 ;  /* 0x00000070b6005986 */ /* 0x010fe8000c101118 */
[----:B------:R2:W-:Y:S04]  /*206a0*/  @P3 STG.E.U8 desc[UR24][R114.64], R68 ;  /* 0x0000004472003986 */ /* 0x0005e8000c101118 */
[----:B--2---:R-:W2:Y:S01]  /*206b0*/  LDL.LU.64 R114, [R1+0xbb8] ;  /* 0x000bb80001727983 */ /* 0x004ea20000300a00 */
[C---:B0-----:R-:W-:Y:S01]  /*206c0*/  ISETP.LT.AND P6, PT, R3.reuse, UR39, !P6 ;  /* 0x0000002703007c0c */ /* 0x041fe2000f7c1270 */
        /* <DEDUP_REMOVED lines=13> */
[----:B------:R1:W-:Y:S01]  /*207a0*/  @P6 STG.E.U8 desc[UR24][R180.64], R68 ;  /* 0x00000044b4006986 */ /* 0x0003e2000c101118 */
[----:B------:R-:W-:-:S02]  /*207b0*/  PRMT R70, R69, 0x9910, RZ ;  /* 0x0000991045467816 */ /* 0x000fc400000000ff */
[----:B------:R-:W-:Y:S01]  /*207c0*/  ISETP.LT.AND P6, PT, R2, UR41, !P3 ;  /* 0x0000002902007c0c */ /* 0x000fe2000dfc1270 */
[----:B---3--:R3:W-:Y:S01]  /*207d0*/  @P5 STG.E.U8 desc[UR24][R178.64], R69 ;  /* 0x00000045b2005986 */ /* 0x0087e2000c101118 */
[----:B------:R-:W0:Y:S01]  /*207e0*/  LDCU UR41, c[0x0][0x398] ;  /* 0x00007300ff2977ac */ /* 0x000e220008000800 */
[----:B-1----:R-:W-:Y:S02]  /*207f0*/  VIADD R68, R0, 0xb0 ;  /* 0x000000b000447836 */ /* 0x002fe40000000000 */
[----:B------:R-:W4:Y:S03]  /*20800*/  LDL.LU.64 R180, [R1+0x5e8] ;  /* 0x0005e80001b47983 */ /* 0x000f260000300a00 */
[----:B------:R-:W-:Y:S01]  /*20810*/  ISETP.GE.AND P5, PT, R68, UR63, PT ;  /* 0x0000003f44007c0c */ /* 0x000fe2000bfa6270 */
[----:B------:R-:W-:Y:S01]  /*20820*/  IMAD.MOV.U32 R68, RZ, RZ, R70 ;  /* 0x000000ffff447224 */ /* 0x000fe200078e0046 */
[----:B---3--:R-:W3:Y:S04]  /*20830*/  LDL.LU.64 R178, [R1+0x5e0] ;  /* 0x0005e00001b27983 */ /* 0x008ee80000300a00 */
[----:B------:R-:W-:-:S02]  /*20840*/  SHF.R.S32.HI R68, RZ, 0x8, R68 ;  /* 0x00000008ff447819 */ /* 0x000fc40000011444 */
[----:B--2---:R-:W-:-:S05]  /*20850*/  F2FP.SATFINITE.E4M3.F32.PACK_AB_MERGE_C R114, R115, R114, RZ ;  /* 0x000000727372723e */ /* 0x004fca00048070ff */
[----:B-----5:R-:W-:Y:S04]  /*20860*/  @P4 STG.E.U8 desc[UR24][R176.64], R114 ;  /* 0x00000072b0004986 */ /* 0x020fe8000c101118 */
[----:B------:R1:W-:Y:S04]  /*20870*/  @P6 STG.E.U8 desc[UR24][R116.64], R68 ;  /* 0x0000004474006986 */ /* 0x0003e8000c101118 */
[----:B-1----:R-:W2:Y:S01]  /*20880*/  LDL.LU.64 R116, [R1+0xbb0] ;  /* 0x000bb00001747983 */ /* 0x002ea20000300a00 */
        /* <DEDUP_REMOVED lines=16> */
[----:B------:R-:W-:Y:S01]  /*20990*/  ISETP.LT.AND P3, PT, R2, UR41, !P4 ;  /* 0x0000002902007c0c */ /* 0x000fe2000e761270 */
[----:B------:R0:W-:Y:S01]  /*209a0*/  @P6 STG.E.U8 desc[UR24][R180.64], R69 ;  /* 0x00000045b4006986 */ /* 0x0001e2000c101118 */
[----:B------:R-:W2:Y:S01]  /*209b0*/  LDCU UR41, c[0x0][0x398] ;  /* 0x00007300ff2977ac */ /* 0x000ea20008000800 */
[----:B-1----:R-:W-:Y:S02]  /*209c0*/  VIADD R68, R0, 0xb2 ;  /* 0x000000b200447836 */ /* 0x002fe40000000000 */
        /* <DEDUP_REMOVED lines=9> */
[C---:B------:R-:W-:Y:S01]  /*20a60*/  ISETP.LT.AND P4, PT, R3.reuse, UR43, !P4 ;  /* 0x0000002b03007c0c */ /* 0x040fe2000e781270 */
        /* <DEDUP_REMOVED lines=8> */
[----:B------:R-:W1:Y:S01]  /*20af0*/  LDCU UR42, c[0x0][0x398] ;  /* 0x00007300ff2a77ac */ /* 0x000e620008000800 */
[----:B-----5:R-:W-:Y:S01]  /*20b00*/  F2FP.SATFINITE.E4M3.F32.PACK_AB_MERGE_C R69, R252, R175, RZ ;  /* 0x000000affc45723e */ /* 0x020fe200048070ff */
        /* <DEDUP_REMOVED lines=15> */
[----:B------:R-:W-:Y:S04]  /*20c00*/  @P6 STG.E.U8 desc[UR24][R180.64], R118 ;  /* 0x00000076b4006986 */ /* 0x000fe8000c101118 */
[----:B------:R0:W-:Y:S04]  /*20c10*/  @P4 STG.E.U8 desc[UR24][R120.64], R68 ;  /* 0x0000004478004986 */ /* 0x0001e8000c101118 */
[----:B0-----:R-:W2:Y:S01]  /*20c20*/  LDL.LU.64 R120, [R1+0xba0] ;  /* 0x000ba00001787983 */ /* 0x001ea20000300a00 */
[----:B------:R-:W-:Y:S01]  /*20c30*/  ISETP.LT.AND P3, PT, R3, UR43, !P3 ;  /* 0x0000002b03007c0c */ /* 0x000fe2000df61270 */
        /* <DEDUP_REMOVED lines=15> */
[----:B------:R-:W-:Y:S01]  /*20d30*/  ISETP.LT.AND P3, PT, R2, UR41, !P4 ;  /* 0x0000002902007c0c */ /* 0x000fe2000e761270 */
[----:B----4-:R4:W-:Y:S01]  /*20d40*/  @P6 STG.E.U8 desc[UR24][R176.64], R69 ;  /* 0x00000045b0006986 */ /* 0x0109e2000c101118 */
        /* <DEDUP_REMOVED lines=92> */
[----:B0-----:R-:W4:Y:S01]  /*21310*/  LDL.LU.64 R182, [R1+0x520] ;  /* 0x0005200001b67983 */ /* 0x001f220000300a00 */
[----:B--2---:R-:W-:Y:S01]  /*21320*/  F2FP.SATFINITE.E4M3.F32.PACK_AB_MERGE_C R126, R127, R126, RZ ;  /* 0x0000007e7f7e723e */ /* 0x004fe200048070ff */
[----:B------:R-:W0:Y:S02]  /*21330*/  LDCU UR4, c[0x0][0x39c] ;  /* 0x00007380ff0477ac */ /* 0x000e240008000800 */
[----:B------:R-:W-:-:S02]  /*21340*/  SHF.R.S32.HI R68, RZ, 0x8, R68 ;  /* 0x00000008ff447819 */ /* 0x000fc40000011444 */
[----:B---3--:R-:W-:Y:S04]  /*21350*/  @P6 STG.E.U8 desc[UR24][R180.64], R126 ;  /* 0x0000007eb4006986 */ /* 0x008fe8000c101118 */
[----:B------:R1:W-:Y:S04]  /*21360*/  @P4 STG.E.U8 desc[UR24][R128.64], R68 ;  /* 0x0000004480004986 */ /* 0x0003e8000c101118 */
[----:B-1----:R-:W2:Y:S01]  /*21370*/  LDL.LU.64 R128, [R1+0xb80] ;  /* 0x000b800001807983 */ /* 0x002ea20000300a00 */
[----:B------:R-:W-:Y:S01]  /*21380*/  ISETP.LT.AND P3, PT, R3, UR47, !P3 ;  /* 0x0000002f03007c0c */ /* 0x000fe2000df61270 */
[----:B------:R-:W-:Y:S01]  /*21390*/  VIADD R68, R0, 0xbd ;  /* 0x000000bd00447836 */ /* 0x000fe20000000000 */
[----:B------:R-:W-:Y:S01]  /*213a0*/  PRMT R70, R126, 0x9910, RZ ;  /* 0x000099107e467816 */ /* 0x000fe200000000ff */
[----:B------:R-:W3:Y:S01]  /*213b0*/  LDL.LU R175, [R1+0x2f8] ;  /* 0x0002f80001af7983 */ /* 0x000ee20000300800 */
[----:B------:R-:W-:Y:S01]  /*213c0*/  ISETP.LT.AND P6, PT, R2, UR46, !P5 ;  /* 0x0000002e02007c0c */ /* 0x000fe2000efc1270 */
[----:B------:R-:W1:Y:S01]  /*213d0*/  LDCU UR47, c[0x0][0x398] ;  /* 0x00007300ff2f77ac */ /* 0x000e620008000800 */
        /* <DEDUP_REMOVED lines=22> */
[----:B------:R-:W-:Y:S04]  /*21540*/  @P5 STG.E.U8 desc[UR24][R182.64], R128 ;  /* 0x00000080b6005986 */ /* 0x000fe8000c101118 */
[----:B------:R2:W-:Y:S04]  /*21550*/  @P3 STG.E.U8 desc[UR24][R130.64], R68 ;  /* 0x0000004482003986 */ /* 0x0005e8000c101118 */
[----:B--2---:R-:W2:Y:S01]  /*21560*/  LDL.LU.64 R130, [R1+0xb78] ;  /* 0x000b780001827983 */ /* 0x004ea20000300a00 */
[----:B------:R-:W-:Y:S01]  /*21570*/  ISETP.LT.AND P4, PT, R3, UR47, !P4 ;  /* 0x0000002f03007c0c */ /* 0x000fe2000e781270 */
[----:B------:R-:W-:Y:S01]  /*21580*/  VIADD R68, R0, 0xbf ;  /* 0x000000bf00447836 */ /* 0x000fe20000000000 */
[----:B------:R-:W-:-:S02]  /*21590*/  PRMT R70, R128, 0x9910, RZ ;  /* 0x0000991080467816 */ /* 0x000fc400000000ff */
[----:B0-----:R-:W-:Y:S02]  /*215a0*/  ISETP.LT.AND P5, PT, R2, UR46, !P6 ;  /* 0x0000002e02007c0c */ /* 0x001fe4000f7a1270 */
[----:B------:R-:W-:Y:S01]  /*215b0*/  ISETP.GE.AND P3, PT, R68, UR11, PT ;  /* 0x0000000b44007c0c */ /* 0x000fe2000bf66270 */
[----:B------:R-:W0:Y:S01]  /*215c0*/  LDCU UR11, c[0x0][0x398] ;  /* 0x00007300ff0b77ac */ /* 0x000e220008000800 */
[----:B------:R-:W-:Y:S02]  /*215d0*/  SHF.R.S32.HI R68, RZ, 0x8, R70 ;  /* 0x00000008ff447819 */ /* 0x000fe40000011446 */
[----:B---3--:R-:W-:Y:S02]  /*215e0*/  F2FP.SATFINITE.E4M3.F32.PACK_AB_MERGE_C R69, R252, R175, RZ ;  /* 0x000000affc45723e */ /* 0x008fe400048070ff */
[----:B------:R-:W-:Y:S01]  /*215f0*/  ISETP.LT.AND P6, PT, R3, UR44, !P6 ;  /* 0x0000002c03007c0c */ /* 0x000fe2000f7c1270 */
[----:B-----5:R3:W-:Y:S01]  /*21600*/  @P4 STG.E.U8 desc[UR24][R180.64], R68 ;  /* 0x00000044b4004986 */ /* 0x0207e2000c101118 */
[----:B------:R-:W-:Y:S01]  /*21610*/  PRMT R70, R69, 0x9910, RZ ;  /* 0x0000991045467816 */ /* 0x000fe200000000ff */
[----:B------:R-:W5:Y:S01]  /*21620*/  LDCU UR44, c[0x0][0x398] ;  /* 0x00007300ff2c77ac */ /* 0x000f620008000800 */
[----:B-1----:R-:W-:Y:S01]  /*21630*/  ISETP.LT.AND P4, PT, R2, UR8, !P3 ;  /* 0x0000000802007c0c */ /* 0x002fe2000df81270 */
[----:B----4-:R1:W-:Y:S04]  /*21640*/  @P5 STG.E.U8 desc[UR24][R178.64], R69 ;  /* 0x00000045b2005986 */ /* 0x0103e8000c101118 */
[----:B------:R-:W4:Y:S01]  /*21650*/  LDL.LU R175, [R1+0x100] ;  /* 0x0001000001af7983 */ /* 0x000f220000300800 */
[----:B------:R-:W0:Y:S01]  /*21660*/  LDCU UR8, c[0x0][0x39c] ;  /* 0x00007380ff0877ac */ /* 0x000e220008000800 */
[----:B---3--:R-:W-:-:S02]  /*21670*/  VIADD R68, R0, 0xc0 ;  /* 0x000000c000447836 */ /* 0x008fc40000000000 */
[----:B------:R-:W4:Y:S03]  /*21680*/  LDL.LU R252, [R1+0x104] ;  /* 0x0001040001fc7983 */ /* 0x000f260000300800 */
[----:B------:R-:W-:Y:S01]  /*21690*/  ISETP.GE.AND P5, PT, R68, UR12, PT ;  /* 0x0000000c44007c0c */ /* 0x000fe2000bfa6270 */
[----:B------:R-:W-:Y:S01]  /*216a0*/  IMAD.MOV.U32 R68, RZ, RZ, R70 ;  /* 0x000000ffff447224 */ /* 0x000fe200078e0046 */
[----:B------:R-:W3:Y:S01]  /*216b0*/  LDL.LU.64 R182, [R1+0x4f0] ;  /* 0x0004f00001b67983 */ /* 0x000ee20000300a00 */
[----:B------:R-:W0:Y:S03]  /*216c0*/  LDCU UR12, c[0x0][0x398] ;  /* 0x00007300ff0c77ac */ /* 0x000e260008000800 */
[----:B------:R-:W-:Y:S01]  /*216d0*/  SHF.R.S32.HI R68, RZ, 0x8, R68 ;  /* 0x00000008ff447819 */ /* 0x000fe20000011444 */
[----:B------:R-:W3:Y:S04]  /*216e0*/  LDL.LU.64 R180, [R1+0x4e8] ;  /* 0x0004e80001b47983 */ /* 0x000ee80000300a00 */
[----:B-1----:R-:W3:Y:S01]  /*216f0*/  LDL.LU.64 R178, [R1+0x4e0] ;  /* 0x0004e00001b27983 */ /* 0x002ee20000300a00 */
[----:B--2---:R-:W-:-:S05]  /*21700*/  F2FP.SATFINITE.E4M3.F32.PACK_AB_MERGE_C R130, R131, R130, RZ ;  /* 0x000000828382723e */ /* 0x004fca00048070ff */
[----:B------:R-:W-:Y:S04]  /*21710*/  @P6 STG.E.U8 desc[UR24][R176.64], R130 ;  /* 0x00000082b0006986 */ /* 0x000fe8000c101118 */
[----:B------:R1:W-:Y:S04]  /*21720*/  @P4 STG.E.U8 desc[UR24][R4.64], R68 ;  /* 0x0000004404004986 */ /* 0x0003e8000c101118 */
[----:B-1----:R-:W2:Y:S01]  /*21730*/  LDL.LU.64 R4, [R1+0xb70] ;  /* 0x000b700001047983 */ /* 0x002ea20000300a00 */
[C---:B------:R-:W-:Y:S01]  /*21740*/  ISETP.LT.AND P3, PT, R3.reuse, UR45, !P3 ;  /* 0x0000002d03007c0c */ /* 0x040fe2000df61270 */
[----:B------:R-:W-:Y:S01]  /*21750*/  VIADD R68, R0, 0xc1 ;  /* 0x000000c100447836 */ /* 0x000fe20000000000 */
[----:B------:R-:W-:Y:S01]  /*21760*/  PRMT R70, R130, 0x9910, RZ ;  /* 0x0000991082467816 */ /* 0x000fe200000000ff */
[----:B------:R-:W2:Y:S01]  /*21770*/  LDL.LU R196, [R1+0x108] ;  /* 0x0001080001c47983 */ /* 0x000ea20000300800 */
[----:B0-----:R-:W-:Y:S01]  /*21780*/  ISETP.LT.AND P6, PT, R2, UR11, !P5 ;  /* 0x0000000b02007c0c */ /* 0x001fe2000efc1270 */
[----:B------:R-:W0:Y:S01]  /*21790*/  LDCU UR45, c[0x0][0x398] ;  /* 0x00007300ff2d77ac */ /* 0x000e220008000800 */
[----:B------:R-:W-:Y:S01]  /*217a0*/  ISETP.GE.AND P4, PT, R68, UR14, PT ;  /* 0x0000000e44007c0c */ /* 0x000fe2000bf86270 */
[----:B------:R-:W2:Y:S01]  /*217b0*/  LDL.LU R197, [R1+0x10c] ;  /* 0x00010c0001c57983 */ /* 0x000ea20000300800 */
[----:B------:R-:W-:Y:S01]  /*217c0*/  SHF.R.S32.HI R68, RZ, 0x8, R70 ;  /* 0x00000008ff447819 */ /* 0x000fe20000011446 */
[----:B------:R-:W1:Y:S01]  /*217d0*/  LDCU UR14, c[0x0][0x398] ;  /* 0x00007300ff0e77ac */ /* 0x000e620008000800 */
[----:B----4-:R-:W-:Y:S01]  /*217e0*/  F2FP.SATFINITE.E4M3.F32.PACK_AB_MERGE_C R69, R252, R175, RZ ;  /* 0x000000affc45723e */ /* 0x010fe200048070ff */
[----:B------:R-:W4:Y:S01]  /*217f0*/  LDL.LU.64 R176, [R1+0x4d0] ;  /* 0x0004d00001b07983 */ /* 0x000f220000300a00 */
[----:B-----5:R-:W-:Y:S01]  /*21800*/  ISETP.LT.AND P5, PT, R3, UR44, !P5 ;  /* 0x0000002c03007c0c */ /* 0x020fe2000efa1270 */
[----:B------:R-:W5:Y:S02]  /*21810*/  LDCU UR44, c[0x0][0x398] ;  /* 0x00007300ff2c77ac */ /* 0x000f640008000800 */
[----:B---3--:R3:W-:Y:S01]  /*21820*/  @P3 STG.E.U8 desc[UR24][R182.64], R68 ;  /* 0x00000044b6003986 */ /* 0x0087e2000c101118 */
[----:B------:R-:W-:Y:S01]  /*21830*/  ISETP.LT.AND P3, PT, R2, UR12, !P4 ;  /* 0x0000000c02007c0c */ /* 0x000fe2000e761270 */
[----:B------:R-:W0:Y:S02]  /*21840*/  LDCU UR12, c[0x0][0x398] ;  /* 0x00007300ff0c77ac */ /* 0x000e240008000800 */
[----:B------:R1:W-:Y:S01]  /*21850*/  @P6 STG.E.U8 desc[UR24][R180.64], R69 ;  /* 0x00000045b4006986 */ /* 0x0003e2000c101118 */
[----:B------:R-:W0:Y:S01]  /*21860*/  LDCU UR11, c[0x0][0x39c] ;  /* 0x00007380ff0b77ac */ /* 0x000e220008000800 */
[----:B---3--:R-:W-:-:S02]  /*21870*/  PRMT R68, R69, 0x9910, RZ ;  /* 0x0000991045447816 */ /* 0x008fc400000000ff */
[----:B------:R-:W3:Y:S04]  /*21880*/  LDL.LU.64 R182, [R1+0x4c8] ;  /* 0x0004c80001b67983 */ /* 0x000ee80000300a00 */
[----:B-1----:R-:W3:Y:S01]  /*21890*/  LDL.LU.64 R180, [R1+0x4c0] ;  /* 0x0004c00001b47983 */ /* 0x002ee20000300a00 */
[----:B--2---:R-:W-:Y:S01]  /*218a0*/  F2FP.SATFINITE.E4M3.F32.PACK_AB_MERGE_C R5, R5, R4, RZ ;  /* 0x000000040505723e */ /* 0x004fe200048070ff */
[----:B------:R-:W-:-:S05]  /*218b0*/  VIADD R4, R0, 0xc2 ;  /* 0x000000c200047836 */ /* 0x000fca0000000000 */
[----:B------:R-:W-:Y:S01]  /*218c0*/  ISETP.GE.AND P6, PT, R4, UR16, PT ;  /* 0x0000001004007c0c */ /* 0x000fe2000bfc6270 */
[----:B------:R-:W-:Y:S01]  /*218d0*/  IMAD.MOV.U32 R4, RZ, RZ, R68 ;  /* 0x000000ffff047224 */ /* 0x000fe200078e0044 */
[----:B------:R-:W-:Y:S01]  /*218e0*/  @P5 STG.E.U8 desc[UR24][R178.64], R5 ;  /* 0x00000005b2005986 */ /* 0x000fe2000c101118 */
[----:B0-----:R-:W-:Y:S01]  /*218f0*/  ISETP.LT.AND P4, PT, R3, UR45, !P4 ;  /* 0x0000002d03007c0c */ /* 0x001fe2000e781270 */
[----:B------:R-:W0:Y:S02]  /*21900*/  LDCU UR16, c[0x0][0x398] ;  /* 0x00007300ff1077ac */ /* 0x000e240008000800 */
[----:B------:R-:W-:-:S05]  /*21910*/  SHF.R.S32.HI R4, RZ, 0x8, R4 ;  /* 0x00000008ff047819 */ /* 0x000fca0000011404 */
[----:B------:R1:W-:Y:S04]  /*21920*/  @P3 STG.E.U8 desc[UR24][R6.64], R4 ;  /* 0x0000000406003986 */ /* 0x0003e8000c101118 */
[----:B-1----:R-:W2:Y:S01]  /*21930*/  LDL.LU.64 R6, [R1+0xb68] ;  /* 0x000b680001067983 */ /* 0x002ea20000300a00 */
[----:B------:R-:W-:Y:S01]  /*21940*/  VIADD R4, R0, 0xc3 ;  /* 0x000000c300047836 */ /* 0x000fe20000000000 */
[----:B------:R-:W-:Y:S02]  /*21950*/  PRMT R68, R5, 0x9910, RZ ;  /* 0x0000991005447816 */ /* 0x000fe400000000ff */
[----:B------:R-:W-:Y:S01]  /*21960*/  ISETP.LT.AND P5, PT, R2, UR14, !P6 ;  /* 0x0000000e02007c0c */ /* 0x000fe2000f7a1270 */
[----:B------:R-:W2:Y:S01]  /*21970*/  LDL.LU R175, [R1+0x110] ;  /* 0x0001100001af7983 */ /* 0x000ea20000300800 */
[----:B------:R-:W-:Y:S01]  /*21980*/  ISETP.GE.AND P3, PT, R4, UR18, PT ;  /* 0x0000001204007c0c */ /* 0x000fe2000bf66270 */
[----:B------:R-:W1:Y:S01]  /*21990*/  LDCU UR14, c[0x0][0x398] ;  /* 0x00007300ff0e77ac */ /* 0x000e620008000800 */
[----:B------:R-:W-:Y:S01]  /*219a0*/  SHF.R.S32.HI R4, RZ, 0x8, R68 ;  /* 0x00000008ff047819 */ /* 0x000fe20000011444 */
[----:B------:R-:W2:Y:S01]  /*219b0*/  LDL.LU R252, [R1+0x114] ;  /* 0x0001140001fc7983 */ /* 0x000ea20000300800 */
[----:B------:R-:W-:Y:S01]  /*219c0*/  F2FP.SATFINITE.E4M3.F32.PACK_AB_MERGE_C R5, R197, R196, RZ ;  /* 0x000000c4c505723e */ /* 0x000fe200048070ff */
[----:B------:R-:W0:Y:S02]  /*219d0*/  LDCU UR18, c[0x0][0x398] ;  /* 0x00007300ff1277ac */ /* 0x000e240008000800 */
[----:B----4-:R4:W-:Y:S01]  /*219e0*/  @P4 STG.E.U8 desc[UR24][R176.64], R4 ;  /* 0x00000004b0004986 */ /* 0x0109e2000c101118 */
[----:B-----5:R-:W-:-:S02]  /*219f0*/  ISETP.LT.AND P6, PT, R3, UR44, !P6 ;  /* 0x0000002c03007c0c */ /* 0x020fc4000f7c1270 */
[----:B------:R-:W-:Y:S01]  /*21a00*/  ISETP.LT.AND P4, PT, R2, UR12, !P3 ;  /* 0x0000000c02007c0c */ /* 0x000fe2000df81270 */
[----:B---3--:R3:W-:Y:S04]  /*21a10*/  @P5 STG.E.U8 desc[UR24][R182.64], R5 ;  /* 0x00000005b6005986 */ /* 0x0087e8000c101118 */
[----:B------:R-:W5:Y:S01]  /*21a20*/  LDL.LU.64 R178, [R1+0x4b0] ;  /* 0x0004b00001b27983 */ /* 0x000f620000300a00 */
[----:B------:R-:W0:Y:S01]  /*21a30*/  LDCU UR12, c[0x0][0x39c] ;  /* 0x00007380ff0c77ac */ /* 0x000e220008000800 */
[----:B----4-:R-:W-:Y:S02]  /*21a40*/  VIADD R4, R0, 0xc4 ;  /* 0x000000c400047836 */ /* 0x010fe40000000000 */
[----:B------:R-:W4:Y:S03]  /*21a50*/  LDL.LU.64 R176, [R1+0x4a8] ;  /* 0x0004a80001b07983 */ /* 0x000f260000300a00 */
[----:B------:R-:W-:Y:S01]  /*21a60*/  ISETP.GE.AND P5, PT, R4, UR20, PT ;  /* 0x0000001404007c0c */ /* 0x000fe2000bfa6270 */
[----:B---3--:R-:W3:Y:S01]  /*21a70*/  LDL.LU.64 R182, [R1+0x4a0] ;  /* 0x0004a00001b67983 */ /* 0x008ee20000300a00 */
[----:B------:R-:W0:Y:S01]  /*21a80*/  LDCU UR20, c[0x0][0x398] ;  /* 0x00007300ff1477ac */ /* 0x000e220008000800 */
[----:B--2---:R-:W-:-:S02]  /*21a90*/  F2FP.SATFINITE.E4M3.F32.PACK_AB_MERGE_C R6, R7, R6, RZ ;  /* 0x000000060706723e */ /* 0x004fc400048070ff */
[----:B------:R-:W-:-:S05]  /*21aa0*/  PRMT R7, R5, 0x9910, RZ ;  /* 0x0000991005077816 */ /* 0x000fca00000000ff */
[----:B------:R-:W-:Y:S01]  /*21ab0*/  IMAD.MOV.U32 R4, RZ, RZ, R7 ;  /* 0x000000ffff047224 */ /* 0x000fe200078e0007 */
[----:B------:R-:W-:Y:S04]  /*21ac0*/  @P6 STG.E.U8 desc[UR24][R180.64], R6 ;  /* 0x00000006b4006986 */ /* 0x000fe8000c101118 */
[----:B------:R-:W-:-:S05]  /*21ad0*/  SHF.R.S32.HI R4, RZ, 0x8, R4 ;  /* 0x00000008ff047819 */ /* 0x000fca0000011404 */
[----:B------:R2:W-:Y:S04]  /*21ae0*/  @P4 STG.E.U8 desc[UR24][R8.64], R4 ;  /* 0x0000000408004986 */ /* 0x0005e8000c101118 */
[----:B--2---:R-:W2:Y:S01]  /*21af0*/  LDL.LU.64 R8, [R1+0xb60] ;  /* 0x000b600001087983 */ /* 0x004ea20000300a00 */
[C---:B0-----:R-:W-:Y:S01]  /*21b00*/  ISETP.LT.AND P3, PT, R3.reuse, UR16, !P3 ;  /* 0x0000001003007c0c */ /* 0x041fe2000df61270 */
        /* <DEDUP_REMOVED lines=15> */
[----:B------:R-:W-:Y:S01]  /*21c00*/  VIADD R7, R0, 0xd9 ;  /* 0x000000d900077836 */ /* 0x000fe20000000000 */
[----:B------:R-:W-:Y:S01]  /*21c10*/  ISETP.LT.AND P3, PT, R2, UR20, !P4 ;  /* 0x0000001402007c0c */ /* 0x000fe2000e761270 */
[----:B----4-:R4:W-:Y:S01]  /*21c20*/  @P6 STG.E.U8 desc[UR24][R176.64], R5 ;  /* 0x00000005b0006986 */ /* 0x0109e2000c101118 */
[----:B------:R-:W0:Y:S01]  /*21c30*/  LDCU UR20, c[0x0][0x398] ;  /* 0x00007300ff1477ac */ /* 0x000e220008000800 */
[----:B------:R-:W0:Y:S01]  /*21c40*/  LDCU UR14, c[0x0][0x39c] ;  /* 0x00007380ff0e77ac */ /* 0x000e220008000800 */
[----:B-----5:R-:W-:Y:S01]  /*21c50*/  VIADD R4, R0, 0xc6 ;  /* 0x000000c600047836 */ /* 0x020fe20000000000 */
[----:B------:R-:W5:Y:S04]  /*21c60*/  LDL.LU.64 R178, [R1+0x488] ;  /* 0x0004880001b27983 */ /* 0x000f680000300a00 */
[----:B------:R-:W-:Y:S01]  /*21c70*/  ISETP.GE.AND P6, PT, R4, UR23, PT ;  /* 0x0000001704007c0c */ /* 0x000fe2000bfc6270 */
[----:B------:R-:W-:Y:S01]  /*21c80*/  IMAD.MOV.U32 R4, RZ, RZ, R6 ;  /* 0x000000ffff047224 */ /* 0x000fe200078e0006 */
[----:B----4-:R-:W4:Y:S01]  /*21c90*/  LDL.LU.64 R176, [R1+0x480] ;  /* 0x0004800001b07983 */ /* 0x010f220000300a00 */
[----:B--2---:R-:W-:Y:S01]  /*21ca0*/  F2FP.SATFINITE.E4M3.F32.PACK_AB_MERGE_C R8, R9, R8, RZ ;  /* 0x000000080908723e */ /* 0x004fe200048070ff */
[----:B------:R-:W2:Y:S02]  /*21cb0*/  LDCU UR23, c[0x0][0x398] ;  /* 0x00007300ff1777ac */ /* 0x000ea40008000800 */
[----:B------:R-:W-:-:S02]  /*21cc0*/  SHF.R.S32.HI R4, RZ, 0x8, R4 ;  /* 0x00000008ff047819 */ /* 0x000fc40000011404 */
        /* <DEDUP_REMOVED lines=22> */
[----:B-1----:R-:W-:-:S03]  /*21e30*/  VIADD R4, R0, 0xc8 ;  /* 0x000000c800047836 */ /* 0x002fc60000000000 */
[----:B------:R-:W2:Y:S01]  /*21e40*/  LDL.LU.64 R180, [R1+0x468] ;  /* 0x0004680001b47983 */ /* 0x000ea20000300a00 */
[----:B------:R-:W1:Y:S01]  /*21e50*/  LDCU UR20, c[0x0][0x398] ;  /* 0x00007300ff1477ac */ /* 0x000e620008000800 */
[----:B------:R-:W-:Y:S01]  /*21e60*/  ISETP.GE.AND P5, PT, R4, UR27, PT ;  /* 0x0000001b04007c0c */ /* 0x000fe2000bfa6270 */
[----:B------:R-:W-:Y:S01]  /*21e70*/  IMAD.MOV.U32 R4, RZ, RZ, R6 ;  /* 0x000000ffff047224 */ /* 0x000fe200078e0006 */
[----:B-----5:R-:W5:Y:S01]  /*21e80*/  LDL.LU.64 R178, [R1+0x460] ;  /* 0x0004600001b27983 */ /* 0x020f620000300a00 */
[----:B---3--:R-:W-:Y:S01]  /*21e90*/  F2FP.SATFINITE.E4M3.F32.PACK_AB_MERGE_C R10, R11, R10, RZ ;  /* 0x0000000a0b0a723e */ /* 0x008fe200048070ff */
[----:B------:R-:W3:Y:S02]  /*21ea0*/  LDCU UR27, c[0x0][0x398] ;  /* 0x00007300ff1b77ac */ /* 0x000ee40008000800 */
[----:B------:R-:W-:Y:S02]  /*21eb0*/  SHF.R.S32.HI R4, RZ, 0x8, R4 ;  /* 0x00000008ff047819 */ /* 0x000fe40000011404 */
[----:B----4-:R-:W-:Y:S04]  /*21ec0*/  @P6 STG.E.U8 desc[UR24][R176.64], R10 ;  /* 0x0000000ab0006986 */ /* 0x010fe8000c101118 */
[----:B------:R4:W-:Y:S04]  /*21ed0*/  @P4 STG.E.U8 desc[UR24][R12.64], R4 ;  /* 0x000000040c004986 */ /* 0x0009e8000c101118 */
[----:B----4-:R-:W4:Y:S01]  /*21ee0*/  LDL.LU.64 R12, [R1+0xb50] ;  /* 0x000b5000010c7983 */ /* 0x010f220000300a00 */
[C---:B--2---:R-:W-:Y:S01]  /*21ef0*/  ISETP.LT.AND P3, PT, R3.reuse, UR23, !P3 ;  /* 0x0000001703007c0c */ /* 0x044fe2000df61270 */
        /* <DEDUP_REMOVED lines=8> */
[----:B------:R-:W0:Y:S01]  /*21f80*/  LDCU UR22, c[0x0][0x398] ;  /* 0x00007300ff1677ac */ /* 0x000e220008000800 */
[----:B------:R-:W-:Y:S01]  /*21f90*/  F2FP.SATFINITE.E4M3.F32.PACK_AB_MERGE_C R5, R252, R175, RZ ;  /* 0x000000affc05723e */ /* 0x000fe200048070ff */
[----:B------:R-:W2:Y:S01]  /*21fa0*/  LDL.LU.64 R176, [R1+0x450] ;  /* 0x0004500001b07983 */ /* 0x000ea20000300a00 */
[----:B------:R-:W-:Y:S01]  /*21fb0*/  ISETP.LT.AND P5, PT, R3, UR18, !P5 ;  /* 0x0000001203007c0c */ /* 0x000fe2000efa1270 */
[----:B------:R-:W0:Y:S02]  /*21fc0*/  LDCU UR28, c[0x0][0x398] ;  /* 0x00007300ff1c77ac */ /* 0x000e240008000800 */
[----:B------:R3:W-:Y:S01]  /*21fd0*/  @P3 STG.E.U8 desc[UR24][R182.64], R4 ;  /* 0x00000004b6003986 */ /* 0x0007e2000c101118 */
[----:B------:R-:W-:Y:S01]  /*21fe0*/  PRMT R6, R5, 0x9910, RZ ;  /* 0x0000991005067816 */ /* 0x000fe200000000ff */
[----:B------:R-:W0:Y:S01]  /*21ff0*/  LDCU UR18, c[0x0][0x39c] ;  /* 0x00007380ff1277ac */ /* 0x000e220008000800 */
[----:B-1----:R-:W-:Y:S01]  /*22000*/  ISETP.LT.AND P3, PT, R2, UR20, !P4 ;  /* 0x0000001402007c0c */ /* 0x002fe2000e761270 */
[----:B------:R1:W-:Y:S01]  /*22010*/  @P6 STG.E.U8 desc[UR24][R180.64], R5 ;  /* 0x00000005b4006986 */ /* 0x0003e2000c101118 */
[----:B------:R-:W0:Y:S01]  /*22020*/  LDCU UR20, c[0x0][0x398] ;  /* 0x00007300ff1477ac */ /* 0x000e220008000800 */
[----:B---3--:R-:W-:-:S02]  /*22030*/  VIADD R4, R0, 0xca ;  /* 0x000000ca00047836 */ /* 0x008fc40000000000 */
[----:B------:R-:W3:Y:S03]  /*22040*/  LDL.LU.64 R182, [R1+0x448] ;  /* 0x0004480001b67983 */ /* 0x000ee60000300a00 */
[----:B------:R-:W-:Y:S01]  /*22050*/  ISETP.GE.AND P6, PT, R4, UR29, PT ;  /* 0x0000001d04007c0c */ /* 0x000fe2000bfc6270 */
[----:B------:R-:W-:Y:S01]  /*22060*/  IMAD.MOV.U32 R4, RZ, RZ, R6 ;  /* 0x000000ffff047224 */ /* 0x000fe200078e0006 */
[----:B-1----:R-:W3:Y:S01]  /*22070*/  LDL.LU.64 R180, [R1+0x440] ;  /* 0x0004400001b47983 */ /* 0x002ee20000300a00 */
[----:B----4-:R-:W-:Y:S01]  /*22080*/  F2FP.SATFINITE.E4M3.F32.PACK_AB_MERGE_C R12, R13, R12, RZ ;  /* 0x0000000c0d0c723e */ /* 0x010fe200048070ff */
[----:B------:R-:W1:Y:S02]  /*22090*/  LDCU UR29, c[0x0][0x398] ;  /* 0x00007300ff1d77ac */ /* 0x000e640008000800 */
[----:B------:R-:W-:Y:S02]  /*220a0*/  SHF.R.S32.HI R4, RZ, 0x8, R4 ;  /* 0x00000008ff047819 */ /* 0x000fe40000011404 */
[----:B-----5:R-:W-:Y:S04]  /*220b0*/  @P5 STG.E.U8 desc[UR24][R178.64], R12 ;  /* 0x0000000cb2005986 */ /* 0x020fe8000c101118 */
[----:B------:R4:W-:Y:S04]  /*220c0*/  @P3 STG.E.U8 desc[UR24][R14.64], R4 ;  /* 0x000000040e003986 */ /* 0x0009e8000c101118 */
[----:B----4-:R-:W4:Y:S01]  /*220d0*/  LDL.LU.64 R14, [R1+0xb48] ;  /* 0x000b4800010e7983 */ /* 0x010f220000300a00 */
        /* <DEDUP_REMOVED lines=21> */
[----:B------:R-:W2:Y:S03]  /*22230*/  LDL.LU.64 R176, [R1+0x428] ;  /* 0x0004280001b07983 */ /* 0x000ea60000300a00 */
[----:B------:R-:W-:Y:S01]  /*22240*/  ISETP.GE.AND P5, PT, R4, UR31, PT ;  /* 0x0000001f04007c0c */ /* 0x000fe2000bfa6270 */
[----:B------:R-:W-:Y:S01]  /*22250*/  IMAD.MOV.U32 R4, RZ, RZ, R6 ;  /* 0x000000ffff047224 */ /* 0x000fe200078e0006 */
[----:B---3--:R-:W3:Y:S01]  /*22260*/  LDL.LU.64 R182, [R1+0x420] ;  /* 0x0004200001b67983 */ /* 0x008ee20000300a00 */
[----:B----4-:R-:W-:Y:S01]  /*22270*/  F2FP.SATFINITE.E4M3.F32.PACK_AB_MERGE_C R14, R15, R14, RZ ;  /* 0x0000000e0f0e723e */ /* 0x010fe200048070ff */
[----:B------:R-:W1:Y:S02]  /*22280*/  LDCU UR31, c[0x0][0x398] ;  /* 0x00007300ff1f77ac */ /* 0x000e640008000800 */
[----:B------:R-:W-:Y:S02]  /*22290*/  SHF.R.S32.HI R4, RZ, 0x8, R4 ;  /* 0x00000008ff047819 */ /* 0x000fe40000011404 */
[----:B------:R-:W-:Y:S04]  /*222a0*/  @P6 STG.E.U8 desc[UR24][R180.64], R14 ;  /* 0x0000000eb4006986 */ /* 0x000fe8000c101118 */
[----:B------:R4:W-:Y:S04]  /*222b0*/  @P4 STG.E.U8 desc[UR24][R16.64], R4 ;  /* 0x0000000410004986 */ /* 0x0009e8000c101118 */
[----:B----4-:R-:W4:Y:S01]  /*222c0*/  LDL.LU.64 R16, [R1+0xb40] ;  /* 0x000b400001107983 */ /* 0x010f220000300a00 */
        /* <DEDUP_REMOVED lines=14> */
[----:B--2---:R2:W-:Y:S01]  /*223b0*/  @P3 STG.E.U8 desc[UR24][R178.64], R4 ;  /* 0x00000004b2003986 */ /* 0x0045e2000c101118 */
[----:B------:R-:W-:Y:S01]  /*223c0*/  PRMT R6, R5, 0x9910, RZ ;  /* 0x0000991005067816 */ /* 0x000fe200000000ff */
[----:B------:R-:W0:Y:S01]  /*223d0*/  LDCU UR22, c[0x0][0x39c] ;  /* 0x00007380ff1677ac */ /* 0x000e220008000800 */
[----:B------:R-:W-:Y:S01]  /*223e0*/  ISETP.LT.AND P3, PT, R2, UR27, !P4 ;  /* 0x0000001b02007c0c */ /* 0x000fe2000e761270 */
[----:B------:R1:W-:Y:S01]  /*223f0*/  @P6 STG.E.U8 desc[UR24][R176.64], R5 ;  /* 0x00000005b0006986 */ /* 0x0003e2000c101118 */
[----:B------:R-:W0:Y:S01]  /*22400*/  LDCU UR27, c[0x0][0x398] ;  /* 0x00007300ff1b77ac */ /* 0x000e220008000800 */
[----:B--2---:R-:W-:-:S02]  /*22410*/  VIADD R4, R0, 0xce ;  /* 0x000000ce00047836 */ /* 0x004fc40000000000 */
[----:B------:R-:W2:Y:S03]  /*22420*/  LDL.LU.64 R178, [R1+0x408] ;  /* 0x0004080001b27983 */ /* 0x000ea60000300a00 */
[----:B------:R-:W-:Y:S01]  /*22430*/  ISETP.GE.AND P6, PT, R4, UR33, PT ;  /* 0x0000002104007c0c */ /* 0x000fe2000bfc6270 */
[----:B------:R-:W-:Y:S01]  /*22440*/  IMAD.MOV.U32 R4, RZ, RZ, R6 ;  /* 0x000000ffff047224 */ /* 0x000fe200078e0006 */
[----:B-1----:R-:W2:Y:S01]  /*22450*/  LDL.LU.64 R176, [R1+0x400] ;  /* 0x0004000001b07983 */ /* 0x002ea20000300a00 */
[----:B----4-:R-:W-:Y:S01]  /*22460*/  F2FP.SATFINITE.E4M3.F32.PACK_AB_MERGE_C R16, R17, R16, RZ ;  /* 0x000000101110723e */ /* 0x010fe200048070ff */
[----:B------:R-:W1:Y:S02]  /*22470*/  LDCU UR33, c[0x0][0x398] ;  /* 0x00007300ff2177ac */ /* 0x000e640008000800 */
[----:B------:R-:W-:Y:S02]  /*22480*/  SHF.R.S32.HI R4, RZ, 0x8, R4 ;  /* 0x00000008ff047819 */ /* 0x000fe40000011404 */
[----:B---3--:R-:W-:Y:S04]  /*22490*/  @P5 STG.E.U8 desc[UR24][R182.64], R16 ;  /* 0x00000010b6005986 */ /* 0x008fe8000c101118 */
[----:B------:R3:W-:Y:S04]  /*224a0*/  @P3 STG.E.U8 desc[UR24][R18.64], R4 ;  /* 0x0000000412003986 */ /* 0x0007e8000c101118 */
[----:B---3--:R-:W3:Y:S01]  /*224b0*/  LDL.LU.64 R18, [R1+0xb38] ;  /* 0x000b380001127983 */ /* 0x008ee20000300a00 */
        /* <DEDUP_REMOVED lines=14> */
[----:B-----5:R5:W-:Y:S01]  /*225a0*/  @P4 STG.E.U8 desc[UR24][R180.64], R4 ;  /* 0x00000004b4004986 */ /* 0x020be2000c101118 */
[----:B------:R-:W-:-:S02]  /*225b0*/  PRMT R6, R5, 0x9910, RZ ;  /* 0x0000991005067816 */ /* 0x000fc400000000ff */
[----:B------:R-:W-:Y:S01]  /*225c0*/  ISETP.LT.AND P4, PT, R2, UR27, !P3 ;  /* 0x0000001b02007c0c */ /* 0x000fe2000df81270 */
[----:B--2---:R2:W-:Y:S01]  /*225d0*/  @P5 STG.E.U8 desc[UR24][R178.64], R5 ;  /* 0x00000005b2005986 */ /* 0x0045e2000c101118 */
[----:B------:R-:W0:Y:S01]  /*225e0*/  LDCU UR27, c[0x0][0x398] ;  /* 0x00007300ff1b77ac */ /* 0x000e220008000800 */
[----:B-----5:R-:W-:Y:S02]  /*225f0*/  VIADD R4, R0, 0xd0 ;  /* 0x000000d000047836 */ /* 0x020fe40000000000 */
[----:B------:R-:W5:Y:S03]  /*22600*/  LDL.LU.64 R180, [R1+0x388] ;  /* 0x0003880001b47983 */ /* 0x000f660000300a00 */
[----:B------:R-:W-:Y:S01]  /*22610*/  ISETP.GE.AND P5, PT, R4, UR35, PT ;  /* 0x0000002304007c0c */ /* 0x000fe2000bfa6270 */
[----:B------:R-:W-:Y:S01]  /*22620*/  IMAD.MOV.U32 R4, RZ, RZ, R6 ;  /* 0x000000ffff047224 */ /* 0x000fe200078e0006 */
[----:B--2---:R-:W2:Y:S04]  /*22630*/  LDL.LU.64 R178, [R1+0x380] ;  /* 0x0003800001b27983 */ /* 0x004ea80000300a00 */
[----:B------:R-:W-:-:S02]  /*22640*/  SHF.R.S32.HI R4, RZ, 0x8, R4 ;  /* 0x00000008ff047819 */ /* 0x000fc40000011404 */
[----:B---3--:R-:W-:-:S05]  /*22650*/  F2FP.SATFINITE.E4M3.F32.PACK_AB_MERGE_C R18, R19, R18, RZ ;  /* 0x000000121312723e */ /* 0x008fca00048070ff */
[----:B------:R-:W-:Y:S04]  /*22660*/  @P6 STG.E.U8 desc[UR24][R176.64], R18 ;  /* 0x00000012b0006986 */ /* 0x000fe8000c101118 */
[----:B------:R3:W-:Y:S04]  /*22670*/  @P4 STG.E.U8 desc[UR24][R20.64], R4 ;  /* 0x0000000414004986 */ /* 0x0007e8000c101118 */
[----:B---3--:R-:W3:Y:S01]  /*22680*/  LDL.LU.64 R20, [R1+0xb30] ;  /* 0x000b300001147983 */ /* 0x008ee20000300a00 */
        /* <DEDUP_REMOVED lines=10> */
[----:B----4-:R-:W-:Y:S01]  /*22730*/  F2FP.SATFINITE.E4M3.F32.PACK_AB_MERGE_C R5, R252, R175, RZ ;  /* 0x000000affc05723e */ /* 0x010fe200048070ff */
[----:B------:R-:W4:Y:S01]  /*22740*/  LDL.LU.64 R176, [R1+0x370] ;  /* 0x0003700001b07983 */ /* 0x000f220000300a00 */
[----:B------:R-:W-:Y:S01]  /*22750*/  ISETP.LT.AND P5, PT, R3, UR26, !P5 ;  /* 0x0000001a03007c0c */ /* 0x000fe2000efa1270 */
[----:B------:R-:W0:Y:S02]  /*22760*/  LDCU UR26, c[0x0][0x39c] ;  /* 0x00007380ff1a77ac */ /* 0x000e240008000800 */
[----:B------:R1:W-:Y:S01]  /*22770*/  @P3 STG.E.U8 desc[UR24][R182.64], R4 ;  /* 0x00000004b6003986 */ /* 0x0003e2000c101118 */
[----:B------:R-:W-:-:S02]  /*22780*/  PRMT R6, R5, 0x9910, RZ ;  /* 0x0000991005067816 */ /* 0x000fc400000000ff */
[----:B------:R-:W-:Y:S01]  /*22790*/  ISETP.LT.AND P3, PT, R2, UR27, !P4 ;  /* 0x0000001b02007c0c */ /* 0x000fe2000e761270 */
[----:B-----5:R5:W-:Y:S01]  /*227a0*/  @P6 STG.E.U8 desc[UR24][R180.64], R5 ;  /* 0x00000005b4006986 */ /* 0x020be2000c101118 */
[----:B------:R-:W0:Y:S01]  /*227b0*/  LDCU UR27, c[0x0][0x398] ;  /* 0x00007300ff1b77ac */ /* 0x000e220008000800 */
[----:B-1----:R-:W-:Y:S02]  /*227c0*/  VIADD R4, R0, 0xd2 ;  /* 0x000000d200047836 */ /* 0x002fe40000000000 */
[----:B------:R-:W4:Y:S03]  /*227d0*/  LDL.LU.64 R182, [R1+0x368] ;  /* 0x0003680001b67983 */ /* 0x000f260000300a00 */
[----:B------:R-:W-:Y:S01]  /*227e0*/  ISETP.GE.AND P6, PT, R4, UR37, PT ;  /* 0x0000002504007c0c */ /* 0x000fe2000bfc6270 */
[----:B------:R-:W-:Y:S01]  /*227f0*/  IMAD.MOV.U32 R4, RZ, RZ, R6 ;  /* 0x000000ffff047224 */ /* 0x000fe200078e0006 */
[----:B-----5:R-:W5:Y:S04]  /*22800*/  LDL.LU.64 R180, [R1+0x360] ;  /* 0x0003600001b47983 */ /* 0x020f680000300a00 */
[----:B------:R-:W-:-:S02]  /*22810*/  SHF.R.S32.HI R4, RZ, 0x8, R4 ;  /* 0x00000008ff047819 */ /* 0x000fc40000011404 */
[----:B---3--:R-:W-:-:S05]  /*22820*/  F2FP.SATFINITE.E4M3.F32.PACK_AB_MERGE_C R20, R21, R20, RZ ;  /* 0x000000141514723e */ /* 0x008fca00048070ff */
[----:B--2---:R-:W-:Y:S04]  /*22830*/  @P5 STG.E.U8 desc[UR24][R178.64], R20 ;  /* 0x00000014b2005986 */ /* 0x004fe8000c101118 */
[----:B------:R1:W-:Y:S04]  /*22840*/  @P3 STG.E.U8 desc[UR24][R22.64], R4 ;  /* 0x0000000416003986 */ /* 0x0003e8000c101118 */
[----:B-1----:R-:W2:Y:S01]  /*22850*/  LDL.LU.64 R22, [R1+0xb28] ;  /* 0x000b280001167983 */ /* 0x002ea20000300a00 */
        /* <DEDUP_REMOVED lines=26> */
[----:B-----5:R-:W-:Y:S04]  /*22a00*/  @P6 STG.E.U8 desc[UR24][R180.64], R22 ;  /* 0x00000016b4006986 */ /* 0x020fe8000c101118 */
[----:B------:R0:W-:Y:S04]  /*22a10*/  @P4 STG.E.U8 desc[UR24][R24.64], R4 ;  /* 0x0000000418004986 */ /* 0x0001e8000c101118 */
[----:B0-----:R-:W2:Y:S01]  /*22a20*/  LDL.LU.64 R24, [R1+0xb20] ;  /* 0x000b200001187983 */ /* 0x001ea20000300a00 */
[C---:B------:R-:W-:Y:S01]  /*22a30*/  ISETP.LT.AND P3, PT, R3.reuse, UR29, !P3 ;  /* 0x0000001d03007c0c */ /* 0x040fe2000df61270 */
[----:B------:R-:W-:Y:S01]  /*22a40*/  VIADD R4, R0, 0xd5 ;  /* 0x000000d500047836 */ /* 0x000fe20000000000 */
[----:B------:R-:W-:Y:S01]  /*22a50*/  PRMT R6, R22, 0x9910, RZ ;  /* 0x0000991016067816 */ /* 0x000fe200000000ff */
[----:B------:R-:W5:Y:S01]  /*22a60*/  LDL.LU R196, [R1+0x158] ;  /* 0x0001580001c47983 */ /* 0x000f620000300800 */
[----:B-1----:R-:W-:Y:S01]  /*22a70*/  ISETP.LT.AND P6, PT, R2, UR28, !P5 ;  /* 0x0000001c02007c0c */ /* 0x002fe2000efc1270 */
[----:B------:R-:W0:Y:S01]  /*22a80*/  LDCU UR29, c[0x0][0x398] ;  /* 0x00007300ff1d77ac */ /* 0x000e220008000800 */
[----:B------:R-:W-:Y:S01]  /*22a90*/  ISETP.GE.AND P4, PT, R4, UR40, PT ;  /* 0x0000002804007c0c */ /* 0x000fe2000bf86270 */
[----:B------:R-:W5:Y:S01]  /*22aa0*/  LDL.LU R197, [R1+0x15c] ;  /* 0x00015c0001c57983 */ /* 0x000f620000300800 */
[----:B------:R-:W-:Y:S01]  /*22ab0*/  SHF.R.S32.HI R4, RZ, 0x8, R6 ;  /* 0x00000008ff047819 */ /* 0x000fe20000011406 */
[----:B------:R-:W1:Y:S01]  /*22ac0*/  LDCU UR28, c[0x0][0x39c] ;  /* 0x00007380ff1c77ac */ /* 0x000e620008000800 */
[----:B---3--:R-:W-:Y:S01]  /*22ad0*/  F2FP.SATFINITE.E4M3.F32.PACK_AB_MERGE_C R5, R252, R175, RZ ;  /* 0x000000affc05723e */ /* 0x008fe200048070ff */
[----:B------:R-:W3:Y:S01]  /*22ae0*/  LDL.LU.64 R180, [R1+0x330] ;  /* 0x0003300001b47983 */ /* 0x000ee20000300a00 */
[----:B------:R-:W-:Y:S01]  /*22af0*/  ISETP.LT.AND P5, PT, R3, UR30, !P5 ;  /* 0x0000001e03007c0c */ /* 0x000fe2000efa1270 */
[----:B------:R-:W0:Y:S02]  /*22b00*/  LDCU UR30, c[0x0][0x398] ;  /* 0x00007300ff1e77ac */ /* 0x000e240008000800 */
[----:B------:R1:W-:Y:S01]  /*22b10*/  @P3 STG.E.U8 desc[UR24][R178.64], R4 ;  /* 0x00000004b2003986 */ /* 0x0003e2000c101118 */
[----:B------:R-:W-:-:S02]  /*22b20*/  PRMT R6, R5, 0x9910, RZ ;  /* 0x0000991005067816 */ /* 0x000fc400000000ff */
[----:B------:R-:W-:Y:S01]  /*22b30*/  ISETP.LT.AND P3, PT, R2, UR31, !P4 ;  /* 0x0000001f02007c0c */ /* 0x000fe2000e761270 */
[----:B----4-:R4:W-:Y:S01]  /*22b40*/  @P6 STG.E.U8 desc[UR24][R176.64], R5 ;  /* 0x00000005b0006986 */ /* 0x0109e2000c101118 */
[----:B------:R-:W0:Y:S01]  /*22b50*/  LDCU UR31, c[0x0][0x398] ;  /* 0x00007300ff1f77ac */ /* 0x000e220008000800 */
[----:B-1----:R-:W-:Y:S02]  /*22b60*/  VIADD R4, R0, 0xd6 ;  /* 0x000000d600047836 */ /* 0x002fe40000000000 */
[----:B------:R-:W3:Y:S03]  /*22b70*/  LDL.LU.64 R178, [R1+0x328] ;  /* 0x0003280001b27983 */ /* 0x000ee60000300a00 */
[----:B------:R-:W-:Y:S01]  /*22b80*/  ISETP.GE.AND P6, PT, R4, UR41, PT ;  /* 0x0000002904007c0c */ /* 0x000fe2000bfc6270 */
[----:B------:R-:W-:Y:S01]  /*22b90*/  IMAD.MOV.U32 R4, RZ, RZ, R6 ;  /* 0x000000ffff047224 */ /* 0x000fe200078e0006 */
[----:B----4-:R-:W4:Y:S04]  /*22ba0*/  LDL.LU.64 R176, [R1+0x320] ;  /* 0x0003200001b07983 */ /* 0x010f280000300a00 */
        /* <DEDUP_REMOVED lines=14> */
[----:B------:R-:W1:Y:S01]  /*22c90*/  LDCU UR29, c[0x0][0x39c] ;  /* 0x00007380ff1d77ac */ /* 0x000e620008000800 */
[----:B------:R-:W-:Y:S01]  /*22ca0*/  ISETP.LT.AND P6, PT, R3, UR30, !P6 ;  /* 0x0000001e03007c0c */ /* 0x000fe2000f7c1270 */
[----:B------:R-:W4:Y:S01]  /*22cb0*/  LDL.LU.64 R182, [R1+0x310] ;  /* 0x0003100001b67983 */ /* 0x000f220000300a00 */
[----:B-----5:R-:W-:Y:S01]  /*22cc0*/  F2FP.SATFINITE.E4M3.F32.PACK_AB_MERGE_C R5, R197, R196, RZ ;  /* 0x000000c4c505723e */ /* 0x020fe200048070ff */
[----:B------:R-:W5:Y:S02]  /*22cd0*/  LDCU UR30, c[0x0][0x398] ;  /* 0x00007300ff1e77ac */ /* 0x000f640008000800 */
[----:B---3--:R3:W-:Y:S01]  /*22ce0*/  @P4 STG.E.U8 desc[UR24][R180.64], R4 ;  /* 0x00000004b4004986 */ /* 0x0087e2000c101118 */
[----:B------:R-:W-:Y:S01]  /*22cf0*/  ISETP.LT.AND P4, PT, R2, UR31, !P3 ;  /* 0x0000001f02007c0c */ /* 0x000fe2000df81270 */
[----:B------:R-:W0:Y:S01]  /*22d00*/  LDCU UR31, c[0x0][0x398] ;  /* 0x00007300ff1f77ac */ /* 0x000e220008000800 */
[----:B------:R-:W-:Y:S01]  /*22d10*/  PRMT R6, R5, 0x9910, RZ ;  /* 0x0000991005067816 */ /* 0x000fe200000000ff */
[----:B------:R1:W-:Y:S03]  /*22d20*/  @P5 STG.E.U8 desc[UR24][R178.64], R5 ;  /* 0x00000005b2005986 */ /* 0x0003e6000c101118 */
[----:B------:R-:W-:Y:S01]  /*22d30*/  SHF.R.S32.HI R6, RZ, 0x8, R6 ;  /* 0x00000008ff067819 */ /* 0x000fe20000011406 */
[----:B---3--:R-:W3:Y:S04]  /*22d40*/  LDL.LU.64 R180, [R1+0x308] ;  /* 0x0003080001b47983 */ /* 0x008ee80000300a00 */
[----:B-1----:R-:W3:Y:S01]  /*22d50*/  LDL.LU.64 R178, [R1+0x300] ;  /* 0x0003000001b27983 */ /* 0x002ee20000300a00 */
[----:B--2---:R-:W-:-:S05]  /*22d60*/  F2FP.SATFINITE.E4M3.F32.PACK_AB_MERGE_C R26, R27, R26, RZ ;  /* 0x0000001a1b1a723e */ /* 0x004fca00048070ff */
[----:B----4-:R-:W-:Y:S04]  /*22d70*/  @P6 STG.E.U8 desc[UR24][R176.64], R26 ;  /* 0x0000001ab0006986 */ /* 0x010fe8000c101118 */
[----:B------:R1:W-:Y:S04]  /*22d80*/  @P4 STG.E.U8 desc[UR24][R28.64], R6 ;  /* 0x000000061c004986 */ /* 0x0003e8000c101118 */
[----:B-1----:R-:W2:Y:S01]  /*22d90*/  LDL.LU.64 R28, [R1+0xb10] ;  /* 0x000b1000011c7983 */ /* 0x002ea20000300a00 */
[C---:B------:R-:W-:Y:S01]  /*22da0*/  VIADD R4, R0.reuse, 0xd8 ;  /* 0x000000d800047836 */ /* 0x040fe20000000000 */
[----:B------:R-:W-:Y:S01]  /*22db0*/  ISETP.LT.AND P3, PT, R3, UR33, !P3 ;  /* 0x0000002103007c0c */ /* 0x000fe2000df61270 */
[----:B------:R-:W-:Y:S01]  /*22dc0*/  VIADD R5, R0, 0xda ;  /* 0x000000da00057836 */ /* 0x000fe20000000000 */
[----:B------:R-:W-:Y:S01]  /*22dd0*/  ISETP.GE.AND P4, PT, R7, UR4, PT ;  /* 0x0000000407007c0c */ /* 0x000fe2000bf86270 */
[----:B------:R-:W4:Y:S01]  /*22de0*/  LDL.LU R196, [R1+0x168] ;  /* 0x0001680001c47983 */ /* 0x000f220000300800 */
[----:B------:R-:W-:Y:S01]  /*22df0*/  ISETP.GE.AND P5, PT, R4, UR43, PT ;  /* 0x0000002b04007c0c */ /* 0x000fe2000bfa6270 */
[----:B------:R-:W1:Y:S01]  /*22e00*/  LDCU UR33, c[0x0][0x398] ;  /* 0x00007300ff2177ac */ /* 0x000e620008000800 */
[----:B------:R-:W-:Y:S01]  /*22e10*/  PRMT R4, R26, 0x9910, RZ ;  /* 0x000099101a047816 */ /* 0x000fe200000000ff */
[----:B------:R-:W4:Y:S01]  /*22e20*/  LDL.LU R197, [R1+0x16c] ;  /* 0x00016c0001c57983 */ /* 0x000f220000300800 */
[----:B0-----:R-:W-:Y:S01]  /*22e30*/  ISETP.LT.AND P6, PT, R2, UR32, !P5 ;  /* 0x0000002002007c0c */ /* 0x001fe2000efc1270 */
[----:B------:R-:W0:Y:S01]  /*22e40*/  LDCU UR32, c[0x0][0x398] ;  /* 0x00007300ff2077ac */ /* 0x000e220008000800 */
[----:B------:R-:W-:Y:S01]  /*22e50*/  F2FP.SATFINITE.E4M3.F32.PACK_AB_MERGE_C R7, R252, R175, RZ ;  /* 0x000000affc07723e */ /* 0x000fe200048070ff */
[----:B------:R-:W4:Y:S01]  /*22e60*/  LDL.LU.64 R176, [R1+0xf0] ;  /* 0x0000f00001b07983 */ /* 0x000f220000300a00 */
[----:B------:R-:W-:Y:S01]  /*22e70*/  SHF.R.S32.HI R4, RZ, 0x8, R4 ;  /* 0x00000008ff047819 */ /* 0x000fe20000011404 */
[----:B------:R-:W0:Y:S01]  /*22e80*/  LDCU UR4, c[0x0][0x39c] ;  /* 0x00007380ff0477ac */ /* 0x000e220008000800 */
[----:B------:R-:W-:-:S02]  /*22e90*/  PRMT R6, R7, 0x9910, RZ ;  /* 0x0000991007067816 */ /* 0x000fc400000000ff */
[----:B-----5:R-:W-:Y:S01]  /*22ea0*/  ISETP.LT.AND P5, PT, R3, UR30, !P5 ;  /* 0x0000001e03007c0c */ /* 0x020fe2000efa1270 */
[----:B------:R5:W-:Y:S01]  /*22eb0*/  @P3 STG.E.U8 desc[UR24][R182.64], R4 ;  /* 0x00000004b6003986 */ /* 0x000be2000c101118 */
[----:B------:R-:W-:Y:S01]  /*22ec0*/  ISETP.LT.AND P3, PT, R2, UR31, !P4 ;  /* 0x0000001f02007c0c */ /* 0x000fe2000e761270 */
[----:B------:R-:W0:Y:S02]  /*22ed0*/  LDCU UR30, c[0x0][0x398] ;  /* 0x00007300ff1e77ac */ /* 0x000e240008000800 */
[----:B---3--:R3:W-:Y:S01]  /*22ee0*/  @P6 STG.E.U8 desc[UR24][R180.64], R7 ;  /* 0x00000007b4006986 */ /* 0x0087e2000c101118 */
[----:B------:R-:W-:Y:S01]  /*22ef0*/  ISETP.GE.AND P6, PT, R5, UR6, PT ;  /* 0x0000000605007c0c */ /* 0x000fe2000bfc6270 */
[----:B------:R-:W-:Y:S01]  /*22f00*/  IMAD.MOV.U32 R5, RZ, RZ, R6 ;  /* 0x000000ffff057224 */ /* 0x000fe200078e0006 */
[----:B------:R-:W0:Y:S04]  /*22f10*/  LDCU UR6, c[0x0][0x398] ;  /* 0x00007300ff0677ac */ /* 0x000e280008000800 */
[----:B------:R-:W-:Y:S01]  /*22f20*/  SHF.R.S32.HI R5, RZ, 0x8, R5 ;  /* 0x00000008ff057819 */ /* 0x000fe20000011405 */
[----:B-----5:R-:W5:Y:S01]  /*22f30*/  LDL.LU.64 R182, [R1+0xe8] ;  /* 0x0000e80001b67983 */ /* 0x020f620000300a00 */
[----:B------:R-:W0:Y:S03]  /*22f40*/  LDCU UR31, c[0x0][0x398] ;  /* 0x00007300ff1f77ac */ /* 0x000e260008000800 */
[----:B---3--:R-:W3:Y:S01]  /*22f50*/  LDL.LU.64 R180, [R1+0xe0] ;  /* 0x0000e00001b47983 */ /* 0x008ee20000300a00 */
[----:B--2---:R-:W-:-:S05]  /*22f60*/  F2FP.SATFINITE.E4M3.F32.PACK_AB_MERGE_C R28, R29, R28, RZ ;  /* 0x0000001c1d1c723e */ /* 0x004fca00048070ff */
[----:B------:R-:W-:Y:S04]  /*22f70*/  @P5 STG.E.U8 desc[UR24][R178.64], R28 ;  /* 0x0000001cb2005986 */ /* 0x000fe8000c101118 */
[----:B------:R2:W-:Y:S04]  /*22f80*/  @P3 STG.E.U8 desc[UR24][R30.64], R5 ;  /* 0x000000051e003986 */ /* 0x0005e8000c101118 */
[----:B--2---:R-:W2:Y:S01]  /*22f90*/  LDL.LU.64 R30, [R1+0xb08] ;  /* 0x000b0800011e7983 */ /* 0x004ea20000300a00 */
[----:B-1----:R-:W-:Y:S01]  /*22fa0*/  ISETP.LT.AND P4, PT, R3, UR33, !P4 ;  /* 0x0000002103007c0c */ /* 0x002fe2000e781270 */
[----:B------:R-:W-:Y:S01]  /*22fb0*/  VIADD R6, R0, 0xdb ;  /* 0x000000db00067836 */ /* 0x000fe20000000000 */
[----:B0-----:R-:W-:-:S02]  /*22fc0*/  ISETP.LT.AND P5, PT, R2, UR32, !P6 ;  /* 0x0000002002007c0c */ /* 0x001fc4000f7a1270 */
[----:B------:R-:W-:Y:S01]  /*22fd0*/  PRMT R4, R28, 0x9910, RZ ;  /* 0x000099101c047816 */ /* 0x000fe200000000ff */
[----:B------:R-:W-:Y:S01]  /*22fe0*/  VIADD R5, R0, 0xdc ;  /* 0x000000dc00057836 */ /* 0x000fe20000000000 */
[----:B------:R-:W-:Y:S01]  /*22ff0*/  ISETP.GE.AND P3, PT, R6, UR8, PT ;  /* 0x0000000806007c0c */ /* 0x000fe2000bf66270 */
[----:B------:R-:W3:Y:S01]  /*23000*/  LDL.LU R175, [R1+0x170] ;  /* 0x0001700001af7983 */ /* 0x000ee20000300800 */
[----:B----4-:R-:W-:Y:S01]  /*23010*/  F2FP.SATFINITE.E4M3.F32.PACK_AB_MERGE_C R6, R197, R196, RZ ;  /* 0x000000c4c506723e */ /* 0x010fe200048070ff */
[----:B------:R-:W0:Y:S01]  /*23020*/  LDCU UR8, c[0x0][0x398] ;  /* 0x00007300ff0877ac */ /* 0x000e220008000800 */
[----:B------:R-:W-:Y:S01]  /*23030*/  SHF.R.S32.HI R4, RZ, 0x8, R4 ;  /* 0x00000008ff047819 */ /* 0x000fe20000011404 */
[----:B------:R-:W4:Y:S01]  /*23040*/  LDL.LU R252, [R1+0x174] ;  /* 0x0001740001fc7983 */ /* 0x000f220000300800 */
[----:B------:R-:W-:Y:S02]  /*23050*/  PRMT R7, R6, 0x9910, RZ ;  /* 0x0000991006077816 */ /* 0x000fe400000000ff */
[----:B------:R-:W-:Y:S01]  /*23060*/  ISETP.LT.AND P6, PT, R3, UR30, !P6 ;  /* 0x0000001e03007c0c */ /* 0x000fe2000f7c1270 */
[----:B------:R1:W-:Y:S01]  /*23070*/  @P4 STG.E.U8 desc[UR24][R176.64], R4 ;  /* 0x00000004b0004986 */ /* 0x0003e2000c101118 */
[----:B------:R-:W-:Y:S01]  /*23080*/  ISETP.LT.AND P4, PT, R2, UR6, !P3 ;  /* 0x0000000602007c0c */ /* 0x000fe2000df81270 */
[----:B------:R-:W0:Y:S02]  /*23090*/  LDCU UR30, c[0x0][0x398] ;  /* 0x00007300ff1e77ac */ /* 0x000e240008000800 */
[----:B-----5:R-:W-:Y:S01]  /*230a0*/  @P5 STG.E.U8 desc[UR24][R182.64], R6 ;  /* 0x00000006b6005986 */ /* 0x020fe2000c101118 */
[----:B------:R-:W-:Y:S01]  /*230b0*/  ISETP.GE.AND P5, PT, R5, UR11, PT ;  /* 0x0000000b05007c0c */ /* 0x000fe2000bfa6270 */
[----:B------:R-:W-:Y:S01]  /*230c0*/  IMAD.MOV.U32 R5, RZ, RZ, R7 ;  /* 0x000000ffff057224 */ /* 0x000fe200078e0007 */
[----:B------:R-:W5:Y:S01]  /*230d0*/  LDCU UR11, c[0x0][0x398] ;  /* 0x00007300ff0b77ac */ /* 0x000f620008000800 */
[----:B------:R-:W4:Y:S03]  /*230e0*/  LDL.LU.64 R178, [R1+0xd0] ;  /* 0x0000d00001b27983 */ /* 0x000f260000300a00 */
[----:B------:R-:W-:Y:S01]  /*230f0*/  SHF.R.S32.HI R5, RZ, 0x8, R5 ;  /* 0x00000008ff057819 */ /* 0x000fe20000011405 */
[----:B-1----:R-:W4:Y:S01]  /*23100*/  LDL.LU.64 R176, [R1+0xc8] ;  /* 0x0000c80001b07983 */ /* 0x002f220000300a00 */
[----:B------:R-:W1:Y:S03]  /*23110*/  LDCU UR6, c[0x0][0x39c] ;  /* 0x00007380ff0677ac */ /* 0x000e660008000800 */
[----:B------:R-:W5:Y:S01]  /*23120*/  LDL.LU.64 R196, [R1+0xc0] ;  /* 0x0000c00001c47983 */ /* 0x000f620000300a00 */
[----:B--2---:R-:W-:-:S05]  /*23130*/  F2FP.SATFINITE.E4M3.F32.PACK_AB_MERGE_C R30, R31, R30, RZ ;  /* 0x0000001e1f1e723e */ /* 0x004fca00048070ff */
[----:B---3--:R-:W-:Y:S04]  /*23140*/  @P6 STG.E.U8 desc[UR24][R180.64], R30 ;  /* 0x0000001eb4006986 */ /* 0x008fe8000c101118 */
[----:B------:R2:W-:Y:S04]  /*23150*/  @P4 STG.E.U8 desc[UR24][R32.64], R5 ;  /* 0x0000000520004986 */ /* 0x0005e8000c101118 */
[----:B--2---:R-:W2:Y:S01]  /*23160*/  LDL.LU.64 R32, [R1+0xb00] ;  /* 0x000b000001207983 */ /* 0x004ea20000300a00 */
[----:B------:R-:W-:Y:S02]  /*23170*/  ISETP.LT.AND P3, PT, R3, UR31, !P3 ;  /* 0x0000001f03007c0c */ /* 0x000fe4000df61270 */
[----:B0-----:R-:W-:Y:S01]  /*23180*/  ISETP.LT.AND P6, PT, R2, UR8, !P5 ;  /* 0x0000000802007c0c */ /* 0x001fe2000efc1270 */
[----:B------:R-:W-:Y:S01]  /*23190*/  VIADD R7, R0, 0xdd ;  /* 0x000000dd00077836 */ /* 0x000fe20000000000 */
[----:B------:R-:W-:-:S02]  /*231a0*/  PRMT R4, R30, 0x9910, RZ ;  /* 0x000099101e047816 */ /* 0x000fc400000000ff */
[----:B----4-:R-:W-:Y:S01]  /*231b0*/  F2FP.SATFINITE.E4M3.F32.PACK_AB_MERGE_C R6, R252, R175, RZ ;  /* 0x000000affc06723e */ /* 0x010fe200048070ff */
[----:B------:R-:W-:Y:S01]  /*231c0*/  VIADD R5, R0, 0xde ;  /* 0x000000de00057836 */ /* 0x000fe20000000000 */
[----:B------:R-:W-:Y:S01]  /*231d0*/  SHF.R.S32.HI R4, RZ, 0x8, R4 ;  /* 0x00000008ff047819 */ /* 0x000fe20000011404 */
[----:B------:R-:W3:Y:S01]  /*231e0*/  LDL.LU R182, [R1+0x178] ;  /* 0x0001780001b67983 */ /* 0x000ee20000300800 */
[----:B------:R-:W-:Y:S01]  /*231f0*/  ISETP.GE.AND P4, PT, R7, UR12, PT ;  /* 0x0000000c07007c0c */ /* 0x000fe2000bf86270 */
[----:B------:R-:W0:Y:S01]  /*23200*/  LDCU UR31, c[0x0][0x398] ;  /* 0x00007300ff1f77ac */ /* 0x000e220008000800 */
[----:B------:R-:W-:Y:S01]  /*23210*/  PRMT R7, R6, 0x9910, RZ ;  /* 0x0000991006077816 */ /* 0x000fe200000000ff */
[----:B------:R4:W-:Y:S01]  /*23220*/  @P3 STG.E.U8 desc[UR24][R178.64], R4 ;  /* 0x00000004b2003986 */ /* 0x0009e2000c101118 */
[----:B------:R-:W-:Y:S01]  /*23230*/  ISETP.LT.AND P5, PT, R3, UR30, !P5 ;  /* 0x0000001e03007c0c */ /* 0x000fe2000efa1270 */
[----:B------:R-:W0:Y:S01]  /*23240*/  LDCU UR12, c[0x0][0x398] ;  /* 0x00007300ff0c77ac */ /* 0x000e220008000800 */
[----:B-----5:R-:W-:Y:S01]  /*23250*/  ISETP.LT.AND P3, PT, R2, UR11, !P4 ;  /* 0x0000000b02007c0c */ /* 0x020fe2000e761270 */
[----:B------:R-:W3:Y:S01]  /*23260*/  LDL.LU R183, [R1+0x17c] ;  /* 0x00017c0001b77983 */ /* 0x000ee20000300800 */
[----:B------:R-:W5:Y:S03]  /*23270*/  LDCU UR30, c[0x0][0x398] ;  /* 0x00007300ff1e77ac */ /* 0x000f660008000800 */
[----:B------:R0:W-:Y:S01]  /*23280*/  @P6 STG.E.U8 desc[UR24][R176.64], R6 ;  /* 0x00000006b0006986 */ /* 0x0001e2000c101118 */
[----:B------:R-:W-:Y:S01]  /*23290*/  ISETP.GE.AND P6, PT, R5, UR14, PT ;  /* 0x0000000e05007c0c */ /* 0x000fe2000bfc6270 */
[----:B------:R-:W-:Y:S01]  /*232a0*/  IMAD.MOV.U32 R5, RZ, RZ, R7 ;  /* 0x000000ffff057224 */ /* 0x000fe200078e0007 */
[----:B------:R-:W0:Y:S01]  /*232b0*/  LDCU UR11, c[0x0][0x398] ;  /* 0x00007300ff0b77ac */ /* 0x000e220008000800 */
[----:B------:R-:W3:Y:S03]  /*232c0*/  LDL.LU.64 R180, [R1+0xb0] ;  /* 0x0000b00001b47983 */ /* 0x000ee60000300a00 */
[----:B------:R-:W-:Y:S01]  /*232d0*/  SHF.R.S32.HI R5, RZ, 0x8, R5 ;  /* 0x00000008ff057819 */ /* 0x000fe20000011405 */
[----:B----4-:R-:W4:Y:S01]  /*232e0*/  LDL.LU.64 R178, [R1+0xa8] ;  /* 0x0000a80001b27983 */ /* 0x010f220000300a00 */
[----:B--2---:R-:W-:-:S03]  /*232f0*/  F2FP.SATFINITE.E4M3.F32.PACK_AB_MERGE_C R32, R33, R32, RZ ;  /* 0x000000202120723e */ /* 0x004fc600048070ff */
[----:B0-----:R-:W2:Y:S01]  /*23300*/  LDL.LU.64 R176, [R1+0xa0] ;  /* 0x0000a00001b07983 */ /* 0x001ea20000300a00 */
[----:B------:R-:W-:Y:S01]  /*23310*/  ISETP.LT.AND P4, PT, R3, UR31, !P4 ;  /* 0x0000001f03007c0c */ /* 0x000fe2000e781270 */
[----:B------:R-:W0:Y:S02]  /*23320*/  LDCU UR14, c[0x0][0x398] ;  /* 0x00007300ff0e77ac */ /* 0x000e240008000800 */
[----:B------:R-:W-:Y:S01]  /*23330*/  @P5 STG.E.U8 desc[UR24][R196.64], R32 ;  /* 0x00000020c4005986 */ /* 0x000fe2000c101118 */
[----:B------:R-:W0:Y:S03]  /*23340*/  LDCU UR8, c[0x0][0x39c] ;  /* 0x00007380ff0877ac */ /* 0x000e260008000800 */
[----:B------:R1:W-:Y:S04]  /*23350*/  @P3 STG.E.U8 desc[UR24][R34.64], R5 ;  /* 0x0000000522003986 */ /* 0x0003e8000c101118 */
[----:B-1----:R-:W2:Y:S01]  /*23360*/  LDL.LU.64 R34, [R1+0xaf8] ;  /* 0x000af80001227983 */ /* 0x002ea20000300a00 */
[----:B------:R-:W-:Y:S01]  /*23370*/  ISETP.LT.AND P5, PT, R2, UR12, !P6 ;  /* 0x0000000c02007c0c */ /* 0x000fe2000f7a1270 */
[----:B------:R-:W-:Y:S01]  /*23380*/  VIADD R7, R0, 0xdf ;  /* 0x000000df00077836 */ /* 0x000fe20000000000 */
[----:B------:R-:W-:-:S02]  /*23390*/  PRMT R4, R32, 0x9910, RZ ;  /* 0x0000991020047816 */ /* 0x000fc400000000ff */
[----:B---3--:R-:W-:Y:S01]  /*233a0*/  F2FP.SATFINITE.E4M3.F32.PACK_AB_MERGE_C R6, R183, R182, RZ ;  /* 0x000000b6b706723e */ /* 0x008fe200048070ff */
[----:B------:R-:W-:Y:S01]  /*233b0*/  VIADD R5, R0, 0xe0 ;  /* 0x000000e000057836 */ /* 0x000fe20000000000 */
[----:B------:R-:W-:Y:S01]  /*233c0*/  SHF.R.S32.HI R4, RZ, 0x8, R4 ;  /* 0x00000008ff047819 */ /* 0x000fe20000011404 */
[----:B------:R-:W3:Y:S01]  /*233d0*/  LDL.LU R175, [R1+0x180] ;  /* 0x0001800001af7983 */ /* 0x000ee20000300800 */
[----:B------:R-:W-:Y:S01]  /*233e0*/  ISETP.GE.AND P3, PT, R7, UR16, PT ;  /* 0x0000001007007c0c */ /* 0x000fe2000bf66270 */
[----:B------:R-:W1:Y:S01]  /*233f0*/  LDCU UR12, c[0x0][0x398] ;  /* 0x00007300ff0c77ac */ /* 0x000e620008000800 */
[----:B------:R-:W-:Y:S01]  /*23400*/  PRMT R7, R6, 0x9910, RZ ;  /* 0x0000991006077816 */ /* 0x000fe200000000ff */
[----:B------:R0:W-:Y:S01]  /*23410*/  @P4 STG.E.U8 desc[UR24][R180.64], R4 ;  /* 0x00000004b4004986 */ /* 0x0001e2000c101118 */
[----:B-----5:R-:W-:Y:S01]  /*23420*/  ISETP.LT.AND P6, PT, R3, UR30, !P6 ;  /* 0x0000001e03007c0c */ /* 0x020fe2000f7c1270 */
[----:B------:R-:W5:Y:S01]  /*23430*/  LDCU UR16, c[0x0][0x398] ;  /* 0x00007300ff1077ac */ /* 0x000f620008000800 */
[----:B------:R-:W-:Y:S01]  /*23440*/  ISETP.LT.AND P4, PT, R2, UR11, !P3 ;  /* 0x0000000b02007c0c */ /* 0x000fe2000df81270 */
[----:B------:R-:W3:Y:S01]  /*23450*/  LDL.LU R252, [R1+0x184] ;  /* 0x0001840001fc7983 */ /* 0x000ee20000300800 */
[----:B------:R-:W1:Y:S03]  /*23460*/  LDCU UR11, c[0x0][0x39c] ;  /* 0x00007380ff0b77ac */ /* 0x000e660008000800 */
[----:B----4-:R-:W-:Y:S01]  /*23470*/  @P5 STG.E.U8 desc[UR24][R178.64], R6 ;  /* 0x00000006b2005986 */ /* 0x010fe2000c101118 */
[----:B------:R-:W-:Y:S01]  /*23480*/  ISETP.GE.AND P5, PT, R5, UR18, PT ;  /* 0x0000001205007c0c */ /* 0x000fe2000bfa6270 */
[----:B------:R-:W-:Y:S01]  /*23490*/  IMAD.MOV.U32 R5, RZ, RZ, R7 ;  /* 0x000000ffff057224 */ /* 0x000fe200078e0007 */
[----:B------:R-:W4:Y:S01]  /*234a0*/  LDCU UR18, c[0x0][0x398] ;  /* 0x00007300ff1277ac */ /* 0x000f220008000800 */
[----:B------:R-:W3:Y:S03]  /*234b0*/  LDL.LU.64 R196, [R1+0x90] ;  /* 0x0000900001c47983 */ /* 0x000ee60000300a00 */
[----:B------:R-:W-:Y:S01]  /*234c0*/  SHF.R.S32.HI R5, RZ, 0x8, R5 ;  /* 0x00000008ff057819 */ /* 0x000fe20000011405 */
[----:B------:R-:W3:Y:S04]  /*234d0*/  LDL.LU.64 R182, [R1+0x88] ;  /* 0x0000880001b67983 */ /* 0x000ee80000300a00 */
[----:B0-----:R-:W3:Y:S01]  /*234e0*/  LDL.LU.64 R180, [R1+0x80] ;  /* 0x0000800001b47983 */ /* 0x001ee20000300a00 */
[----:B--2---:R-:W-:-:S05]  /*234f0*/  F2FP.SATFINITE.E4M3.F32.PACK_AB_MERGE_C R34, R35, R34, RZ ;  /* 0x000000222322723e */ /* 0x004fca00048070ff */
[----:B------:R-:W-:Y:S04]  /*23500*/  @P6 STG.E.U8 desc[UR24][R176.64], R34 ;  /* 0x00000022b0006986 */ /* 0x000fe8000c101118 */
[----:B------:R0:W-:Y:S04]  /*23510*/  @P4 STG.E.U8 desc[UR24][R36.64], R5 ;  /* 0x0000000524004986 */ /* 0x0001e8000c101118 */
[----:B0-----:R-:W2:Y:S04]  /*23520*/  LDL.LU.64 R36, [R1+0xaf0] ;  /* 0x000af00001247983 */ /* 0x001ea80000300a00 */
[----:B------:R-:W2:Y:S04]  /*23530*/  LDL.LU R178, [R1+0x188] ;  /* 0x0001880001b27983 */ /* 0x000ea80000300800 */
[----:B------:R-:W2:Y:S04]  /*23540*/  LDL.LU R179, [R1+0x18c] ;  /* 0x00018c0001b37983 */ /* 0x000ea80000300800 */
[----:B------:R-:W2:Y:S01]  /*23550*/  LDL.LU.64 R176, [R1+0x70] ;  /* 0x0000700001b07983 */ /* 0x000ea20000300a00 */
[----:B------:R-:W-:-:S02]  /*23560*/  ISETP.LT.AND P3, PT, R3, UR14, !P3 ;  /* 0x0000000e03007c0c */ /* 0x000fc4000df61270 */
[----:B-1----:R-:W-:Y:S01]  /*23570*/  ISETP.LT.AND P6, PT, R2, UR12, !P5 ;  /* 0x0000000c02007c0c */ /* 0x002fe2000efc1270 */
[----:B------:R-:W-:Y:S01]  /*23580*/  VIADD R7, R0, 0xe1 ;  /* 0x000000e100077836 */ /* 0x000fe20000000000 */
[----:B------:R-:W-:Y:S02]  /*23590*/  PRMT R4, R34, 0x9910, RZ ;  /* 0x0000991022047816 */ /* 0x000fe400000000ff */
[----:B---3--:R-:W-:Y:S01]  /*235a0*/  F2FP.SATFINITE.E4M3.F32.PACK_AB_MERGE_C R6, R252, R175, RZ ;  /* 0x000000affc06723e */ /* 0x008fe200048070ff */
[----:B------:R-:W-:Y:S01]  /*235b0*/  VIADD R5, R0, 0xe2 ;  /* 0x000000e200057836 */ /* 0x000fe20000000000 */
[----:B------:R-:W-:Y:S01]  /*235c0*/  SHF.R.S32.HI R4, RZ, 0x8, R4 ;  /* 0x00000008ff047819 */ /* 0x000fe20000011404 */
[----:B------:R-:W0:Y:S01]  /*235d0*/  LDCU UR14, c[0x0][0x398] ;  /* 0x00007300ff0e77ac */ /* 0x000e220008000800 */
[----:B------:R-:W-:Y:S02]  /*235e0*/  ISETP.GE.AND P4, PT, R7, UR20, PT ;  /* 0x0000001407007c0c */ /* 0x000fe4000bf86270 */
[----:B------:R-:W-:Y:S01]  /*235f0*/  PRMT R7, R6, 0x9910, RZ ;  /* 0x0000991006077816 */ /* 0x000fe200000000ff */
[----:B------:R-:W-:Y:S01]  /*23600*/  @P3 STG.E.U8 desc[UR24][R196.64], R4 ;  /* 0x00000004c4003986 */ /* 0x000fe2000c101118 */
[----:B-----5:R-:W-:Y:S01]  /*23610*/  ISETP.LT.AND P5, PT, R3, UR16, !P5 ;  /* 0x0000001003007c0c */ /* 0x020fe2000efa1270 */
[----:B------:R-:W1:Y:S01]  /*23620*/  LDCU UR20, c[0x0][0x398] ;  /* 0x00007300ff1477ac */ /* 0x000e620008000800 */
[----:B----4-:R-:W-:Y:S01]  /*23630*/  ISETP.LT.AND P3, PT, R2, UR18, !P4 ;  /* 0x0000001202007c0c */ /* 0x010fe2000e761270 */
[----:B------:R3:W-:Y:S01]  /*23640*/  @P6 STG.E.U8 desc[UR24][R182.64], R6 ;  /* 0x00000006b6006986 */ /* 0x0007e2000c101118 */
[----:B------:R-:W-:Y:S01]  /*23650*/  ISETP.GE.AND P6, PT, R5, UR22, PT ;  /* 0x0000001605007c0c */ /* 0x000fe2000bfc6270 */
[----:B------:R-:W-:Y:S01]  /*23660*/  IMAD.MOV.U32 R5, RZ, RZ, R7 ;  /* 0x000000ffff057224 */ /* 0x000fe200078e0007 */
[----:B------:R-:W4:Y:S04]  /*23670*/  LDCU UR16, c[0x0][0x398] ;  /* 0x00007300ff1077ac */ /* 0x000f280008000800 */
[----:B------:R-:W-:Y:S01]  /*23680*/  SHF.R.S32.HI R5, RZ, 0x8, R5 ;  /* 0x00000008ff057819 */ /* 0x000fe20000011405 */
[----:B------:R-:W5:Y:S01]  /*23690*/  LDCU UR18, c[0x0][0x398] ;  /* 0x00007300ff1277ac */ /* 0x000f620008000800 */
[----:B0-----:R-:W-:Y:S01]  /*236a0*/  ISETP.LT.AND P4, PT, R3, UR14, !P4 ;  /* 0x0000000e03007c0c */ /* 0x001fe2000e781270 */
[----:B------:R-:W0:Y:S01]  /*236b0*/  LDCU UR22, c[0x0][0x398] ;  /* 0x00007300ff1677ac */ /* 0x000e220008000800 */
[----:B------:R-:W0:Y:S01]  /*236c0*/  LDCU UR12, c[0x0][0x39c] ;  /* 0x00007380ff0c77ac */ /* 0x000e220008000800 */
[----:B--2---:R-:W-:-:S02]  /*236d0*/  F2FP.SATFINITE.E4M3.F32.PACK_AB_MERGE_C R36, R37, R36, RZ ;  /* 0x000000242524723e */ /* 0x004fc400048070ff */
[----:B---3--:R-:W-:-:S03]  /*236e0*/  F2FP.SATFINITE.E4M3.F32.PACK_AB_MERGE_C R6, R179, R178, RZ ;  /* 0x000000b2b306723e */ /* 0x008fc600048070ff */
[----:B------:R-:W-:Y:S01]  /*236f0*/  @P5 STG.E.U8 desc[UR24][R180.64], R36 ;  /* 0x00000024b4005986 */ /* 0x000fe2000c101118 */
[----:B------:R-:W-:Y:S01]  /*23700*/  VIADD R7, R0, 0xe3 ;  /* 0x000000e300077836 */ /* 0x000fe20000000000 */
[----:B------:R-:W2:Y:S02]  /*23710*/  LDCU UR14, c[0x0][0x39c] ;  /* 0x00007380ff0e77ac */ /* 0x000ea40008000800 */
[----:B------:R3:W-:Y:S01]  /*23720*/  @P3 STG.E.U8 desc[UR24][R38.64], R5 ;  /* 0x0000000526003986 */ /* 0x0007e2000c101118 */
[----:B-1----:R-:W-:Y:S01]  /*23730*/  ISETP.LT.AND P5, PT, R2, UR20, !P6 ;  /* 0x0000001402007c0c */ /* 0x002fe2000f7a1270 */
[----:B------:R-:W1:Y:S02]  /*23740*/  LDCU UR20, c[0x0][0x398] ;  /* 0x00007300ff1477ac */ /* 0x000e640008000800 */
[----:B---3--:R-:W3:Y:S01]  /*23750*/  LDL.LU.64 R38, [R1+0xae8] ;  /* 0x000ae80001267983 */ /* 0x008ee20000300a00 */
[----:B------:R-:W-:-:S03]  /*23760*/  PRMT R4, R36, 0x9910, RZ ;  /* 0x0000991024047816 */ /* 0x000fc600000000ff */
[----:B------:R-:W2:Y:S04]  /*23770*/  LDL.LU R175, [R1+0x190] ;  /* 0x0001900001af7983 */ /* 0x000ea80000300800 */
[----:B------:R-:W2:Y:S01]  /*23780*/  LDL.LU R252, [R1+0x194] ;  /* 0x0001940001fc7983 */ /* 0x000ea20000300800 */
[----:B------:R-:W-:-:S05]  /*23790*/  SHF.R.S32.HI R4, RZ, 0x8, R4 ;  /* 0x00000008ff047819 */ /* 0x000fca0000011404 */
[----:B------:R-:W-:Y:S04]  /*237a0*/  @P4 STG.E.U8 desc[UR24][R176.64], R4 ;  /* 0x00000004b0004986 */ /* 0x000fe8000c101118 */
[----:B------:R0:W-:Y:S04]  /*237b0*/  @P5 STG.E.U8 desc[UR24][R40.64], R6 ;  /* 0x0000000628005986 */ /* 0x0001e8000c101118 */
[----:B0-----:R-:W2:Y:S01]  /*237c0*/  LDL.LU.64 R40, [R1+0xae0] ;  /* 0x000ae00001287983 */ /* 0x001ea20000300a00 */
[----:B----4-:R-:W-:Y:S01]  /*237d0*/  ISETP.LT.AND P6, PT, R3, UR16, !P6 ;  /* 0x0000001003007c0c */ /* 0x010fe2000f7c1270 */
[----:B------:R-:W-:Y:S01]  /*237e0*/  VIADD R5, R0, 0xe4 ;  /* 0x000000e400057836 */ /* 0x000fe20000000000 */
[----:B------:R-:W-:Y:S01]  /*237f0*/  ISETP.GE.AND P3, PT, R7, UR23, PT ;  /* 0x0000001707007c0c */ /* 0x000fe2000bf66270 */
[----:B------:R-:W0:Y:S01]  /*23800*/  LDCU UR16, c[0x0][0x398] ;  /* 0x00007300ff1077ac */ /* 0x000e220008000800 */
[----:B------:R-:W-:-:S02]  /*23810*/  PRMT R7, R6, 0x9910, RZ ;  /* 0x0000991006077816 */ /* 0x000fc400000000ff */
[----:B-----5:R-:W-:Y:S01]  /*23820*/  ISETP.LT.AND P4, PT, R2, UR18, !P3 ;  /* 0x0000001202007c0c */ /* 0x020fe2000df81270 */
[----:B------:R-:W4:Y:S01]  /*23830*/  LDCU UR18, c[0x0][0x398] ;  /* 0x00007300ff1277ac */ /* 0x000f220008000800 */
[----:B------:R-:W-:Y:S01]  /*23840*/  ISETP.GE.AND P5, PT, R5, UR26, PT ;  /* 0x0000001a05007c0c */ /* 0x000fe2000bfa6270 */
[----:B------:R-:W-:Y:S01]  /*23850*/  IMAD.MOV.U32 R5, RZ, RZ, R7 ;  /* 0x000000ffff057224 */ /* 0x000fe200078e0007 */
[----:B------:R-:W-:Y:S01]  /*23860*/  ISETP.LT.AND P3, PT, R3, UR22, !P3 ;  /* 0x0000001603007c0c */ /* 0x000fe2000df61270 */
[----:B------:R-:W-:Y:S01]  /*23870*/  VIADD R7, R0, 0xe5 ;  /* 0x000000e500077836 */ /* 0x000fe20000000000 */
[----:B------:R-:W5:Y:S02]  /*23880*/  LDCU UR22, c[0x0][0x398] ;  /* 0x00007300ff1677ac */ /* 0x000f640008000800 */
[----:B------:R-:W-:Y:S01]  /*23890*/  SHF.R.S32.HI R5, RZ, 0x8, R5 ;  /* 0x00000008ff057819 */ /* 0x000fe20000011405 */
[----:B------:R-:W0:Y:S01]  /*238a0*/  LDCU UR23, c[0x0][0x398] ;  /* 0x00007300ff1777ac */ /* 0x000e220008000800 */
[----:B---3--:R-:W-:-:S05]  /*238b0*/  F2FP.SATFINITE.E4M3.F32.PACK_AB_MERGE_C R38, R39, R38, RZ ;  /* 0x000000262726723e */ /* 0x008fca00048070ff */
[----:B------:R3:W-:Y:S01]  /*238c0*/  @P6 STG.E.U8 desc[UR24][R42.64], R38 ;  /* 0x000000262a006986 */ /* 0x0007e2000c101118 */
[----:B-1----:R-:W-:Y:S01]  /*238d0*/  ISETP.LT.AND P6, PT, R2, UR20, !P5 ;  /* 0x0000001402007c0c */ /* 0x002fe2000efc1270 */
[----:B------:R-:W1:Y:S01]  /*238e0*/  LDCU UR20, c[0x0][0x398] ;  /* 0x00007300ff1477ac */ /* 0x000e620008000800 */
[----:B------:R-:W-:Y:S01]  /*238f0*/  PRMT R4, R38, 0x9910, RZ ;  /* 0x0000991026047816 */ /* 0x000fe200000000ff */
[----:B------:R0:W-:Y:S01]  /*23900*/  @P4 STG.E.U8 desc[UR24][R44.64], R5 ;  /* 0x000000052c004986 */ /* 0x0001e2000c101118 */
[----:B--2---:R-:W-:Y:S02]  /*23910*/  F2FP.SATFINITE.E4M3.F32.PACK_AB_MERGE_C R6, R252, R175, RZ ;  /* 0x000000affc06723e */ /* 0x004fe400048070ff */
[----:B------:R-:W-:Y:S02]  /*23920*/  SHF.R.S32.HI R4, RZ, 0x8, R4 ;  /* 0x00000008ff047819 */ /* 0x000fe40000011404 */
[----:B------:R-:W-:Y:S01]  /*23930*/  ISETP.GE.AND P4, PT, R7, UR27, PT ;  /* 0x0000001b07007c0c */ /* 0x000fe2000bf86270 */
[----:B---3--:R-:W2:Y:S01]  /*23940*/  LDL.LU.64 R42, [R1+0xad8] ;  /* 0x000ad800012a7983 */ /* 0x008ea20000300a00 */
[----:B------:R-:W-:-:S03]  /*23950*/  PRMT R7, R6, 0x9910, RZ ;  /* 0x0000991006077816 */ /* 0x000fc600000000ff */
[----:B0-----:R-:W3:Y:S01]  /*23960*/  LDL.LU.64 R44, [R1+0xad0] ;  /* 0x000ad000012c7983 */ /* 0x001ee20000300a00 */
[----:B------:R-:W-:Y:S01]  /*23970*/  VIADD R5, R0, 0xe6 ;  /* 0x000000e600057836 */ /* 0x000fe20000000000 */
[----:B------:R-:W-:Y:S01]  /*23980*/  ISETP.LT.AND P5, PT, R3, UR16, !P5 ;  /* 0x0000001003007c0c */ /* 0x000fe2000efa1270 */
[----:B------:R-:W0:Y:S01]  /*23990*/  LDCU UR16, c[0x0][0x39c] ;  /* 0x00007380ff1077ac */ /* 0x000e220008000800 */
[----:B------:R-:W3:Y:S04]  /*239a0*/  LDL.LU R176, [R1+0x198] ;  /* 0x0001980001b07983 */ /* 0x000ee80000300800 */
[----:B------:R-:W3:Y:S04]  /*239b0*/  LDL.LU R177, [R1+0x19c] ;  /* 0x00019c0001b17983 */ /* 0x000ee80000300800 */
[----:B------:R0:W-:Y:S01]  /*239c0*/  @P3 STG.E.U8 desc[UR24][R46.64], R4 ;  /* 0x000000042e003986 */ /* 0x0001e2000c101118 */
[----:B----4-:R-:W-:Y:S01]  /*239d0*/  ISETP.LT.AND P3, PT, R2, UR18, !P4 ;  /* 0x0000001202007c0c */ /* 0x010fe2000e761270 */
[----:B------:R-:W4:Y:S02]  /*239e0*/  LDCU UR18, c[0x0][0x398] ;  /* 0x00007300ff1277ac */ /* 0x000f240008000800 */
[----:B------:R1:W-:Y:S01]  /*239f0*/  @P6 STG.E.U8 desc[UR24][R48.64], R6 ;  /* 0x0000000630006986 */ /* 0x0003e2000c101118 */
[----:B------:R-:W-:Y:S01]  /*23a00*/  ISETP.GE.AND P6, PT, R5, UR28, PT ;  /* 0x0000001c05007c0c */ /* 0x000fe2000bfc6270 */
[----:B------:R-:W-:Y:S01]  /*23a10*/  IMAD.MOV.U32 R5, RZ, RZ, R7 ;  /* 0x000000ffff057224 */ /* 0x000fe200078e0007 */
[----:B------:R-:W-:-:S04]  /*23a20*/  F2FP.SATFINITE.E4M3.F32.PACK_AB_MERGE_C R40, R41, R40, RZ ;  /* 0x000000282928723e */ /* 0x000fc800048070ff */
[----:B------:R-:W-:Y:S01]  /*23a30*/  SHF.R.S32.HI R5, RZ, 0x8, R5 ;  /* 0x00000008ff057819 */ /* 0x000fe20000011405 */
[----:B0-----:R-:W3:Y:S04]  /*23a40*/  LDL.LU.64 R46, [R1+0xac8] ;  /* 0x000ac800012e7983 */ /* 0x001ee80000300a00 */
[----:B-1----:R-:W3:Y:S04]  /*23a50*/  LDL.LU.64 R48, [R1+0xac0] ;  /* 0x000ac00001307983 */ /* 0x002ee80000300a00 */
[----:B------:R0:W-:Y:S04]  /*23a60*/  @P5 STG.E.U8 desc[UR24][R50.64], R40 ;  /* 0x0000002832005986 */ /* 0x0001e8000c101118 */
[----:B------:R1:W-:Y:S04]  /*23a70*/  @P3 STG.E.U8 desc[UR24][R52.64], R5 ;  /* 0x0000000534003986 */ /* 0x0003e8000c101118 */
[----:B0-----:R-:W3:Y:S04]  /*23a80*/  LDL.LU.64 R50, [R1+0xab8] ;  /* 0x000ab80001327983 */ /* 0x001ee80000300a00 */
[----:B-1----:R-:W3:Y:S04]  /*23a90*/  LDL.LU.64 R52, [R1+0xab0] ;  /* 0x000ab00001347983 */ /* 0x002ee80000300a00 */
[----:B------:R-:W3:Y:S04]  /*23aa0*/  LDL.LU R175, [R1+0x1a0] ;  /* 0x0001a00001af7983 */ /* 0x000ee80000300800 */
[----:B------:R-:W3:Y:S01]  /*23ab0*/  LDL.LU R252, [R1+0x1a4] ;  /* 0x0001a40001fc7983 */ /* 0x000ee20000300800 */
[----:B-----5:R-:W-:Y:S01]  /*23ac0*/  ISETP.LT.AND P4, PT, R3, UR22, !P4 ;  /* 0x0000001603007c0c */ /* 0x020fe2000e781270 */
[----:B------:R-:W0:Y:S01]  /*23ad0*/  LDCU UR22, c[0x0][0x398] ;  /* 0x00007300ff1677ac */ /* 0x000e220008000800 */
[----:B------:R-:W-:-:S02]  /*23ae0*/  ISETP.LT.AND P5, PT, R2, UR20, !P6 ;  /* 0x0000001402007c0c */ /* 0x000fc4000f7a1270 */
[----:B------:R-:W-:Y:S01]  /*23af0*/  ISETP.LT.AND P6, PT, R3, UR23, !P6 ;  /* 0x0000001703007c0c */ /* 0x000fe2000f7c1270 */
[----:B------:R-:W1:Y:S01]  /*23b00*/  LDCU UR20, c[0x0][0x398] ;  /* 0x00007300ff1477ac */ /* 0x000e620008000800 */
[----:B------:R-:W-:Y:S01]  /*23b10*/  PRMT R4, R40, 0x9910, RZ ;  /* 0x0000991028047816 */ /* 0x000fe200000000ff */
[----:B------:R-:W5:Y:S01]  /*23b20*/  LDCU UR23, c[0x0][0x398] ;  /* 0x00007300ff1777ac */ /* 0x000f620008000800 */
[C---:B------:R-:W-:Y:S02]  /*23b30*/  VIADD R7, R0.reuse, 0xe7 ;  /* 0x000000e700077836 */ /* 0x040fe40000000000 */
[----:B------:R-:W-:Y:S01]  /*23b40*/  SHF.R.S32.HI R4, RZ, 0x8, R4 ;  /* 0x00000008ff047819 */ /* 0x000fe20000011404 */
[----:B------:R-:W-:Y:S02]  /*23b50*/  VIADD R5, R0, 0xe8 ;  /* 0x000000e800057836 */ /* 0x000fe40000000000 */
[----:B------:R-:W-:Y:S02]  /*23b60*/  ISETP.GE.AND P3, PT, R7, UR29, PT ;  /* 0x0000001d07007c0c */ /* 0x000fe4000bf66270 */
[----:B------:R1:W-:Y:S02]  /*23b70*/  @P4 STG.E.U8 desc[UR24][R54.64], R4 ;  /* 0x0000000436004986 */ /* 0x0003e4000c101118 */
[----:B----4-:R-:W-:Y:S01]  /*23b80*/  ISETP.LT.AND P4, PT, R2, UR18, !P3 ;  /* 0x0000001202007c0c */ /* 0x010fe2000df81270 */
[----:B------:R-:W4:Y:S01]  /*23b90*/  LDCU UR18, c[0x0][0x398] ;  /* 0x00007300ff1277ac */ /* 0x000f220008000800 */
[----:B0-----:R-:W-:Y:S01]  /*23ba0*/  ISETP.LT.AND P3, PT, R3, UR22, !P3 ;  /* 0x0000001603007c0c */ /* 0x001fe2000df61270 */
[----:B------:R-:W0:Y:S01]  /*23bb0*/  LDCU UR22, c[0x0][0x398] ;  /* 0x00007300ff1677ac */ /* 0x000e220008000800 */
[----:B-1----:R-:W4:Y:S01]  /*23bc0*/  LDL.LU.64 R54, [R1+0xaa8] ;  /* 0x000aa80001367983 */ /* 0x002f220000300a00 */
[----:B--2---:R-:W-:-:S02]  /*23bd0*/  F2FP.SATFINITE.E4M3.F32.PACK_AB_MERGE_C R42, R43, R42, RZ ;  /* 0x0000002a2b2a723e */ /* 0x004fc400048070ff */
[----:B---3--:R-:W-:-:S04]  /*23be0*/  F2FP.SATFINITE.E4M3.F32.PACK_AB_MERGE_C R6, R177, R176, RZ ;  /* 0x000000b0b106723e */ /* 0x008fc800048070ff */
[----:B------:R-:W-:Y:S01]  /*23bf0*/  PRMT R7, R6, 0x9910, RZ ;  /* 0x0000991006077816 */ /* 0x000fe200000000ff */
[----:B------:R1:W-:Y:S01]  /*23c00*/  @P5 STG.E.U8 desc[UR24][R56.64], R6 ;  /* 0x0000000638005986 */ /* 0x0003e2000c101118 */
[----:B------:R-:W-:Y:S01]  /*23c10*/  ISETP.GE.AND P5, PT, R5, UR4, PT ;  /* 0x0000000405007c0c */ /* 0x000fe2000bfa6270 */
[----:B------:R-:W2:Y:S02]  /*23c20*/  LDCU UR4, c[0x0][0x39c] ;  /* 0x00007380ff0477ac */ /* 0x000ea40008000800 */
[----:B------:R3:W-:Y:S01]  /*23c30*/  @P6 STG.E.U8 desc[UR24][R58.64], R42 ;  /* 0x0000002a3a006986 */ /* 0x0007e2000c101118 */
[----:B------:R-:W-:Y:S01]  /*23c40*/  ISETP.LT.AND P6, PT, R2, UR20, !P5 ;  /* 0x0000001402007c0c */ /* 0x000fe2000efc1270 */
[----:B------:R-:W-:Y:S01]  /*23c50*/  IMAD.MOV.U32 R5, RZ, RZ, R7 ;  /* 0x000000ffff057224 */ /* 0x000fe200078e0007 */
[----:B-----5:R-:W-:Y:S02]  /*23c60*/  ISETP.LT.AND P5, PT, R3, UR23, !P5 ;  /* 0x0000001703007c0c */ /* 0x020fe4000efa1270 */
[----:B------:R-:W-:-:S02]  /*23c70*/  PRMT R4, R42, 0x9910, RZ ;  /* 0x000099102a047816 */ /* 0x000fc400000000ff */
[----:B------:R-:W-:Y:S01]  /*23c80*/  F2FP.SATFINITE.E4M3.F32.PACK_AB_MERGE_C R44, R45, R44, RZ ;  /* 0x0000002c2d2c723e */ /* 0x000fe200048070ff */
[----:B-1----:R-:W5:Y:S01]  /*23c90*/  LDL.LU.64 R56, [R1+0xaa0] ;  /* 0x000aa00001387983 */ /* 0x002f620000300a00 */
[----:B------:R-:W-:Y:S02]  /*23ca0*/  SHF.R.S32.HI R5, RZ, 0x8, R5 ;  /* 0x00000008ff057819 */ /* 0x000fe40000011405 */
[----:B------:R-:W-:Y:S01]  /*23cb0*/  F2FP.SATFINITE.E4M3.F32.PACK_AB_MERGE_C R6, R252, R175, RZ ;  /* 0x000000affc06723e */ /* 0x000fe200048070ff */
[----:B---3--:R-:W3:Y:S01]  /*23cc0*/  LDL.LU.64 R58, [R1+0xa98] ;  /* 0x000a9800013a7983 */ /* 0x008ee20000300a00 */
[----:B------:R-:W-:Y:S01]  /*23cd0*/  SHF.R.S32.HI R4, RZ, 0x8, R4 ;  /* 0x00000008ff047819 */ /* 0x000fe20000011404 */
[C---:B------:R-:W-:Y:S01]  /*23ce0*/  VIADD R7, R0.reuse, 0xe9 ;  /* 0x000000e900077836 */ /* 0x040fe20000000000 */
[----:B------:R-:W1:Y:S01]  /*23cf0*/  LDCU UR20, c[0x0][0x398] ;  /* 0x00007300ff1477ac */ /* 0x000e620008000800 */
[----:B------:R0:W-:Y:S01]  /*23d00*/  @P4 STG.E.U8 desc[UR24][R60.64], R5 ;  /* 0x000000053c004986 */ /* 0x0001e2000c101118 */
[----:B------:R-:W1:Y:S03]  /*23d10*/  LDCU UR23, c[0x0][0x398] ;  /* 0x00007300ff1777ac */ /* 0x000e660008000800 */
[----:B------:R2:W-:Y:S04]  /*23d20*/  @P3 STG.E.U8 desc[UR24][R62.64], R4 ;  /* 0x000000043e003986 */ /* 0x0005e8000c101118 */
[----:B------:R1:W-:Y:S04]  /*23d30*/  @P6 STG.E.U8 desc[UR24][R64.64], R6 ;  /* 0x0000000640006986 */ /* 0x0003e8000c101118 */
[----:B0-----:R-:W3:Y:S04]  /*23d40*/  LDL.LU.64 R60, [R1+0xa90] ;  /* 0x000a9000013c7983 */ /* 0x001ee80000300a00 */
[----:B--2---:R-:W2:Y:S04]  /*23d50*/  LDL.LU.64 R62, [R1+0xa88] ;  /* 0x000a8800013e7983 */ /* 0x004ea80000300a00 */
[----:B-1----:R-:W2:Y:S04]  /*23d60*/  LDL.LU.64 R64, [R1+0xa80] ;  /* 0x000a800001407983 */ /* 0x002ea80000300a00 */
[----:B------:R0:W-:Y:S04]  /*23d70*/  @P5 STG.E.U8 desc[UR24][R66.64], R44 ;  /* 0x0000002c42005986 */ /* 0x0001e8000c101118 */
[----:B0-----:R-:W2:Y:S04]  /*23d80*/  LDL.LU.64 R66, [R1+0xa78] ;  /* 0x000a780001427983 */ /* 0x001ea80000300a00 */
[----:B------:R-:W2:Y:S04]  /*23d90*/  LDL.LU R190, [R1+0x1a8] ;  /* 0x0001a80001be7983 */ /* 0x000ea80000300800 */
[----:B------:R-:W2:Y:S04]  /*23da0*/  LDL.LU R191, [R1+0x1ac] ;  /* 0x0001ac0001bf7983 */ /* 0x000ea80000300800 */
[----:B------:R-:W3:Y:S04]  /*23db0*/  LDL.LU R188, [R1+0x1b0] ;  /* 0x0001b00001bc7983 */ /* 0x000ee80000300800 */
[----:B------:R-:W3:Y:S04]  /*23dc0*/  LDL.LU R189, [R1+0x1b4] ;  /* 0x0001b40001bd7983 */ /* 0x000ee80000300800 */
[----:B------:R-:W3:Y:S04]  /*23dd0*/  LDL.LU R186, [R1+0x1b8] ;  /* 0x0001b80001ba7983 */ /* 0x000ee80000300800 */
[----:B------:R-:W3:Y:S04]  /*23de0*/  LDL.LU R174, [R1+0x1bc] ;  /* 0x0001bc0001ae7983 */ /* 0x000ee80000300800 */
[----:B------:R-:W5:Y:S04]  /*23df0*/  LDL.LU R173, [R1+0x1c0] ;  /* 0x0001c00001ad7983 */ /* 0x000f680000300800 */
        /* <DEDUP_REMOVED lines=14> */
[----:B------:R-:W5:Y:S01]  /*23ee0*/  LDL.LU R252, [R1+0x1fc] ;  /* 0x0001fc0001fc7983 */ /* 0x000f620000300800 */
[C---:B------:R-:W-:Y:S01]  /*23ef0*/  VIADD R5, R0.reuse, 0xea ;  /* 0x000000ea00057836 */ /* 0x040fe20000000000 */
[----:B------:R-:W-:Y:S01]  /*23f00*/  ISETP.GE.AND P4, PT, R7, UR6, PT ;  /* 0x0000000607007c0c */ /* 0x000fe2000bf86270 */
[----:B------:R-:W-:Y:S01]  /*23f10*/  VIADD R4, R0, 0xeb ;  /* 0x000000eb00047836 */ /* 0x000fe20000000000 */
[----:B------:R-:W-:Y:S01]  /*23f20*/  PRMT R7, R6, 0x9910, RZ ;  /* 0x0000991006077816 */ /* 0x000fe200000000ff */
[----:B------:R-:W0:Y:S01]  /*23f30*/  LDCU UR6, c[0x0][0x39c] ;  /* 0x00007380ff0677ac */ /* 0x000e220008000800 */
[----:B------:R-:W-:-:S02]  /*23f40*/  ISETP.GE.AND P6, PT, R5, UR8, PT ;  /* 0x0000000805007c0c */ /* 0x000fc4000bfc6270 */
[----:B----4-:R-:W-:Y:S01]  /*23f50*/  ISETP.LT.AND P3, PT, R2, UR18, !P4 ;  /* 0x0000001202007c0c */ /* 0x010fe2000e761270 */
[----:B------:R-:W1:Y:S01]  /*23f60*/  LDCU UR8, c[0x0][0x398] ;  /* 0x00007300ff0877ac */ /* 0x000e620008000800 */
[----:B------:R-:W-:Y:S01]  /*23f70*/  IMAD.MOV.U32 R5, RZ, RZ, R7 ;  /* 0x000000ffff057224 */ /* 0x000fe200078e0007 */
[----:B------:R-:W-:Y:S02]  /*23f80*/  ISETP.LT.AND P4, PT, R3, UR22, !P4 ;  /* 0x0000001603007c0c */ /* 0x000fe4000e781270 */
[----:B------:R-:W-:Y:S01]  /*23f90*/  PRMT R7, R44, 0x9910, RZ ;  /* 0x000099102c077816 */ /* 0x000fe200000000ff */
[----:B------:R-:W4:Y:S01]  /*23fa0*/  LDCU UR18, c[0x0][0x398] ;  /* 0x00007300ff1277ac */ /* 0x000f220008000800 */
[----:B------:R-:W-:Y:S02]  /*23fb0*/  SHF.R.S32.HI R5, RZ, 0x8, R5 ;  /* 0x00000008ff057819 */ /* 0x000fe40000011405 */
[----:B------:R-:W-:Y:S01]  /*23fc0*/  ISETP.LT.AND P5, PT, R2, UR20, !P6 ;  /* 0x0000001402007c0c */ /* 0x000fe2000f7a1270 */
[----:B------:R-:W0:Y:S01]  /*23fd0*/  LDCU UR20, c[0x0][0x398] ;  /* 0x00007300ff1477ac */ /* 0x000e220008000800 */
[----:B------:R-:W-:-:S02]  /*23fe0*/  SHF.R.S32.HI R7, RZ, 0x8, R7 ;  /* 0x00000008ff077819 */ /* 0x000fc40000011407 */
[----:B------:R-:W-:Y:S01]  /*23ff0*/  @P3 STG.E.U8 desc[UR24][R250.64], R5 ;  /* 0x00000005fa003986 */ /* 0x000fe2000c101118 */
[----:B------:R-:W-:Y:S01]  /*24000*/  ISETP.GE.AND P3, PT, R4, UR11, PT ;  /* 0x0000000b04007c0c */ /* 0x000fe2000bf66270 */
[----:B------:R-:W0:Y:S01]  /*24010*/  LDCU UR11, c[0x0][0x398] ;  /* 0x00007300ff0b77ac */ /* 0x000e220008000800 */
[----:B------:R-:W-:Y:S01]  /*24020*/  ISETP.LT.AND P6, PT, R3, UR23, !P6 ;  /* 0x0000001703007c0c */ /* 0x000fe2000f7c1270 */
[----:B------:R0:W-:Y:S01]  /*24030*/  @P4 STG.E.U8 desc[UR24][R248.64], R7 ;  /* 0x00000007f8004986 */ /* 0x0001e2000c101118 */
[----:B-1----:R-:W-:Y:S01]  /*24040*/  ISETP.LT.AND P4, PT, R2, UR8, !P3 ;  /* 0x0000000802007c0c */ /* 0x002fe2000df81270 */
[----:B------:R-:W-:Y:S01]  /*24050*/  VIADD R4, R0, 0xec ;  /* 0x000000ec00047836 */ /* 0x000fe20000000000 */
[----:B------:R-:W-:Y:S01]  /*24060*/  F2FP.SATFINITE.E4M3.F32.PACK_AB_MERGE_C R47, R47, R46, RZ ;  /* 0x0000002e2f2f723e */ /* 0x000fe200048070ff */
[----:B------:R-:W1:Y:S01]  /*24070*/  LDCU UR8, c[0x0][0x39c] ;  /* 0x00007380ff0877ac */ /* 0x000e620008000800 */
[----:B----4-:R-:W-:Y:S01]  /*24080*/  ISETP.LT.AND P3, PT, R3, UR18, !P3 ;  /* 0x0000001203007c0c */ /* 0x010fe2000df61270 */
[----:B------:R-:W4:Y:S01]  /*24090*/  LDCU UR18, c[0x0][0x398] ;  /* 0x00007300ff1277ac */ /* 0x000f220008000800 */
[----:B0-----:R-:W-:-:S04]  /*240a0*/  PRMT R7, R47, 0x9910, RZ ;  /* 0x000099102f077816 */ /* 0x001fc800000000ff */
[----:B------:R-:W-:Y:S02]  /*240b0*/  SHF.R.S32.HI R7, RZ, 0x8, R7 ;  /* 0x00000008ff077819 */ /* 0x000fe40000011407 */
[----:B------:R-:W-:Y:S02]  /*240c0*/  F2FP.SATFINITE.E4M3.F32.PACK_AB_MERGE_C R49, R49, R48, RZ ;  /* 0x000000303131723e */ /* 0x000fe400048070ff */
[----:B------:R-:W-:Y:S02]  /*240d0*/  F2FP.SATFINITE.E4M3.F32.PACK_AB_MERGE_C R51, R51, R50, RZ ;  /* 0x000000323333723e */ /* 0x000fe400048070ff */
[----:B------:R-:W-:Y:S02]  /*240e0*/  F2FP.SATFINITE.E4M3.F32.PACK_AB_MERGE_C R53, R53, R52, RZ ;  /* 0x000000343535723e */ /* 0x000fe400048070ff */
[----:B------:R-:W-:Y:S02]  /*240f0*/  F2FP.SATFINITE.E4M3.F32.PACK_AB_MERGE_C R55, R55, R54, RZ ;  /* 0x000000363737723e */ /* 0x000fe400048070ff */
[----:B--2---:R-:W-:-:S04]  /*24100*/  F2FP.SATFINITE.E4M3.F32.PACK_AB_MERGE_C R9, R191, R190, RZ ;  /* 0x000000bebf09723e */ /* 0x004fc800048070ff */
[----:B------:R-:W-:Y:S01]  /*24110*/  PRMT R5, R9, 0x9910, RZ ;  /* 0x0000991009057816 */ /* 0x000fe200000000ff */
[----:B------:R3:W-:Y:S01]  /*24120*/  @P5 STG.E.U8 desc[UR24][R246.64], R9 ;  /* 0x00000009f6005986 */ /* 0x0007e2000c101118 */
[----:B------:R-:W-:Y:S01]  /*24130*/  ISETP.GE.AND P5, PT, R4, UR12, PT ;  /* 0x0000000c04007c0c */ /* 0x000fe2000bfa6270 */
[----:B------:R-:W0:Y:S01]  /*24140*/  LDCU UR12, c[0x0][0x398] ;  /* 0x00007300ff0c77ac */ /* 0x000e220008000800 */
[----:B------:R-:W-:Y:S01]  /*24150*/  SHF.R.S32.HI R5, RZ, 0x8, R5 ;  /* 0x00000008ff057819 */ /* 0x000fe20000011405 */
[----:B------:R-:W-:Y:S01]  /*24160*/  VIADD R4, R0, 0xed ;  /* 0x000000ed00047836 */ /* 0x000fe20000000000 */
[----:B------:R-:W-:Y:S01]  /*24170*/  @P6 STG.E.U8 desc[UR24][R244.64], R47 ;  /* 0x0000002ff4006986 */ /* 0x000fe2000c101118 */
[----:B------:R-:W-:Y:S01]  /*24180*/  ISETP.LT.AND P6, PT, R2, UR11, !P5 ;  /* 0x0000000b02007c0c */ /* 0x000fe2000efc1270 */
[----:B------:R-:W2:Y:S02]  /*24190*/  LDCU UR11, c[0x0][0x39c] ;  /* 0x00007380ff0b77ac */ /* 0x000ea40008000800 */
[----:B------:R1:W-:Y:S01]  /*241a0*/  @P4 STG.E.U8 desc[UR24][R242.64], R5 ;  /* 0x00000005f2004986 */ /* 0x0003e2000c101118 */
[----:B------:R-:W-:Y:S01]  /*241b0*/  ISETP.GE.AND P4, PT, R4, UR14, PT ;  /* 0x0000000e04007c0c */ /* 0x000fe2000bf86270 */
[----:B------:R-:W2:Y:S01]  /*241c0*/  LDCU UR14, c[0x0][0x398] ;  /* 0x00007300ff0e77ac */ /* 0x000ea20008000800 */
[----:B------:R-:W-:Y:S01]  /*241d0*/  ISETP.LT.AND P5, PT, R3, UR20, !P5 ;  /* 0x0000001403007c0c */ /* 0x000fe2000efa1270 */
[----:B------:R-:W-:Y:S01]  /*241e0*/  VIADD R4, R0, 0xee ;  /* 0x000000ee00047836 */ /* 0x000fe20000000000 */
[----:B---3--:R-:W-:Y:S01]  /*241f0*/  F2FP.SATFINITE.E4M3.F32.PACK_AB_MERGE_C R9, R189, R188, RZ ;  /* 0x000000bcbd09723e */ /* 0x008fe200048070ff */
[----:B------:R3:W-:Y:S01]  /*24200*/  @P3 STG.E.U8 desc[UR24][R240.64], R7 ;  /* 0x00000007f0003986 */ /* 0x0007e2000c101118 */
[----:B------:R-:W3:Y:S03]  /*24210*/  LDCU UR20, c[0x0][0x398] ;  /* 0x00007300ff1477ac */ /* 0x000ee60008000800 */
[----:B------:R3:W-:Y:S01]  /*24220*/  @P6 STG.E.U8 desc[UR24][R238.64], R9 ;  /* 0x00000009ee006986 */ /* 0x0007e2000c101118 */
[----:B0-----:R-:W-:Y:S01]  /*24230*/  ISETP.LT.AND P3, PT, R2, UR12, !P4 ;  /* 0x0000000c02007c0c */ /* 0x001fe2000e761270 */
[----:B------:R-:W0:Y:S01]  /*24240*/  LDCU UR12, c[0x0][0x398] ;  /* 0x00007300ff0c77ac */ /* 0x000e220008000800 */
[----:B------:R-:W-:-:S02]  /*24250*/  ISETP.GE.AND P6, PT, R4, UR16, PT ;  /* 0x0000001004007c0c */ /* 0x000fc4000bfc6270 */
[----:B-1----:R-:W-:Y:S01]  /*24260*/  PRMT R5, R9, 0x9910, RZ ;  /* 0x0000991009057816 */ /* 0x002fe200000000ff */
[----:B------:R-:W-:Y:S01]  /*24270*/  @P5 STG.E.U8 desc[UR24][R236.64], R49 ;  /* 0x00000031ec005986 */ /* 0x000fe2000c101118 */
[----:B----4-:R-:W-:Y:S01]  /*24280*/  ISETP.LT.AND P4, PT, R3, UR18, !P4 ;  /* 0x0000001203007c0c */ /* 0x010fe2000e781270 */
[----:B------:R-:W1:Y:S01]  /*24290*/  LDCU UR16, c[0x0][0x398] ;  /* 0x00007300ff1077ac */ /* 0x000e620008000800 */
[----:B--2---:R-:W-:Y:S01]  /*242a0*/  ISETP.LT.AND P5, PT, R2, UR14, !P6 ;  /* 0x0000000e02007c0c */ /* 0x004fe2000f7a1270 */
[----:B------:R-:W-:Y:S01]  /*242b0*/  VIADD R4, R0, 0xef ;  /* 0x000000ef00047836 */ /* 0x000fe20000000000 */
[----:B------:R-:W-:Y:S01]  /*242c0*/  SHF.R.S32.HI R5, RZ, 0x8, R5 ;  /* 0x00000008ff057819 */ /* 0x000fe20000011405 */
[----:B------:R-:W2:Y:S01]  /*242d0*/  LDCU UR14, c[0x0][0x398] ;  /* 0x00007300ff0e77ac */ /* 0x000ea20008000800 */
[----:B---3--:R-:W-:Y:S02]  /*242e0*/  PRMT R7, R49, 0x9910, RZ ;  /* 0x0000991031077816 */ /* 0x008fe400000000ff */
[----:B------:R-:W-:Y:S01]  /*242f0*/  F2FP.SATFINITE.E4M3.F32.PACK_AB_MERGE_C R9, R174, R186, RZ ;  /* 0x000000baae09723e */ /* 0x000fe200048070ff */
[----:B------:R3:W-:Y:S01]  /*24300*/  @P3 STG.E.U8 desc[UR24][R234.64], R5 ;  /* 0x00000005ea003986 */ /* 0x0007e2000c101118 */
[----:B------:R-:W-:Y:S01]  /*24310*/  SHF.R.S32.HI R7, RZ, 0x8, R7 ;  /* 0x00000008ff077819 */ /* 0x000fe20000011407 */
[----:B------:R-:W4:Y:S01]  /*24320*/  LDCU UR18, c[0x0][0x398] ;  /* 0x00007300ff1277ac */ /* 0x000f220008000800 */
[----:B------:R-:W-:Y:S01]  /*24330*/  ISETP.GE.AND P3, PT, R4, UR4, PT ;  /* 0x0000000404007c0c */ /* 0x000fe2000bf66270 */
[----:B------:R-:W-:Y:S01]  /*24340*/  VIADD R4, R0, 0xf0 ;  /* 0x000000f000047836 */ /* 0x000fe20000000000 */
[----:B------:R-:W-:Y:S01]  /*24350*/  ISETP.LT.AND P6, PT, R3, UR20, !P6 ;  /* 0x0000001403007c0c */ /* 0x000fe2000f7c1270 */
[----:B------:R2:W-:Y:S01]  /*24360*/  @P4 STG.E.U8 desc[UR24][R232.64], R7 ;  /* 0x00000007e8004986 */ /* 0x0005e2000c101118 */
[----:B0-----:R-:W-:Y:S01]  /*24370*/  ISETP.LT.AND P4, PT, R2, UR12, !P3 ;  /* 0x0000000c02007c0c */ /* 0x001fe2000df81270 */
[----:B------:R-:W0:Y:S02]  /*24380*/  LDCU UR12, c[0x0][0x398] ;  /* 0x00007300ff0c77ac */ /* 0x000e240008000800 */
[----:B------:R5:W-:Y:S01]  /*24390*/  @P5 STG.E.U8 desc[UR24][R230.64], R9 ;  /* 0x00000009e6005986 */ /* 0x000be2000c101118 */
[----:B------:R-:W-:Y:S01]  /*243a0*/  ISETP.GE.AND P5, PT, R4, UR6, PT ;  /* 0x0000000604007c0c */ /* 0x000fe2000bfa6270 */
[----:B------:R-:W0:Y:S01]  /*243b0*/  LDCU UR6, c[0x0][0x398] ;  /* 0x00007300ff0677ac */ /* 0x000e220008000800 */
[----:B---3--:R-:W-:-:S02]  /*243c0*/  PRMT R5, R9, 0x9910, RZ ;  /* 0x0000991009057816 */ /* 0x008fc400000000ff */
[----:B-1----:R-:W-:Y:S01]  /*243d0*/  ISETP.LT.AND P3, PT, R3, UR16, !P3 ;  /* 0x0000001003007c0c */ /* 0x002fe2000df61270 */
[----:B------:R-:W-:Y:S01]  /*243e0*/  VIADD R4, R0, 0xf1 ;  /* 0x000000f100047836 */ /* 0x000fe20000000000 */
[----:B------:R-:W-:Y:S01]  /*243f0*/  SHF.R.S32.HI R5, RZ, 0x8, R5 ;  /* 0x00000008ff057819 */ /* 0x000fe20000011405 */
[----:B------:R-:W1:Y:S01]  /*24400*/  LDCU UR4, c[0x0][0x39c] ;  /* 0x00007380ff0477ac */ /* 0x000e620008000800 */
[----:B--2---:R-:W-:Y:S01]  /*24410*/  PRMT R7, R51, 0x9910, RZ ;  /* 0x0000991033077816 */ /* 0x004fe200000000ff */
[----:B------:R-:W-:Y:S01]  /*24420*/  @P6 STG.E.U8 desc[UR24][R228.64], R51 ;  /* 0x00000033e4006986 */ /* 0x000fe2000c101118 */
[----:B------:R-:W-:Y:S01]  /*24430*/  ISETP.LT.AND P6, PT, R2, UR14, !P5 ;  /* 0x0000000e02007c0c */ /* 0x000fe2000efc1270 */
[----:B------:R-:W2:Y:S01]  /*24440*/  LDCU UR14, c[0x0][0x398] ;  /* 0x00007300ff0e77ac */ /* 0x000ea20008000800 */
[----:B------:R-:W-:Y:S01]  /*24450*/  SHF.R.S32.HI R7, RZ, 0x8, R7 ;  /* 0x00000008ff077819 */ /* 0x000fe20000011407 */
[----:B------:R3:W-:Y:S01]  /*24460*/  @P4 STG.E.U8 desc[UR24][R226.64], R5 ;  /* 0x00000005e2004986 */ /* 0x0007e2000c101118 */
[----:B------:R-:W-:Y:S01]  /*24470*/  ISETP.GE.AND P4, PT, R4, UR8, PT ;  /* 0x0000000804007c0c */ /* 0x000fe2000bf86270 */
[----:B------:R-:W1:Y:S01]  /*24480*/  LDCU UR8, c[0x0][0x398] ;  /* 0x00007300ff0877ac */ /* 0x000e620008000800 */
[----:B----4-:R-:W-:Y:S01]  /*24490*/  ISETP.LT.AND P5, PT, R3, UR18, !P5 ;  /* 0x0000001203007c0c */ /* 0x010fe2000efa1270 */
[----:B------:R4:W-:Y:S01]  /*244a0*/  @P3 STG.E.U8 desc[UR24][R224.64], R7 ;  /* 0x00000007e0003986 */ /* 0x0009e2000c101118 */
[----:B-----5:R-:W-:-:S02]  /*244b0*/  F2FP.SATFINITE.E4M3.F32.PACK_AB_MERGE_C R9, R187, R173, RZ ;  /* 0x000000adbb09723e */ /* 0x020fc400048070ff */
[----:B0-----:R-:W-:Y:S01]  /*244c0*/  ISETP.LT.AND P3, PT, R2, UR6, !P4 ;  /* 0x0000000602007c0c */ /* 0x001fe2000e761270 */
[----:B------:R-:W-:Y:S01]  /*244d0*/  VIADD R4, R0, 0xf2 ;  /* 0x000000f200047836 */ /* 0x000fe20000000000 */
[----:B------:R-:W0:Y:S01]  /*244e0*/  LDCU UR6, c[0x0][0x39c] ;  /* 0x00007380ff0677ac */ /* 0x000e220008000800 */
[----:B---3--:R-:W-:Y:S01]  /*244f0*/  PRMT R5, R9, 0x9910, RZ ;  /* 0x0000991009057816 */ /* 0x008fe200000000ff */
[----:B------:R3:W-:Y:S02]  /*24500*/  @P6 STG.E.U8 desc[UR24][R222.64], R9 ;  /* 0x00000009de006986 */ /* 0x0007e4000c101118 */
[----:B------:R-:W-:Y:S01]  /*24510*/  ISETP.GE.AND P6, PT, R4, UR11, PT ;  /* 0x0000000b04007c0c */ /* 0x000fe2000bfc6270 */
[----:B------:R-:W5:Y:S01]  /*24520*/  LDCU UR11, c[0x0][0x398] ;  /* 0x00007300ff0b77ac */ /* 0x000f620008000800 */
[----:B------:R-:W-:Y:S02]  /*24530*/  SHF.R.S32.HI R5, RZ, 0x8, R5 ;  /* 0x00000008ff057819 */ /* 0x000fe40000011405 */
[----:B------:R-:W-:Y:S01]  /*24540*/  ISETP.LT.AND P4, PT, R3, UR12, !P4 ;  /* 0x0000000c03007c0c */ /* 0x000fe2000e781270 */
[----:B------:R-:W0:Y:S01]  /*24550*/  LDCU UR12, c[0x0][0x398] ;  /* 0x00007300ff0c77ac */ /* 0x000e220008000800 */
[----:B------:R-:W-:Y:S01]  /*24560*/  @P5 STG.E.U8 desc[UR24][R220.64], R53 ;  /* 0x00000035dc005986 */ /* 0x000fe2000c101118 */
[----:B------:R-:W-:-:S03]  /*24570*/  VIADD R4, R0, 0xf3 ;  /* 0x000000f300047836 */ /* 0x000fc60000000000 */
[----:B------:R0:W-:Y:S01]  /*24580*/  @P3 STG.E.U8 desc[UR24][R218.64], R5 ;  /* 0x00000005da003986 */ /* 0x0001e2000c101118 */
[----:B-1----:R-:W-:Y:S01]  /*24590*/  ISETP.LT.AND P3, PT, R2, UR8, !P6 ;  /* 0x0000000802007c0c */ /* 0x002fe2000f761270 */
[----:B------:R-:W1:Y:S01]  /*245a0*/  LDCU UR8, c[0x0][0x398] ;  /* 0x00007300ff0877ac */ /* 0x000e620008000800 */
[----:B----4-:R-:W-:Y:S02]  /*245b0*/  PRMT R7, R53, 0x9910, RZ ;  /* 0x0000991035077816 */ /* 0x010fe400000000ff */
[----:B--2---:R-:W-:Y:S02]  /*245c0*/  ISETP.LT.AND P6, PT, R3, UR14, !P6 ;  /* 0x0000000e03007c0c */ /* 0x004fe4000f7c1270 */
[----:B------:R-:W-:Y:S02]  /*245d0*/  SHF.R.S32.HI R7, RZ, 0x8, R7 ;  /* 0x00000008ff077819 */ /* 0x000fe40000011407 */
[----:B------:R-:W-:Y:S01]  /*245e0*/  ISETP.GE.AND P5, PT, R4, UR4, PT ;  /* 0x0000000404007c0c */ /* 0x000fe2000bfa6270 */
[----:B------:R-:W-:Y:S01]  /*245f0*/  VIADD R4, R0, 0xf4 ;  /* 0x000000f400047836 */ /* 0x000fe20000000000 */
[----:B---3--:R-:W-:Y:S01]  /*24600*/  F2FP.SATFINITE.E4M3.F32.PACK_AB_MERGE_C R9, R185, R184, RZ ;  /* 0x000000b8b909723e */ /* 0x008fe200048070ff */
[----:B------:R2:W-:Y:S01]  /*24610*/  @P4 STG.E.U8 desc[UR24][R216.64], R7 ;  /* 0x00000007d8004986 */ /* 0x0005e2000c101118 */
[----:B------:R-:W3:Y:S02]  /*24620*/  LDCU UR4, c[0x0][0x398] ;  /* 0x00007300ff0477ac */ /* 0x000ee40008000800 */
[----:B0-----:R-:W-:Y:S01]  /*24630*/  ISETP.GE.AND P4, PT, R4, UR6, PT ;  /* 0x0000000604007c0c */ /* 0x001fe2000bf86270 */
[----:B------:R0:W-:Y:S01]  /*24640*/  @P3 STG.E.U8 desc[UR24][R214.64], R9 ;  /* 0x00000009d6003986 */ /* 0x0001e2000c101118 */
[----:B------:R-:W-:Y:S01]  /*24650*/  PRMT R4, R55, 0x9910, RZ ;  /* 0x0000991037047816 */ /* 0x000fe200000000ff */
[----:B------:R-:W4:Y:S01]  /*24660*/  LDCU UR6, c[0x0][0x398] ;  /* 0x00007300ff0677ac */ /* 0x000f220008000800 */
[----:B-----5:R-:W-:-:S02]  /*24670*/  ISETP.LT.AND P3, PT, R2, UR11, !P5 ;  /* 0x0000000b02007c0c */ /* 0x020fc4000ef61270 */
[----:B------:R-:W-:Y:S01]  /*24680*/  ISETP.LT.AND P5, PT, R3, UR12, !P5 ;  /* 0x0000000c03007c0c */ /* 0x000fe2000efa1270 */
[----:B------:R-:W-:Y:S01]  /*24690*/  @P6 STG.E.U8 desc[UR24][R212.64], R55 ;  /* 0x00000037d4006986 */ /* 0x000fe2000c101118 */
[----:B------:R-:W-:Y:S01]  /*246a0*/  PRMT R5, R9, 0x9910, RZ ;  /* 0x0000991009057816 */ /* 0x000fe200000000ff */
[----:B--2---:R-:W-:Y:S01]  /*246b0*/  IMAD.MOV.U32 R7, RZ, RZ, R4 ;  /* 0x000000ffff077224 */ /* 0x004fe200078e0004 */
[----:B-1----:R-:W-:Y:S01]  /*246c0*/  ISETP.LT.AND P6, PT, R2, UR8, !P4 ;  /* 0x0000000802007c0c */ /* 0x002fe2000e7c1270 */
[----:B------:R-:W1:Y:S01]  /*246d0*/  LDCU UR8, c[0x0][0x398] ;  /* 0x00007300ff0877ac */ /* 0x000e620008000800 */
[----:B------:R-:W-:Y:S01]  /*246e0*/  SHF.R.S32.HI R5, RZ, 0x8, R5 ;  /* 0x00000008ff057819 */ /* 0x000fe20000011405 */
[----:B------:R-:W-:Y:S01]  /*246f0*/  VIADD R4, R0, 0xf5 ;  /* 0x000000f500047836 */ /* 0x000fe20000000000 */
[----:B------:R-:W-:Y:S01]  /*24700*/  SHF.R.S32.HI R7, RZ, 0x8, R7 ;  /* 0x00000008ff077819 */ /* 0x000fe20000011407 */
[----:B------:R-:W2:Y:S01]  /*24710*/  LDCU UR12, c[0x0][0x398] ;  /* 0x00007300ff0c77ac */ /* 0x000ea20008000800 */
[----:B0-----:R-:W-:Y:S01]  /*24720*/  F2FP.SATFINITE.E4M3.F32.PACK_AB_MERGE_C R9, R182, R196, RZ ;  /* 0x000000c4b609723e */ /* 0x001fe200048070ff */
[----:B------:R0:W-:Y:S01]  /*24730*/  @P3 STG.E.U8 desc[UR24][R210.64], R5 ;  /* 0x00000005d2003986 */ /* 0x0001e2000c101118 */
[----:B------:R-:W-:Y:S01]  /*24740*/  ISETP.GE.AND P3, PT, R4, UR7, PT ;  /* 0x0000000704007c0c */ /* 0x000fe2000bf66270 */
[----:B------:R-:W5:Y:S02]  /*24750*/  LDCU UR7, c[0x0][0x398] ;  /* 0x00007300ff0777ac */ /* 0x000f640008000800 */
[----:B------:R1:W-:Y:S01]  /*24760*/  @P5 STG.E.U8 desc[UR24][R208.64], R7 ;  /* 0x00000007d0005986 */ /* 0x0003e2000c101118 */
[----:B---3--:R-:W-:Y:S01]  /*24770*/  ISETP.LT.AND P5, PT, R3, UR4, !P4 ;  /* 0x0000000403007c0c */ /* 0x008fe2000e7a1270 */
[----:B------:R-:W3:Y:S01]  /*24780*/  LDCU UR4, c[0x0][0x398] ;  /* 0x00007300ff0477ac */ /* 0x000ee20008000800 */
[----:B------:R-:W-:Y:S01]  /*24790*/  VIADD R4, R0, 0xf7 ;  /* 0x000000f700047836 */ /* 0x000fe20000000000 */
[----:B------:R2:W-:Y:S01]  /*247a0*/  @P6 STG.E.U8 desc[UR24][R206.64], R9 ;  /* 0x00000009ce006986 */ /* 0x0005e2000c101118 */
[----:B----4-:R-:W-:Y:S01]  /*247b0*/  ISETP.LT.AND P6, PT, R2, UR6, !P3 ;  /* 0x0000000602007c0c */ /* 0x010fe2000dfc1270 */
[----:B------:R-:W4:Y:S01]  /*247c0*/  LDCU UR6, c[0x0][0x398] ;  /* 0x00007300ff0677ac */ /* 0x000f220008000800 */
[----:B------:R-:W-:-:S02]  /*247d0*/  F2FP.SATFINITE.E4M3.F32.PACK_AB_MERGE_C R57, R57, R56, RZ ;  /* 0x000000383939723e */ /* 0x000fc400048070ff */
[----:B0-----:R-:W-:Y:S01]  /*247e0*/  PRMT R5, R9, 0x9910, RZ ;  /* 0x0000991009057816 */ /* 0x001fe200000000ff */
[----:B------:R-:W0:Y:S01]  /*247f0*/  LDCU UR11, c[0x0][0x398] ;  /* 0x00007300ff0b77ac */ /* 0x000e220008000800 */
[----:B------:R-:W-:Y:S01]  /*24800*/  ISETP.GE.AND P4, PT, R4, UR9, PT ;  /* 0x0000000904007c0c */ /* 0x000fe2000bf86270 */
[----:B------:R-:W-:Y:S01]  /*24810*/  VIADD R4, R0, 0xf6 ;  /* 0x000000f600047836 */ /* 0x000fe20000000000 */
[----:B-1----:R-:W-:Y:S01]  /*24820*/  ISETP.LT.AND P3, PT, R3, UR8, !P3 ;  /* 0x0000000803007c0c */ /* 0x002fe2000df61270 */
[----:B------:R-:W-:Y:S01]  /*24830*/  @P5 STG.E.U8 desc[UR24][R204.64], R57 ;  /* 0x00000039cc005986 */ /* 0x000fe2000c101118 */
[----:B------:R-:W-:Y:S01]  /*24840*/  SHF.R.S32.HI R5, RZ, 0x8, R5 ;  /* 0x00000008ff057819 */ /* 0x000fe20000011405 */
[----:B------:R-:W1:Y:S01]  /*24850*/  LDCU UR8, c[0x0][0x398] ;  /* 0x00007300ff0877ac */ /* 0x000e620008000800 */
[----:B------:R-:W-:Y:S02]  /*24860*/  PRMT R7, R57, 0x9910, RZ ;  /* 0x0000991039077816 */ /* 0x000fe400000000ff */
[----:B------:R-:W-:Y:S01]  /*24870*/  ISETP.GE.AND P5, PT, R4, UR5, PT ;  /* 0x0000000504007c0c */ /* 0x000fe2000bfa6270 */
[----:B------:R-:W0:Y:S01]  /*24880*/  LDCU UR5, c[0x0][0x398] ;  /* 0x00007300ff0577ac */ /* 0x000e220008000800 */
[----:B------:R1:W-:Y:S01]  /*24890*/  @P6 STG.E.U8 desc[UR24][R202.64], R5 ;  /* 0x00000005ca006986 */ /* 0x0003e2000c101118 */
[----:B------:R-:W-:-:S02]  /*248a0*/  SHF.R.S32.HI R7, RZ, 0x8, R7 ;  /* 0x00000008ff077819 */ /* 0x000fc40000011407 */
[C---:B-----5:R-:W-:Y:S02]  /*248b0*/  ISETP.LT.AND P6, PT, R2.reuse, UR7, !P5 ;  /* 0x0000000702007c0c */ /* 0x060fe4000efc1270 */
[----:B--2---:R-:W-:Y:S01]  /*248c0*/  F2FP.SATFINITE.E4M3.F32.PACK_AB_MERGE_C R9, R183, R197, RZ ;  /* 0x000000c5b709723e */ /* 0x004fe200048070ff */
[----:B------:R2:W-:Y:S01]  /*248d0*/  @P3 STG.E.U8 desc[UR24][R200.64], R7 ;  /* 0x00000007c8003986 */ /* 0x0005e2000c101118 */
[----:B---3--:R-:W-:Y:S01]  /*248e0*/  ISETP.LT.AND P5, PT, R3, UR4, !P5 ;  /* 0x0000000403007c0c */ /* 0x008fe2000efa1270 */
[----:B------:R-:W3:Y:S01]  /*248f0*/  LDCU UR4, c[0x0][0x398] ;  /* 0x00007300ff0477ac */ /* 0x000ee20008000800 */
[----:B----4-:R-:W-:Y:S02]  /*24900*/  ISETP.LT.AND P3, PT, R2, UR6, !P4 ;  /* 0x0000000602007c0c */ /* 0x010fe4000e761270 */
[----:B------:R-:W-:Y:S01]  /*24910*/  PRMT R6, R9, 0x9910, RZ ;  /* 0x0000991009067816 */ /* 0x000fe200000000ff */
[----:B------:R-:W4:Y:S01]  /*24920*/  LDCU UR6, c[0x0][0x398] ;  /* 0x00007300ff0677ac */ /* 0x000f220008000800 */
[----:B------:R-:W-:Y:S01]  /*24930*/  VIADD R4, R0, 0xf8 ;  /* 0x000000f800047836 */ /* 0x000fe20000000000 */
[----:B------:R-:W-:-:S02]  /*24940*/  F2FP.SATFINITE.E4M3.F32.PACK_AB_MERGE_C R59, R59, R58, RZ ;  /* 0x0000003a3b3b723e */ /* 0x000fc400048070ff */
[----:B-1----:R-:W-:Y:S01]  /*24950*/  IMAD.MOV.U32 R5, RZ, RZ, R6 ;  /* 0x000000ffff057224 */ /* 0x002fe200078e0006 */
[----:B------:R1:W-:Y:S01]  /*24960*/  @P6 STG.E.U8 desc[UR24][R168.64], R9 ;  /* 0x00000009a8006986 */ /* 0x0003e2000c101118 */
[----:B------:R-:W-:Y:S01]  /*24970*/  ISETP.GE.AND P6, PT, R4, UR13, PT ;  /* 0x0000000d04007c0c */ /* 0x000fe2000bfc6270 */
[----:B------:R-:W5:Y:S01]  /*24980*/  LDCU UR7, c[0x0][0x398] ;  /* 0x00007300ff0777ac */ /* 0x000f620008000800 */
[----:B0-----:R-:W-:Y:S01]  /*24990*/  ISETP.LT.AND P4, PT, R3, UR5, !P4 ;  /* 0x0000000503007c0c */ /* 0x001fe2000e781270 */
[----:B------:R-:W-:Y:S01]  /*249a0*/  @P5 STG.E.U8 desc[UR24][R166.64], R59 ;  /* 0x0000003ba6005986 */ /* 0x000fe2000c101118 */
[----:B------:R-:W-:Y:S01]  /*249b0*/  SHF.R.S32.HI R5, RZ, 0x8, R5 ;  /* 0x00000008ff057819 */ /* 0x000fe20000011405 */
[----:B------:R-:W0:Y:S01]  /*249c0*/  LDCU UR5, c[0x0][0x398] ;  /* 0x00007300ff0577ac */ /* 0x000e220008000800 */
[----:B------:R-:W-:Y:S02]  /*249d0*/  PRMT R4, R59, 0x9910, RZ ;  /* 0x000099103b047816 */ /* 0x000fe400000000ff */
[----:B---3--:R-:W-:Y:S01]  /*249e0*/  ISETP.LT.AND P5, PT, R2, UR4, !P6 ;  /* 0x0000000402007c0c */ /* 0x008fe2000f7a1270 */
[----:B------:R-:W3:Y:S01]  /*249f0*/  LDCU UR4, c[0x0][0x398] ;  /* 0x00007300ff0477ac */ /* 0x000ee20008000800 */
[----:B------:R5:W-:Y:S01]  /*24a00*/  @P3 STG.E.U8 desc[UR24][R164.64], R5 ;  /* 0x00000005a4003986 */ /* 0x000be2000c101118 */
[----:B----4-:R-:W-:Y:S01]  /*24a10*/  ISETP.LT.AND P6, PT, R3, UR6, !P6 ;  /* 0x0000000603007c0c */ /* 0x010fe2000f7c1270 */
[----:B------:R-:W4:Y:S01]  /*24a20*/  LDCU UR9, c[0x0][0x398] ;  /* 0x00007300ff0977ac */ /* 0x000f220008000800 */
[----:B--2---:R-:W-:Y:S01]  /*24a30*/  F2FP.SATFINITE.E4M3.F32.PACK_AB_MERGE_C R7, R181, R180, RZ ;  /* 0x000000b4b507723e */ /* 0x004fe200048070ff */
[----:B------:R-:W-:Y:S01]  /*24a40*/  VIADD R6, R0, 0xfa ;  /* 0x000000fa00067836 */ /* 0x000fe20000000000 */
[----:B------:R-:W-:Y:S01]  /*24a50*/  F2FP.SATFINITE.E4M3.F32.PACK_AB_MERGE_C R61, R61, R60, RZ ;  /* 0x0000003c3d3d723e */ /* 0x000fe200048070ff */
[----:B------:R-:W2:Y:S01]  /*24a60*/  LDCU UR6, c[0x0][0x398] ;  /* 0x00007300ff0677ac */ /* 0x000ea20008000800 */
[----:B-1----:R-:W-:-:S02]  /*24a70*/  F2FP.SATFINITE.E4M3.F32.PACK_AB_MERGE_C R9, R179, R178, RZ ;  /* 0x000000b2b309723e */ /* 0x002fc400048070ff */
[----:B------:R-:W-:Y:S01]  /*24a80*/  F2FP.SATFINITE.E4M3.F32.PACK_AB_MERGE_C R63, R63, R62, RZ ;  /* 0x0000003e3f3f723e */ /* 0x000fe200048070ff */
[----:B------:R-:W1:Y:S01]  /*24a90*/  LDCU UR13, c[0x0][0x398] ;  /* 0x00007300ff0d77ac */ /* 0x000e620008000800 */
[----:B-----5:R-:W-:Y:S01]  /*24aa0*/  SHF.R.S32.HI R5, RZ, 0x8, R4 ;  /* 0x00000008ff057819 */ /* 0x020fe20000011404 */
[----:B------:R-:W-:-:S04]  /*24ab0*/  VIADD R4, R0, 0xf9 ;  /* 0x000000f900047836 */ /* 0x000fc80000000000 */
[----:B------:R-:W-:Y:S01]  /*24ac0*/  @P4 STG.E.U8 desc[UR24][R162.64], R5 ;  /* 0x00000005a2004986 */ /* 0x000fe2000c101118 */
[----:B------:R-:W-:-:S03]  /*24ad0*/  ISETP.GE.AND P4, PT, R4, UR21, PT ;  /* 0x0000001504007c0c */ /* 0x000fc6000bf86270 */
[----:B------:R5:W-:Y:S01]  /*24ae0*/  @P5 STG.E.U8 desc[UR24][R160.64], R7 ;  /* 0x00000007a0005986 */ /* 0x000be2000c101118 */
[----:B------:R-:W-:Y:S01]  /*24af0*/  ISETP.LT.AND P5, PT, R2, UR7, !P4 ;  /* 0x0000000702007c0c */ /* 0x000fe2000e7a1270 */
[----:B------:R-:W1:Y:S01]  /*24b00*/  LDCU UR7, c[0x0][0x398] ;  /* 0x00007300ff0777ac */ /* 0x000e620008000800 */
[----:B------:R-:W-:Y:S02]  /*24b10*/  ISETP.GE.AND P3, PT, R6, UR17, PT ;  /* 0x0000001106007c0c */ /* 0x000fe4000bf66270 */
[----:B------:R-:W-:Y:S01]  /*24b20*/  PRMT R8, R61, 0x9910, RZ ;  /* 0x000099103d087816 */ /* 0x000fe200000000ff */
[----:B------:R-:W-:Y:S01]  /*24b30*/  @P6 STG.E.U8 desc[UR24][R158.64], R61 ;  /* 0x0000003d9e006986 */ /* 0x000fe2000c101118 */
[----:B0-----:R-:W-:Y:S02]  /*24b40*/  ISETP.LT.AND P4, PT, R3, UR5, !P4 ;  /* 0x0000000503007c0c */ /* 0x001fe4000e781270 */
[----:B------:R-:W-:Y:S01]  /*24b50*/  PRMT R4, R7, 0x9910, RZ ;  /* 0x0000991007047816 */ /* 0x000fe200000000ff */
[----:B------:R-:W-:Y:S01]  /*24b60*/  VIADD R6, R0, 0xfb ;  /* 0x000000fb00067836 */ /* 0x000fe20000000000 */
[----:B---3--:R-:W-:Y:S01]  /*24b70*/  ISETP.LT.AND P6, PT, R2, UR4, !P3 ;  /* 0x0000000402007c0c */ /* 0x008fe2000dfc1270 */
[----:B-----5:R-:W-:Y:S01]  /*24b80*/  IMAD.MOV.U32 R7, RZ, RZ, R8 ;  /* 0x000000ffff077224 */ /* 0x020fe200078e0008 */
[----:B------:R-:W-:Y:S01]  /*24b90*/  SHF.R.S32.HI R5, RZ, 0x8, R4 ;  /* 0x00000008ff057819 */ /* 0x000fe20000011404 */
[----:B------:R-:W0:Y:S03]  /*24ba0*/  LDCU UR4, c[0x0][0x398] ;  /* 0x00007300ff0477ac */ /* 0x000e260008000800 */
[----:B------:R-:W-:Y:S01]  /*24bb0*/  SHF.R.S32.HI R7, RZ, 0x8, R7 ;  /* 0x00000008ff077819 */ /* 0x000fe20000011407 */
[----:B------:R3:W-:Y:S01]  /*24bc0*/  @P5 STG.E.U8 desc[UR24][R156.64], R5 ;  /* 0x000000059c005986 */ /* 0x0007e2000c101118 */
[----:B------:R-:W-:Y:S01]  /*24bd0*/  ISETP.GE.AND P5, PT, R6, UR19, PT ;  /* 0x0000001306007c0c */ /* 0x000fe2000bfa6270 */
[----:B------:R-:W5:Y:S01]  /*24be0*/  LDCU UR5, c[0x0][0x398] ;  /* 0x00007300ff0577ac */ /* 0x000f620008000800 */
[----:B--2---:R-:W-:Y:S01]  /*24bf0*/  ISETP.LT.AND P3, PT, R3, UR6, !P3 ;  /* 0x0000000603007c0c */ /* 0x004fe2000df61270 */
[----:B------:R2:W-:Y:S01]  /*24c00*/  @P4 STG.E.U8 desc[UR24][R154.64], R7 ;  /* 0x000000079a004986 */ /* 0x0005e2000c101118 */
[----:B------:R-:W-:Y:S01]  /*24c10*/  PRMT R4, R63, 0x9910, RZ ;  /* 0x000099103f047816 */ /* 0x000fe200000000ff */
[----:B------:R-:W0:Y:S02]  /*24c20*/  LDCU UR6, c[0x0][0x398] ;  /* 0x00007300ff0677ac */ /* 0x000e240008000800 */
[----:B------:R5:W-:Y:S01]  /*24c30*/  @P6 STG.E.U8 desc[UR24][R152.64], R9 ;  /* 0x0000000998006986 */ /* 0x000be2000c101118 */
[C---:B-1----:R-:W-:Y:S01]  /*24c40*/  ISETP.LT.AND P6, PT, R2.reuse, UR7, !P0 ;  /* 0x0000000702007c0c */ /* 0x042fe2000c7c1270 */
[----:B------:R-:W1:Y:S01]  /*24c50*/  LDCU UR7, c[0x0][0x398] ;  /* 0x00007300ff0777ac */ /* 0x000e620008000800 */
[----:B------:R-:W-:-:S02]  /*24c60*/  ISETP.LT.AND P4, PT, R2, UR8, !P5 ;  /* 0x0000000802007c0c */ /* 0x000fc4000ef81270 */
[----:B----4-:R-:W-:Y:S02]  /*24c70*/  ISETP.LT.AND P5, PT, R3, UR9, !P5 ;  /* 0x0000000903007c0c */ /* 0x010fe4000efa1270 */
[----:B---3--:R-:W-:Y:S01]  /*24c80*/  PRMT R5, R9, 0x9910, RZ ;  /* 0x0000991009057816 */ /* 0x008fe200000000ff */
[----:B--2---:R-:W-:Y:S02]  /*24c90*/  IMAD.MOV.U32 R7, RZ, RZ, R4 ;  /* 0x000000ffff077224 */ /* 0x004fe400078e0004 */
[----:B------:R-:W-:Y:S01]  /*24ca0*/  VIADD R0, R0, 0xfd ;  /* 0x000000fd00007836 */ /* 0x000fe20000000000 */
[----:B------:R-:W-:Y:S01]  /*24cb0*/  SHF.R.S32.HI R5, RZ, 0x8, R5 ;  /* 0x00000008ff057819 */ /* 0x000fe20000011405 */
[----:B------:R-:W-:Y:S01]  /*24cc0*/  @P3 STG.E.U8 desc[UR24][R150.64], R63 ;  /* 0x0000003f96003986 */ /* 0x000fe2000c101118 */
[----:B------:R-:W-:Y:S02]  /*24cd0*/  SHF.R.S32.HI R7, RZ, 0x8, R7 ;  /* 0x00000008ff077819 */ /* 0x000fe40000011407 */
[----:B-----5:R-:W-:-:S02]  /*24ce0*/  F2FP.SATFINITE.E4M3.F32.PACK_AB_MERGE_C R9, R177, R176, RZ ;  /* 0x000000b0b109723e */ /* 0x020fc400048070ff */
[----:B------:R-:W-:Y:S01]  /*24cf0*/  ISETP.GE.AND P3, PT, R0, UR15, PT ;  /* 0x0000000f00007c0c */ /* 0x000fe2000bf66270 */
[----:B------:R2:W-:Y:S01]  /*24d00*/  @P4 STG.E.U8 desc[UR24][R148.64], R5 ;  /* 0x0000000594004986 */ /* 0x0005e2000c101118 */
[----:B------:R-:W-:Y:S02]  /*24d10*/  PRMT R0, R9, 0x9910, RZ ;  /* 0x0000991009007816 */ /* 0x000fe400000000ff */
[----:B0-----:R-:W-:Y:S01]  /*24d20*/  ISETP.LT.AND P0, PT, R3, UR4, !P0 ;  /* 0x0000000403007c0c */ /* 0x001fe2000c701270 */
[----:B------:R0:W-:Y:S01]  /*24d30*/  @P5 STG.E.U8 desc[UR24][R146.64], R7 ;  /* 0x0000000792005986 */ /* 0x0001e2000c101118 */
[C---:B------:R-:W-:Y:S02]  /*24d40*/  ISETP.LT.AND P5, PT, R2.reuse, UR5, !P3 ;  /* 0x0000000502007c0c */ /* 0x040fe4000dfa1270 */
[C---:B------:R-:W-:Y:S01]  /*24d50*/  ISETP.LT.AND P4, PT, R2.reuse, UR12, !P2 ;  /* 0x0000000c02007c0c */ /* 0x040fe2000d781270 */
[----:B------:R3:W-:Y:S01]  /*24d60*/  @P6 STG.E.U8 desc[UR24][R144.64], R9 ;  /* 0x0000000990006986 */ /* 0x0007e2000c101118 */
[----:B------:R-:W-:-:S02]  /*24d70*/  ISETP.LT.AND P6, PT, R2, UR11, !P1 ;  /* 0x0000000b02007c0c */ /* 0x000fc4000cfc1270 */
[----:B------:R-:W-:Y:S02]  /*24d80*/  F2FP.SATFINITE.E4M3.F32.PACK_AB_MERGE_C R65, R65, R64, RZ ;  /* 0x000000404141723e */ /* 0x000fe400048070ff */
[C---:B------:R-:W-:Y:S02]  /*24d90*/  ISETP.LT.AND P3, PT, R3.reuse, UR6, !P3 ;  /* 0x0000000603007c0c */ /* 0x040fe4000df61270 */
[C---:B------:R-:W-:Y:S02]  /*24da0*/  ISETP.LT.AND P2, PT, R3.reuse, UR13, !P2 ;  /* 0x0000000d03007c0c */ /* 0x040fe4000d741270 */
[----:B-1----:R-:W-:Y:S01]  /*24db0*/  ISETP.LT.AND P1, PT, R3, UR7, !P1 ;  /* 0x0000000703007c0c */ /* 0x002fe2000cf21270 */
[----:B------:R-:W-:Y:S01]  /*24dc0*/  IMAD.MOV.U32 R3, RZ, RZ, R0 ;  /* 0x000000ffff037224 */ /* 0x000fe200078e0000 */
[----:B------:R-:W-:Y:S02]  /*24dd0*/  F2FP.SATFINITE.E4M3.F32.PACK_AB_MERGE_C R11, R252, R175, RZ ;  /* 0x000000affc0b723e */ /* 0x000fe400048070ff */
[----:B--2---:R-:W-:-:S02]  /*24de0*/  PRMT R5, R65, 0x9910, RZ ;  /* 0x0000991041057816 */ /* 0x004fc400000000ff */
[----:B------:R-:W-:Y:S02]  /*24df0*/  F2FP.SATFINITE.E4M3.F32.PACK_AB_MERGE_C R67, R67, R66, RZ ;  /* 0x000000424343723e */ /* 0x000fe400048070ff */
[----:B------:R-:W-:Y:S02]  /*24e00*/  SHF.R.S32.HI R3, RZ, 0x8, R3 ;  /* 0x00000008ff037819 */ /* 0x000fe40000011403 */
[----:B0-----:R-:W-:Y:S02]  /*24e10*/  PRMT R7, R11, 0x9910, RZ ;  /* 0x000099100b077816 */ /* 0x001fe400000000ff */
[----:B------:R-:W-:Y:S02]  /*24e20*/  SHF.R.S32.HI R5, RZ, 0x8, R5 ;  /* 0x00000008ff057819 */ /* 0x000fe40000011405 */
[----:B---3--:R-:W-:Y:S01]  /*24e30*/  PRMT R9, R67, 0x9910, RZ ;  /* 0x0000991043097816 */ /* 0x008fe200000000ff */
[----:B------:R0:W-:Y:S01]  /*24e40*/  @P0 STG.E.U8 desc[UR24][R142.64], R65 ;  /* 0x000000418e000986 */ /* 0x0001e2000c101118 */
[----:B------:R-:W-:-:S02]  /*24e50*/  SHF.R.S32.HI R7, RZ, 0x8, R7 ;  /* 0x00000008ff077819 */ /* 0x000fc40000011407 */
[----:B------:R-:W-:Y:S01]  /*24e60*/  SHF.R.S32.HI R9, RZ, 0x8, R9 ;  /* 0x00000008ff097819 */ /* 0x000fe20000011409 */
[----:B------:R0:W-:Y:S04]  /*24e70*/  @P5 STG.E.U8 desc[UR24][R140.64], R3 ;  /* 0x000000038c005986 */ /* 0x0001e8000c101118 */
[----:B------:R0:W-:Y:S04]  /*24e80*/  @P3 STG.E.U8 desc[UR24][R138.64], R5 ;  /* 0x000000058a003986 */ /* 0x0001e8000c101118 */
[----:B------:R0:W-:Y:S04]  /*24e90*/  @P6 STG.E.U8 desc[UR24][R136.64], R11 ;  /* 0x0000000b88006986 */ /* 0x0001e8000c101118 */
[----:B------:R0:W-:Y:S04]  /*24ea0*/  @P1 STG.E.U8 desc[UR24][R134.64], R67 ;  /* 0x0000004386001986 */ /* 0x0001e8000c101118 */
[----:B------:R0:W-:Y:S04]  /*24eb0*/  @P4 STG.E.U8 desc[UR24][R132.64], R7 ;  /* 0x0000000784004986 */ /* 0x0001e8000c101118 */
[----:B------:R0:W-:Y:S01]  /*24ec0*/  @P2 STG.E.U8 desc[UR24][R198.64], R9 ;  /* 0x00000009c6002986 */ /* 0x0001e2000c101118 */
[----:B------:R-:W-:Y:S06]  /*24ed0*/  BAR.SYNC.DEFER_BLOCKING 0x0 ;  /* 0x0000000000007b1d */ /* 0x000fec0000010000 */
[----:B------:R-:W-:Y:S05]  /*24ee0*/  BRA.U UP0, `(.L_x_13) ;  /* 0x0000000100a07547 */ /* 0x000fea000b800000 */
[----:B------:R-:W1:Y:S01]  /*24ef0*/  S2UR UR5, SR_CgaCtaId ;  /* 0x00000000000579c3 */ /* 0x000e620000008800 */
[----:B------:R-:W-:Y:S01]  /*24f00*/  NOP ;  /* 0x0000000000007918 */ /* 0x000fe20000000000 */
[----:B------:R-:W-:Y:S01]  /*24f10*/  UMOV UR4, 0x50 ;  /* 0x0000005000047882 */ /* 0x000fe20000000000 */
[----:B------:R-:W-:Y:S02]  /*24f20*/  IMAD.U32 R0, RZ, RZ, UR10 ;  /* 0x0000000aff007e24 */ /* 0x000fe4000f8e00ff */
[----:B0-----:R-:W-:Y:S02]  /*24f30*/  IMAD.MOV.U32 R3, RZ, RZ, 0xffff ;  /* 0x0000ffffff037424 */ /* 0x001fe400078e00ff */
[----:B------:R-:W-:Y:S01]  /*24f40*/  IMAD.MOV.U32 R7, RZ, RZ, 0x1 ;  /* 0x00000001ff077424 */ /* 0x000fe200078e00ff */
[----:B------:R-:W-:-:S04]  /*24f50*/  LOP3.LUT R0, R0, 0xffff, RZ, 0xc0, !PT ;  /* 0x0000ffff00007812 */ /* 0x000fc800078ec0ff */
[----:B------:R-:W-:-:S05]  /*24f60*/  SHF.R.U32.HI R0, RZ, 0x5, R0 ;  /* 0x00000005ff007819 */ /* 0x000fca0000011600 */
[----:B------:R-:W-:Y:S01]  /*24f70*/  VIADD R2, R0, 0x10 ;  /* 0x0000001000027836 */ /* 0x000fe20000000000 */
[----:B------:R-:W-:Y:S01]  /*24f80*/  SHF.L.U32 R0, R3, R0, RZ ;  /* 0x0000000003007219 */ /* 0x000fe200000006ff */
[----:B-1----:R-:W-:-:S03]  /*24f90*/  ULEA UR6, UR5, UR4, 0x18 ;  /* 0x0000000405067291 */ /* 0x002fc6000f8ec0ff */
[----:B------:R-:W-:-:S04]  /*24fa0*/  SHF.L.U32 R3, R7, R2, RZ ;  /* 0x0000000207037219 */ /* 0x000fc800000006ff */
[----:B------:R-:W-:Y:S02]  /*24fb0*/  LOP3.LUT R0, R3, R0, RZ, 0xfc, !PT ;  /* 0x0000000003007212 */ /* 0x000fe400078efcff */
[----:B------:R-:W0:Y:S02]  /*24fc0*/  LDS R5, [UR6] ;  /* 0x00000006ff057984 */ /* 0x000e240008000800 */
[C---:B------:R-:W-:Y:S02]  /*24fd0*/  LOP3.LUT R2, R0.reuse, 0xffff, RZ, 0xc0, !PT ;  /* 0x0000ffff00027812 */ /* 0x040fe400078ec0ff */
[----:B0-----:R-:W-:-:S04]  /*24fe0*/  LOP3.LUT R3, R0, 0xffff, R5, 0x80, !PT ;  /* 0x0000ffff00037812 */ /* 0x001fc800078e8005 */
[----:B------:R-:W-:-:S13]  /*24ff0*/  ISETP.NE.AND P0, PT, R3, R2, PT ;  /* 0x000000020300720c */ /* 0x000fda0003f05270 */
[----:B------:R-:W-:Y:S05]  /*25000*/  @P0 BRA `(.L_x_14) ;  /* 0x0000000000500947 */ /* 0x000fea0003800000 */
[----:B------:R-:W-:Y:S02]  /*25010*/  SHF.R.U32.HI R5, RZ, 0x10, R5 ;  /* 0x00000010ff057819 */ /* 0x000fe40000011605 */
[----:B------:R-:W-:-:S04]  /*25020*/  SHF.R.U32.HI R2, RZ, 0x10, R0 ;  /* 0x00000010ff027819 */ /* 0x000fc80000011600 */
[----:B------:R-:W-:-:S04]  /*25030*/  LOP3.LUT R5, R5, R2, RZ, 0xc0, !PT ;  /* 0x0000000205057212 */ /* 0x000fc800078ec0ff */
[----:B------:R-:W-:-:S13]  /*25040*/  ISETP.NE.AND P0, PT, R5, R2, PT ;  /* 0x000000020500720c */ /* 0x000fda0003f05270 */
[----:B------:R-:W-:Y:S05]  /*25050*/  @P0 BRA `(.L_x_15) ;  /* 0x0000000000300947 */ /* 0x000fea0003800000 */
[----:B------:R-:W-:Y:S01]  /*25060*/  R2UR UR4, R0 ;  /* 0x00000000000472ca */ /* 0x000fe200000e0000 */
[----:B------:R-:W-:Y:S01]  /*25070*/  VOTEU.ANY UR5, UPT, PT ;  /* 0x0000000000057886 */ /* 0x000fe200038e0100 */
[----:B------:R-:W0:Y:S01]  /*25080*/  S2R R0, SR_LANEID ;  /* 0x0000000000007919 */ /* 0x000e220000000000 */
[----:B------:R-:W-:-:S10]  /*25090*/  UFLO.U32 UR5, UR5 ;  /* 0x00000005000572bd */ /* 0x000fd400080e0000 */
[----:B------:R-:W-:-:S06]  /*250a0*/  ULOP3.LUT UR4, URZ, UR4, URZ, 0x33, !UPT ;  /* 0x00000004ff047292 */ /* 0x000fcc000f8e33ff */
[----:B------:R-:W-:-:S04]  /*250b0*/  IMAD.U32 R2, RZ, RZ, UR4 ;  /* 0x00000004ff027e24 */ /* 0x000fc8000f8e00ff */
[----:B------:R-:W1:Y:S02]  /*250c0*/  REDUX UR7, R2 ;  /* 0x00000000020773c4 */ /* 0x000e640000000000 */
[----:B------:R2:W-:Y:S01]  /*250d0*/  UTCATOMSWS.AND URZ, UR4 ;  /* 0x0000000400ff79e3 */ /* 0x0005e20008000000 */
[----:B0-----:R-:W-:Y:S01]  /*250e0*/  ISETP.EQ.U32.AND P0, PT, R0, UR5, PT ;  /* 0x0000000500007c0c */ /* 0x001fe2000bf02070 */
[----:B-1----:R-:W-:-:S12]  /*250f0*/  IMAD.U32 R0, RZ, RZ, UR7 ;  /* 0x00000007ff007e24 */ /* 0x002fd8000f8e00ff */
[----:B------:R2:W-:Y:S01]  /*25100*/  @P0 ATOMS.AND RZ, [UR6], R0 ;  /* 0x00000000ffff098c */ /* 0x0005e2000a800006 */
[----:B------:R-:W-:Y:S05]  /*25110*/  BRA `(.L_x_13) ;  /* 0x0000000000147947 */ /* 0x000fea0003800000 */
.L_x_15:
[----:B------:R-:W-:-:S07]  /*25120*/  MOV R2, 0x25140 ;  /* 0x0002514000027802 */ /* 0x000fce0000000f00 */
[----:B------:R-:W-:Y:S05]  /*25130*/  CALL.REL.NOINC `($__internal_0_$__cuda_sm10x_tcgen05_guardrail_trap_col_being_dealloced_not_returned_by_alloc) ;  /* 0x00000000002c7944 */ /* 0x000fea0003c00000 */
[----:B------:R-:W-:Y:S05]  /*25140*/  BRA `(.L_x_13) ;  /* 0x0000000000087947 */ /* 0x000fea0003800000 */
.L_x_14:
[----:B------:R-:W-:-:S07]  /*25150*/  MOV R2, 0x25170 ;  /* 0x0002517000027802 */ /* 0x000fce0000000f00 */
[----:B------:R-:W-:Y:S05]  /*25160*/  CALL.REL.NOINC `($__internal_2_$__cuda_sm10x_tcgen05_guardrail_trap_unallocated_columns_being_dealloced) ;  /* 0x0000000000387944 */ /* 0x000fea0003c00000 */
.L_x_13:
[----:B------:R-:W-:Y:S01]  /*25170*/  NOP ;  /* 0x0000000000007918 */ /* 0x000fe20000000000 */
[----:B--2---:R-:W-:Y:S05]  /*25180*/  EXIT ;  /* 0x000000000000794d */ /* 0x004fea0003800000 */
.L_x_8:
[----:B------:R-:W0:Y:S02]  /*25190*/  SYNCS.PHASECHK.TRANS64.TRYWAIT P1, [UR13], R100 ;  /* 0x00000064ff0075a7 */ /* 0x000e24000802110d */
[----:B0-----:R-:W-:Y:S05]  /*251a0*/  @!P1 BRA `(.L_x_8) ;  /* 0xfffffffc00f89947 */ /* 0x001fea000383ffff */
[----:B------:R-:W-:Y:S05]  /*251b0*/  BRA `(.L_x_16) ;  /* 0xfffffe5c00b47947 */ /* 0x000fea000383ffff */
.L_x_12:
[----:B------:R-:W2:Y:S02]  /*251c0*/  SYNCS.PHASECHK.TRANS64.TRYWAIT P4, [UR13], R5 ;  /* 0x00000005ff0075a7 */ /* 0x000ea4000808110d */
[----:B--2---:R-:W-:Y:S05]  /*251d0*/  @!P4 BRA `(.L_x_12) ;  /* 0xfffffffc00f8c947 */ /* 0x004fea000383ffff */
[----:B------:R-:W-:Y:S05]  /*251e0*/  BRA `(.L_x_11) ;  /* 0xfffffe9400307947 */ /* 0x000fea000383ffff */
        .weak           $__internal_0_$__cuda_sm10x_tcgen05_guardrail_trap_col_being_dealloced_not_returned_by_alloc
        .type           $__internal_0_$__cuda_sm10x_tcgen05_guardrail_trap_col_being_dealloced_not_returned_by_alloc,@function
        .size           $__internal_0_$__cuda_sm10x_tcgen05_guardrail_trap_col_being_dealloced_not_returned_by_alloc,($__internal_1_$__cuda_sm10x_tcgen05_guardrail_trap_phase_invalid_during_alloc - $__internal_0_$__cuda_sm10x_tcgen05_guardrail_trap_col_being_dealloced_not_returned_by_alloc)
$__internal_0_$__cuda_sm10x_tcgen05_guardrail_trap_col_being_dealloced_not_returned_by_alloc:
[----:B------:R-:W-:Y:S05]  /*251f0*/  BPT.TRAP 0x1 ;  /* 0x000000040000795c */ /* 0x000fea0000300000 */
[----:B------:R-:W-:-:S04]  /*25200*/  IMAD.MOV.U32 R3, RZ, RZ, 0x0 ;  /* 0x00000000ff037424 */ /* 0x000fc800078e00ff */
[----:B------:R-:W-:Y:S05]  /*25210*/  RET.REL.NODEC R2 `(matmul_kernel) ;  /* 0xfffffdac02787950 */ /* 0x000fea0003c3ffff */
        .weak           $__internal_1_$__cuda_sm10x_tcgen05_guardrail_trap_phase_invalid_during_alloc
        .type           $__internal_1_$__cuda_sm10x_tcgen05_guardrail_trap_phase_invalid_during_alloc,@function
        .size           $__internal_1_$__cuda_sm10x_tcgen05_guardrail_trap_phase_invalid_during_alloc,($__internal_2_$__cuda_sm10x_tcgen05_guardrail_trap_unallocated_columns_being_dealloced - $__internal_1_$__cuda_sm10x_tcgen05_guardrail_trap_phase_invalid_during_alloc)
$__internal_1_$__cuda_sm10x_tcgen05_guardrail_trap_phase_invalid_during_alloc:
[----:B------:R-:W-:Y:S05]  /*25220*/  BPT.TRAP 0x1 ;  /* 0x000000040000795c */ /* 0x000fea0000300000 */
[----:B------:R-:W-:-:S04]  /*25230*/  IMAD.MOV.U32 R3, RZ, RZ, 0x0 ;  /* 0x00000000ff037424 */ /* 0x000fc800078e00ff */
[----:B------:R-:W-:Y:S05]  /*25240*/  RET.REL.NODEC R2 `(matmul_kernel) ;  /* 0xfffffdac026c7950 */ /* 0x000fea0003c3ffff */
        .weak           $__internal_2_$__cuda_sm10x_tcgen05_guardrail_trap_unallocated_columns_being_dealloced
        .type           $__internal_2_$__cuda_sm10x_tcgen05_guardrail_trap_unallocated_columns_being_dealloced,@function
        .size           $__internal_2_$__cuda_sm10x_tcgen05_guardrail_trap_unallocated_columns_being_dealloced,(.L_x_20 - $__internal_2_$__cuda_sm10x_tcgen05_guardrail_trap_unallocated_columns_being_dealloced)
$__internal_2_$__cuda_sm10x_tcgen05_guardrail_trap_unallocated_columns_being_dealloced:
[----:B------:R-:W-:Y:S05]  /*25250*/  BPT.TRAP 0x1 ;  /* 0x000000040000795c */ /* 0x000fea0000300000 */
[----:B------:R-:W-:-:S04]  /*25260*/  IMAD.MOV.U32 R3, RZ, RZ, 0x0 ;  /* 0x00000000ff037424 */ /* 0x000fc800078e00ff */
[----:B------:R-:W-:Y:S05]  /*25270*/  RET.REL.NODEC R2 `(matmul_kernel) ;  /* 0xfffffdac02607950 */ /* 0x000fea0003c3ffff */
.L_x_17:
[----:B------:R-:W-:-:S00]  /*25280*/  BRA `(.L_x_17) ;  /* 0xfffffffc00fc7947 */ /* 0x000fc0000383ffff */
[----:B------:R-:W-:-:S00]  /*25290*/  NOP ;  /* 0x0000000000007918 */ /* 0x000fc00000000000 */
        /* <DEDUP_REMOVED lines=14> */
.L_x_20:


//--------------------- .nv.shared.matmul_kernel  --------------------------
	.section	.nv.shared.matmul_kernel,"aw",@nobits
	.sectionflags	@""
	.align	16
	.zero		1024


//--------------------- .nv.shared.reserved.0     --------------------------
	.section	.nv.shared.reserved.0,"aw",@nobits
	.align	8
	.weak		__nv_reservedSMEM_offset_0_alias
	.size		__nv_reservedSMEM_offset_0_alias, 0, 64
	.other		__nv_reservedSMEM_offset_0_alias,@"STO_CUDA_RESERVED_SHARED STV_DEFAULT"
__nv_reservedSMEM_offset_0_alias:
	.zero		0
.nv.shared.reserved.0:
	.zero		64
	.weak		__nv_reservedSMEM_allocation_phase
	.type		__nv_reservedSMEM_allocation_phase,@object
	.size		__nv_reservedSMEM_allocation_phase,(.L_0 - __nv_reservedSMEM_allocation_phase)
__nv_reservedSMEM_allocation_phase:
	.zero		1
.L_0:
	.zero		7
	.weak		__nv_reservedSMEM_devtool_atexit_pc
	.type		__nv_reservedSMEM_devtool_atexit_pc,@object
	.size		__nv_reservedSMEM_devtool_atexit_pc,(__nv_reservedSMEM_allocation_mask - __nv_reservedSMEM_devtool_atexit_pc)
__nv_reservedSMEM_devtool_atexit_pc:
	.zero		8
	.weak		__nv_reservedSMEM_allocation_mask
	.type		__nv_reservedSMEM_allocation_mask,@object
	.size		__nv_reservedSMEM_allocation_mask,(.L_2 - __nv_reservedSMEM_allocation_mask)
__nv_reservedSMEM_allocation_mask:
	.zero		4
.L_2:


//--------------------- .nv.constant0.matmul_kernel --------------------------
	.section	.nv.constant0.matmul_kernel,"a",@progbits
	.sectionflags	@""
	.align	4
.nv.constant0.matmul_kernel:
	.zero		976


//--------------------- SYMBOLS --------------------------

	.type		.nv.reservedSmem.offset0,@object
	.size		.nv.reservedSmem.offset0,0x4
	.type		.nv.reservedSmem.cap,@object
	.size		.nv.reservedSmem.cap,0x4
